def matmul_kernel(
    a_ptr,
    b_ptr,
    c_ptr,
    M,
    N,
    K,
    stride_am,
    stride_ak,
    stride_bk,
    stride_bn,
    stride_cm,
    stride_cn,
    BLOCK_M: tl.constexpr,
    BLOCK_N: tl.constexpr,
    BLOCK_K: tl.constexpr,
    GROUP_M: tl.constexpr,
):
    pid = tl.program_id(axis=0)
    num_pid_m = tl.cdiv(M, BLOCK_M)
    num_pid_n = tl.cdiv(N, BLOCK_N)
    num_pid_in_group = GROUP_M * num_pid_n
    group_id = pid // num_pid_in_group
    first_pid_m = group_id * GROUP_M
    group_size_m = min(num_pid_m - first_pid_m, GROUP_M)
    pid_m = first_pid_m + ((pid % num_pid_in_group) % group_size_m)
    pid_n = (pid % num_pid_in_group) // group_size_m

    offs_am = (pid_m * BLOCK_M + tl.arange(0, BLOCK_M)) % M
    offs_bn = (pid_n * BLOCK_N + tl.arange(0, BLOCK_N)) % N
    offs_k = tl.arange(0, BLOCK_K)
    a_ptrs = a_ptr + offs_am[:, None] * stride_am + offs_k[None, :] * stride_ak
    b_ptrs = b_ptr + offs_k[:, None] * stride_bk + offs_bn[None, :] * stride_bn

    acc = tl.zeros((BLOCK_M, BLOCK_N), dtype=tl.float32)
    for kk in range(0, tl.cdiv(K, BLOCK_K)):
        a = tl.load(a_ptrs, mask=offs_k[None, :] < K - kk * BLOCK_K, other=0.0)
        b = tl.load(b_ptrs, mask=offs_k[:, None] < K - kk * BLOCK_K, other=0.0)
        acc = tl.dot(a, b, acc)
        a_ptrs += BLOCK_K * stride_ak
        b_ptrs += BLOCK_K * stride_bk

    c = acc.to(c_ptr.dtype.element_ty)
    offs_cm = pid_m * BLOCK_M + tl.arange(0, BLOCK_M)
    offs_cn = pid_n * BLOCK_N + tl.arange(0, BLOCK_N)
    c_ptrs = c_ptr + offs_cm[:, None] * stride_cm + offs_cn[None, :] * stride_cn
    mask = (offs_cm[:, None] < M) & (offs_cn[None, :] < N)
    tl.store(c_ptrs, c, mask=mask)

# config = {"BLOCK_K": 64, "BLOCK_M": 256, "BLOCK_N": 512, "GROUP_M": 4, "arch": "sm_90", "dtype": "fp8e5m2", "num_ctas": 1, "num_stages": 3, "num_warps": 4}
# arch = sm_90


// ===== COMPILED SASS (sm_90a) =====

	.target	sm_90a

	.elftype	@"ET_EXEC"


//--------------------- .note.nv.tkinfo           --------------------------
	.section	.note.nv.tkinfo,"",@"SHT_NOTE"
	.sectionflags	@"SHF_NOTE_NV_TKINFO"
	.tkinfo
        /*0018*/ 	.word	0x00000002
        /*0030*/ 	.string	""
        /*0030*/ 	.string	"ptxas"
        /*0030*/ 	.string	"Cuda compilation tools, release 13.0, V13.0.88"
        /*0030*/ 	.string	"Build cuda_13.0.r13.0/compiler.36424714_0"
        /*0030*/ 	.string	"-v  -suppress-debug-info  -lineinfo  -arch sm_90a "



//--------------------- .note.nv.cuinfo           --------------------------
	.section	.note.nv.cuinfo,"",@"SHT_NOTE"
	.sectionflags	@"SHF_NOTE_NV_CUINFO"
        /*0018*/ 	.short	0x0002
        /*001a*/ 	.short	0x005a
        /*001c*/ 	.short	0x0082
	.zero		2


//--------------------- .nv.info                  --------------------------
	.section	.nv.info,"",@"SHT_CUDA_INFO"
	.align	4


	//----- nvinfo : EIATTR_REGCOUNT
	.align		4
        /*0000*/ 	.byte	0x04, 0x2f
        /*0002*/ 	.short	(.L_1 - .L_0)
	.align		4
.L_0:
        /*0004*/ 	.word	index@(matmul_kernel)
        /*0008*/ 	.word	0x000000ff


	//----- nvinfo : EIATTR_FRAME_SIZE
	.align		4
.L_1:
        /*000c*/ 	.byte	0x04, 0x11
        /*000e*/ 	.short	(.L_3 - .L_2)
	.align		4
.L_2:
        /*0010*/ 	.word	index@(matmul_kernel)
        /*0014*/ 	.word	0x00002050


	//----- nvinfo : EIATTR_MIN_STACK_SIZE
	.align		4
.L_3:
        /*0018*/ 	.byte	0x04, 0x12
        /*001a*/ 	.short	(.L_5 - .L_4)
	.align		4
.L_4:
        /*001c*/ 	.word	index@(matmul_kernel)
        /*0020*/ 	.word	0x00002050
.L_5:


//--------------------- .nv.compat                --------------------------
	.section	.nv.compat,"",@"SHT_CUDA_COMPAT_INFO"
	.align	4
        /*0000*/ 	.byte	0x02, 0x09, 0x01, 0x00, 0x02, 0x02, 0x04, 0x00, 0x02, 0x05, 0x05, 0x00, 0x03, 0x07, 0x01, 0x01
        /*0010*/ 	.byte	0x02, 0x03, 0x00, 0x00, 0x02, 0x06, 0x01, 0x00, 0x04, 0x0b, 0x08, 0x00, 0x00, 0x00, 0x00, 0x00
        /*0020*/ 	.byte	0x00, 0x00, 0x00, 0x00


//--------------------- .nv.info.matmul_kernel    --------------------------
	.section	.nv.info.matmul_kernel,"",@"SHT_CUDA_INFO"
	.sectionflags	@""
	.align	4


	//----- nvinfo : EIATTR_CUDA_API_VERSION
	.align		4
        /*0000*/ 	.byte	0x04, 0x37
        /*0002*/ 	.short	(.L_7 - .L_6)
.L_6:
        /*0004*/ 	.word	0x00000082


	//----- nvinfo : EIATTR_KPARAM_INFO
	.align		4
.L_7:
        /*0008*/ 	.byte	0x04, 0x17
        /*000a*/ 	.short	(.L_9 - .L_8)
.L_8:
        /*000c*/ 	.word	0x00000000
        /*0010*/ 	.short	0x000d
        /*0012*/ 	.short	0x0048
        /*0014*/ 	.byte	0x00, 0xf4, 0x21, 0x00


	//----- nvinfo : EIATTR_KPARAM_INFO
	.align		4
.L_9:
        /*0018*/ 	.byte	0x04, 0x17
        /*001a*/ 	.short	(.L_11 - .L_10)
.L_10:
        /*001c*/ 	.word	0x00000000
        /*0020*/ 	.short	0x000c
        /*0022*/ 	.short	0x0040
        /*0024*/ 	.byte	0x00, 0xf4, 0x21, 0x00


	//----- nvinfo : EIATTR_KPARAM_INFO
	.align		4
.L_11:
        /*0028*/ 	.byte	0x04, 0x17
        /*002a*/ 	.short	(.L_13 - .L_12)
.L_12:
        /*002c*/ 	.word	0x00000000
        /*0030*/ 	.short	0x000b
        /*0032*/ 	.short	0x0038
        /*0034*/ 	.byte	0x00, 0xf0, 0x11, 0x00


	//----- nvinfo : EIATTR_KPARAM_INFO
	.align		4
.L_13:
        /*0038*/ 	.byte	0x04, 0x17
        /*003a*/ 	.short	(.L_15 - .L_14)
.L_14:
        /*003c*/ 	.word	0x00000000
        /*0040*/ 	.short	0x000a
        /*0042*/ 	.short	0x0034
        /*0044*/ 	.byte	0x00, 0xf0, 0x11, 0x00


	//----- nvinfo : EIATTR_KPARAM_INFO
	.align		4
.L_15:
        /*0048*/ 	.byte	0x04, 0x17
        /*004a*/ 	.short	(.L_17 - .L_16)
.L_16:
        /*004c*/ 	.word	0x00000000
        /*0050*/ 	.short	0x0009
        /*0052*/ 	.short	0x0030
        /*0054*/ 	.byte	0x00, 0xf0, 0x11, 0x00


	//----- nvinfo : EIATTR_KPARAM_INFO
	.align		4
.L_17:
        /*0058*/ 	.byte	0x04, 0x17
        /*005a*/ 	.short	(.L_19 - .L_18)
.L_18:
        /*005c*/ 	.word	0x00000000
        /*0060*/ 	.short	0x0008
        /*0062*/ 	.short	0x002c
        /*0064*/ 	.byte	0x00, 0xf0, 0x11, 0x00


	//----- nvinfo : EIATTR_KPARAM_INFO
	.align		4
.L_19:
        /*0068*/ 	.byte	0x04, 0x17
        /*006a*/ 	.short	(.L_21 - .L_20)
.L_20:
        /*006c*/ 	.word	0x00000000
        /*0070*/ 	.short	0x0007
        /*0072*/ 	.short	0x0028
        /*0074*/ 	.byte	0x00, 0xf0, 0x11, 0x00


	//----- nvinfo : EIATTR_KPARAM_INFO
	.align		4
.L_21:
        /*0078*/ 	.byte	0x04, 0x17
        /*007a*/ 	.short	(.L_23 - .L_22)
.L_22:
        /*007c*/ 	.word	0x00000000
        /*0080*/ 	.short	0x0006
        /*0082*/ 	.short	0x0024
        /*0084*/ 	.byte	0x00, 0xf0, 0x11, 0x00


	//----- nvinfo : EIATTR_KPARAM_INFO
	.align		4
.L_23:
        /*0088*/ 	.byte	0x04, 0x17
        /*008a*/ 	.short	(.L_25 - .L_24)
.L_24:
        /*008c*/ 	.word	0x00000000
        /*0090*/ 	.short	0x0005
        /*0092*/ 	.short	0x0020
        /*0094*/ 	.byte	0x00, 0xf0, 0x11, 0x00


	//----- nvinfo : EIATTR_KPARAM_INFO
	.align		4
.L_25:
        /*0098*/ 	.byte	0x04, 0x17
        /*009a*/ 	.short	(.L_27 - .L_26)
.L_26:
        /*009c*/ 	.word	0x00000000
        /*00a0*/ 	.short	0x0004
        /*00a2*/ 	.short	0x001c
        /*00a4*/ 	.byte	0x00, 0xf0, 0x11, 0x00


	//----- nvinfo : EIATTR_KPARAM_INFO
	.align		4
.L_27:
        /*00a8*/ 	.byte	0x04, 0x17
        /*00aa*/ 	.short	(.L_29 - .L_28)
.L_28:
        /*00ac*/ 	.word	0x00000000
        /*00b0*/ 	.short	0x0003
        /*00b2*/ 	.short	0x0018
        /*00b4*/ 	.byte	0x00, 0xf0, 0x11, 0x00


	//----- nvinfo : EIATTR_KPARAM_INFO
	.align		4
.L_29:
        /*00b8*/ 	.byte	0x04, 0x17
        /*00ba*/ 	.short	(.L_31 - .L_30)
.L_30:
        /*00bc*/ 	.word	0x00000000
        /*00c0*/ 	.short	0x0002
        /*00c2*/ 	.short	0x0010
        /*00c4*/ 	.byte	0x00, 0xf4, 0x21, 0x00


	//----- nvinfo : EIATTR_KPARAM_INFO
	.align		4
.L_31:
        /*00c8*/ 	.byte	0x04, 0x17
        /*00ca*/ 	.short	(.L_33 - .L_32)
.L_32:
        /*00cc*/ 	.word	0x00000000
        /*00d0*/ 	.short	0x0001
        /*00d2*/ 	.short	0x0008
        /*00d4*/ 	.byte	0x00, 0xf4, 0x21, 0x00


	//----- nvinfo : EIATTR_KPARAM_INFO
	.align		4
.L_33:
        /*00d8*/ 	.byte	0x04, 0x17
        /*00da*/ 	.short	(.L_35 - .L_34)
.L_34:
        /*00dc*/ 	.word	0x00000000
        /*00e0*/ 	.short	0x0000
        /*00e2*/ 	.short	0x0000
        /*00e4*/ 	.byte	0x00, 0xf4, 0x21, 0x00


	//----- nvinfo : EIATTR_SPARSE_MMA_MASK
	.align		4
.L_35:
        /*00e8*/ 	.byte	0x03, 0x50
        /*00ea*/ 	.short	0x0000


	//----- nvinfo : EIATTR_MAXREG_COUNT
	.align		4
        /*00ec*/ 	.byte	0x03, 0x1b
        /*00ee*/ 	.short	0x00ff


	//----- nvinfo : EIATTR_NUM_BARRIERS
	.align		4
        /*00f0*/ 	.byte	0x02, 0x4c
        /*00f2*/ 	.byte	0x01
	.zero		1


	//----- nvinfo : EIATTR_ANNOTATIONS
	.align		4
        /*00f4*/ 	.byte	0x04, 0x55
        /*00f6*/ 	.short	(.L_37 - .L_36)


	//   ....[0]....
.L_36:
        /*00f8*/ 	.word	0x00000001
        /*00fc*/ 	.byte	0x60, 0x05, 0x00, 0x00, 0x01, 0x00, 0x00, 0x00, 0xa0, 0x05, 0x00, 0x00, 0x01, 0x00, 0x00, 0x00
        /* <DEDUP_REMOVED lines=1156> */
        /*494c*/ 	.byte	0x20, 0x8f, 0x01, 0x00


	//----- nvinfo : EIATTR_MERCURY_ISA_VERSION
	.align		4
.L_37:
        /*4950*/ 	.byte	0x03, 0x5f
        /*4952*/ 	.short	0x0101


	//----- nvinfo : EIATTR_EXIT_INSTR_OFFSETS
	.align		4
        /*4954*/ 	.byte	0x04, 0x1c
        /*4956*/ 	.short	(.L_39 - .L_38)


	//   ....[0]....
.L_38:
        /*4958*/ 	.word	0x0007ed10


	//   ....[1]....
        /*495c*/ 	.word	0x0007ed30


	//----- nvinfo : EIATTR_REQNTID
	.align		4
.L_39:
        /*4960*/ 	.byte	0x04, 0x10
        /*4962*/ 	.short	(.L_41 - .L_40)
.L_40:
        /*4964*/ 	.word	0x00000080
        /*4968*/ 	.word	0x00000001
        /*496c*/ 	.word	0x00000001


	//----- nvinfo : EIATTR_CBANK_PARAM_SIZE
	.align		4
.L_41:
        /*4970*/ 	.byte	0x03, 0x19
        /*4972*/ 	.short	0x0050


	//----- nvinfo : EIATTR_PARAM_CBANK
	.align		4
        /*4974*/ 	.byte	0x04, 0x0a
        /*4976*/ 	.short	(.L_43 - .L_42)
	.align		4
.L_42:
        /*4978*/ 	.word	index@(.nv.constant0.matmul_kernel)
        /*497c*/ 	.short	0x0210
        /*497e*/ 	.short	0x0050


	//----- nvinfo : EIATTR_SW_WAR
	.align		4
.L_43:
        /*4980*/ 	.byte	0x04, 0x36
        /*4982*/ 	.short	(.L_45 - .L_44)
.L_44:
        /*4984*/ 	.word	0x00000008
.L_45:


//--------------------- .nv.callgraph             --------------------------
	.section	.nv.callgraph,"",@"SHT_CUDA_CALLGRAPH"
	.align	4
	.sectionentsize	8
	.align		4
        /*0000*/ 	.word	0x00000000
	.align		4
        /*0004*/ 	.word	0xffffffff
	.align		4
        /*0008*/ 	.word	0x00000000
	.align		4
        /*000c*/ 	.word	0xfffffffe
	.align		4
        /*0010*/ 	.word	0x00000000
	.align		4
        /*0014*/ 	.word	0xfffffffd
	.align		4
        /*0018*/ 	.word	0x00000000
	.align		4
        /*001c*/ 	.word	0xfffffffc


//--------------------- .text.matmul_kernel       --------------------------
	.section	.text.matmul_kernel,"ax",@progbits
	.align	128
        .global         matmul_kernel
        .type           matmul_kernel,@function
        .size           matmul_kernel,(.L_x_4 - matmul_kernel)
        .other          matmul_kernel,@"STO_CUDA_ENTRY STV_DEFAULT"
matmul_kernel:
.text.matmul_kernel:
[----:B------:R-:W0:Y:S08]  /*0000*/  LDC R1, c[0x0][0x28] ;  /* 0x00000a00ff017b82 */ /* 0x000e300000000800 */
[----:B------:R-:W1:Y:S01]  /*0010*/  LDC.64 R124, c[0x0][0x228] ;  /* 0x00008a00ff7c7b82 */ /* 0x000e620000000a00 */
[----:B------:R-:W2:Y:S01]  /*0020*/  S2R R5, SR_CTAID.X ;  /* 0x0000000000057919 */ /* 0x000ea20000002500 */
[----:B------:R-:W-:Y:S01]  /*0030*/  UMOV UR46, 0x400 ;  /* 0x00000400002e7882 */ /* 0x000fe20000000000 */
[----:B------:R-:W-:Y:S01]  /*0040*/  ULDC.64 UR44, c[0x0][0x208] ;  /* 0x00008200002c7ab9 */ /* 0x000fe20000000a00 */
[----:B0-----:R-:W-:Y:S01]  /*0050*/  VIADD R1, R1, 0xffffdfb0 ;  /* 0xffffdfb001017836 */ /* 0x001fe20000000000 */
[----:B------:R-:W0:Y:S03]  /*0060*/  S2R R16, SR_TID.X ;  /* 0x0000000000107919 */ /* 0x000e260000002100 */
[----:B------:R-:W3:Y:S01]  /*0070*/  S2UR UR4, SR_CgaCtaId ;  /* 0x00000000000479c3 */ /* 0x000ee20000008800 */
[----:B-1----:R-:W-:-:S05]  /*0080*/  VIADD R0, R125, 0x1ff ;  /* 0x000001ff7d007836 */ /* 0x002fca0000000000 */
[----:B------:R-:W-:Y:S01]  /*0090*/  SHF.R.S32.HI R3, RZ, 0x1f, R0 ;  /* 0x0000001fff037819 */ /* 0x000fe20000011400 */
[----:B---3--:R-:W-:-:S03]  /*00a0*/  ULEA UR46, UR4, UR46, 0x18 ;  /* 0x0000002e042e7291 */ /* 0x008fc6000f8ec03f */
[----:B------:R-:W-:Y:S02]  /*00b0*/  LEA.HI R3, R3, R0, RZ, 0x9 ;  /* 0x0000000003037211 */ /* 0x000fe400078f48ff */
[----:B--2---:R-:W-:Y:S02]  /*00c0*/  IABS R8, R5 ;  /* 0x0000000500087213 */ /* 0x004fe40000000000 */
[----:B------:R-:W-:Y:S02]  /*00d0*/  SHF.R.S32.HI R3, RZ, 0x9, R3 ;  /* 0x00000009ff037819 */ /* 0x000fe40000011403 */
[----:B0-----:R-:W-:-:S03]  /*00e0*/  LOP3.LUT R188, R16, 0x7f, RZ, 0xc0, !PT ;  /* 0x0000007f10bc7812 */ /* 0x001fc600078ec0ff */
[----:B------:R-:W-:-:S05]  /*00f0*/  IMAD.SHL.U32 R4, R3, 0x4, RZ ;  /* 0x0000000403047824 */ /* 0x000fca00078e00ff */
[-C--:B------:R-:W-:Y:S02]  /*0100*/  IABS R7, R4.reuse ;  /* 0x0000000400077213 */ /* 0x080fe40000000000 */
[----:B------:R-:W-:Y:S02]  /*0110*/  IABS R10, R4 ;  /* 0x00000004000a7213 */ /* 0x000fe40000000000 */
[----:B------:R-:W0:Y:S08]  /*0120*/  I2F.RP R0, R7 ;  /* 0x0000000700007306 */ /* 0x000e300000209400 */
[----:B0-----:R-:W0:Y:S02]  /*0130*/  MUFU.RCP R0, R0 ;  /* 0x0000000000007308 */ /* 0x001e240000001000 */
[----:B0-----:R-:W-:-:S02]  /*0140*/  VIADD R2, R0, 0xffffffe ;  /* 0x0ffffffe00027836 */ /* 0x001fc40000000000 */
[----:B------:R-:W-:-:S04]  /*0150*/  IMAD.MOV R0, RZ, RZ, -R10 ;  /* 0x000000ffff007224 */ /* 0x000fc800078e0a0a */
[----:B------:R0:W1:Y:S01]  /*0160*/  F2I.FTZ.U32.TRUNC.NTZ R3, R2 ;  /* 0x0000000200037305 */ /* 0x000062000021f000 */
[----:B------:R-:W2:Y:S01]  /*0170*/  LDC R10, c[0x0][0x230] ;  /* 0x00008c00ff0a7b82 */ /* 0x000ea20000000800 */
[----:B0-----:R-:W-:Y:S02]  /*0180*/  IMAD.MOV.U32 R2, RZ, RZ, RZ ;  /* 0x000000ffff027224 */ /* 0x001fe400078e00ff */
[----:B-1----:R-:W-:-:S04]  /*0190*/  IMAD.MOV R6, RZ, RZ, -R3 ;  /* 0x000000ffff067224 */ /* 0x002fc800078e0a03 */
[----:B------:R-:W-:Y:S02]  /*01a0*/  IMAD R9, R6, R7, RZ ;  /* 0x0000000706097224 */ /* 0x000fe400078e02ff */
[----:B------:R-:W-:Y:S02]  /*01b0*/  IMAD.MOV.U32 R6, RZ, RZ, R8 ;  /* 0x000000ffff067224 */ /* 0x000fe400078e0008 */
[----:B------:R-:W-:-:S04]  /*01c0*/  IMAD.HI.U32 R3, R3, R9, R2 ;  /* 0x0000000903037227 */ /* 0x000fc800078e0002 */
[----:B--2---:R-:W-:Y:S02]  /*01d0*/  VIADD R10, R10, 0x3f ;  /* 0x0000003f0a0a7836 */ /* 0x004fe40000000000 */
[----:B------:R-:W-:-:S04]  /*01e0*/  IMAD.HI.U32 R3, R3, R6, RZ ;  /* 0x0000000603037227 */ /* 0x000fc800078e00ff */
[----:B------:R-:W-:-:S05]  /*01f0*/  IMAD R0, R3, R0, R6 ;  /* 0x0000000003007224 */ /* 0x000fca00078e0206 */
[----:B------:R-:W-:-:S13]  /*0200*/  ISETP.GT.U32.AND P1, PT, R7, R0, PT ;  /* 0x000000000700720c */ /* 0x000fda0003f24070 */
[----:B------:R-:W-:Y:S02]  /*0210*/  @!P1 IMAD.IADD R0, R0, 0x1, -R7 ;  /* 0x0000000100009824 */ /* 0x000fe400078e0a07 */
[----:B------:R-:W-:Y:S01]  /*0220*/  @!P1 VIADD R3, R3, 0x1 ;  /* 0x0000000103039836 */ /* 0x000fe20000000000 */
[----:B------:R-:W-:Y:S02]  /*0230*/  ISETP.NE.AND P1, PT, R4, RZ, PT ;  /* 0x000000ff0400720c */ /* 0x000fe40003f25270 */
[----:B------:R-:W-:Y:S02]  /*0240*/  ISETP.GE.U32.AND P0, PT, R0, R7, PT ;  /* 0x000000070000720c */ /* 0x000fe40003f06070 */
[----:B------:R-:W-:-:S04]  /*0250*/  LOP3.LUT R0, R5, R4, RZ, 0x3c, !PT ;  /* 0x0000000405007212 */ /* 0x000fc800078e3cff */
[----:B------:R-:W-:Y:S01]  /*0260*/  ISETP.GE.AND P2, PT, R0, RZ, PT ;  /* 0x000000ff0000720c */ /* 0x000fe20003f46270 */
[----:B------:R-:W-:-:S06]  /*0270*/  VIADD R0, R124, 0xff ;  /* 0x000000ff7c007836 */ /* 0x000fcc0000000000 */
[----:B------:R-:W-:-:S04]  /*0280*/  @P0 VIADD R3, R3, 0x1 ;  /* 0x0000000103030836 */ /* 0x000fc80000000000 */
[----:B------:R-:W-:Y:S01]  /*0290*/  IMAD.MOV.U32 R2, RZ, RZ, R3 ;  /* 0x000000ffff027224 */ /* 0x000fe200078e0003 */
[----:B------:R-:W-:-:S03]  /*02a0*/  SHF.R.S32.HI R3, RZ, 0x1f, R0 ;  /* 0x0000001fff037819 */ /* 0x000fc60000011400 */
[----:B------:R-:W-:Y:S01]  /*02b0*/  @!P2 IMAD.MOV R2, RZ, RZ, -R2 ;  /* 0x000000ffff02a224 */ /* 0x000fe200078e0a02 */
[----:B------:R-:W-:Y:S02]  /*02c0*/  @!P1 LOP3.LUT R2, RZ, R4, RZ, 0x33, !PT ;  /* 0x00000004ff029212 */ /* 0x000fe400078e33ff */
[----:B------:R-:W-:-:S03]  /*02d0*/  LEA.HI R3, R3, R0, RZ, 0x8 ;  /* 0x0000000003037211 */ /* 0x000fc600078f40ff */
[----:B------:R-:W-:Y:S02]  /*02e0*/  IMAD.SHL.U32 R6, R2, 0x4, RZ ;  /* 0x0000000402067824 */ /* 0x000fe400078e00ff */
[----:B------:R-:W-:-:S03]  /*02f0*/  IMAD.MOV R2, RZ, RZ, -R2 ;  /* 0x000000ffff027224 */ /* 0x000fc600078e0a02 */
[----:B------:R-:W-:Y:S01]  /*0300*/  LEA.HI.SX32 R3, R3, -R6, 0x18 ;  /* 0x8000000603037211 */ /* 0x000fe200078fc2ff */
[----:B------:R-:W-:-:S03]  /*0310*/  IMAD R4, R4, R2, R5 ;  /* 0x0000000204047224 */ /* 0x000fc600078e0205 */
[----:B------:R-:W-:Y:S02]  /*0320*/  VIMNMX R11, R3, 0x4, PT ;  /* 0x00000004030b7848 */ /* 0x000fe40003fe0100 */
[----:B------:R-:W-:Y:S02]  /*0330*/  IABS R9, R4 ;  /* 0x0000000400097213 */ /* 0x000fe40000000000 */
[----:B------:R-:W-:-:S04]  /*0340*/  IABS R7, R11 ;  /* 0x0000000b00077213 */ /* 0x000fc80000000000 */
[----:B------:R-:W0:Y:S08]  /*0350*/  I2F.RP R0, R7 ;  /* 0x0000000700007306 */ /* 0x000e300000209400 */
[----:B0-----:R-:W0:Y:S02]  /*0360*/  MUFU.RCP R0, R0 ;  /* 0x0000000000007308 */ /* 0x001e240000001000 */
[----:B0-----:R-:W-:-:S06]  /*0370*/  VIADD R3, R0, 0xffffffe ;  /* 0x0ffffffe00037836 */ /* 0x001fcc0000000000 */
[----:B------:R-:W0:Y:S02]  /*0380*/  F2I.FTZ.U32.TRUNC.NTZ R3, R3 ;  /* 0x0000000300037305 */ /* 0x000e24000021f000 */
[----:B0-----:R-:W-:-:S04]  /*0390*/  IMAD.MOV R8, RZ, RZ, -R3 ;  /* 0x000000ffff087224 */ /* 0x001fc800078e0a03 */
[----:B------:R-:W-:Y:S01]  /*03a0*/  IMAD.MOV.U32 R2, RZ, RZ, R8 ;  /* 0x000000ffff027224 */ /* 0x000fe200078e0008 */
[----:B------:R-:W-:-:S03]  /*03b0*/  IABS R8, R11 ;  /* 0x0000000b00087213 */ /* 0x000fc60000000000 */
[----:B------:R-:W-:Y:S02]  /*03c0*/  IMAD R5, R2, R7, RZ ;  /* 0x0000000702057224 */ /* 0x000fe400078e02ff */
[----:B------:R-:W-:Y:S02]  /*03d0*/  IMAD.MOV.U32 R2, RZ, RZ, RZ ;  /* 0x000000ffff027224 */ /* 0x000fe400078e00ff */
[----:B------:R-:W-:Y:S02]  /*03e0*/  IMAD.MOV R0, RZ, RZ, -R8 ;  /* 0x000000ffff007224 */ /* 0x000fe400078e0a08 */
[----:B------:R-:W-:-:S06]  /*03f0*/  IMAD.HI.U32 R2, R3, R5, R2 ;  /* 0x0000000503027227 */ /* 0x000fcc00078e0002 */
        /* <DEDUP_REMOVED lines=8> */
[----:B------:R-:W-:-:S07]  /*0480*/  ISETP.GE.AND P2, PT, R0, RZ, PT ;  /* 0x000000ff0000720c */ /* 0x000fce0003f46270 */
[----:B------:R-:W-:Y:S01]  /*0490*/  @P0 VIADD R2, R2, 0x1 ;  /* 0x0000000102020836 */ /* 0x000fe20000000000 */
[----:B------:R-:W-:-:S03]  /*04a0*/  ISETP.GT.AND P0, PT, R10, 0x3f, PT ;  /* 0x0000003f0a00780c */ /* 0x000fc60003f04270 */
[----:B------:R-:W-:-:S04]  /*04b0*/  IMAD.MOV.U32 R0, RZ, RZ, R2 ;  /* 0x000000ffff007224 */ /* 0x000fc800078e0002 */
[----:B------:R-:W-:Y:S01]  /*04c0*/  @!P2 IMAD.MOV R0, RZ, RZ, -R0 ;  /* 0x000000ffff00a224 */ /* 0x000fe200078e0a00 */
[----:B------:R-:W-:-:S05]  /*04d0*/  @!P1 LOP3.LUT R0, RZ, R11, RZ, 0x33, !PT ;  /* 0x0000000bff009212 */ /* 0x000fca00078e33ff */
[----:B------:R-:W-:Y:S02]  /*04e0*/  IMAD.MOV R2, RZ, RZ, -R0 ;  /* 0x000000ffff027224 */ /* 0x000fe400078e0a00 */
[----:B------:R-:W-:Y:S02]  /*04f0*/  IMAD.SHL.U32 R0, R0, 0x200, RZ ;  /* 0x0000020000007824 */ /* 0x000fe400078e00ff */
[----:B------:R-:W-:-:S04]  /*0500*/  IMAD R2, R11, R2, R4 ;  /* 0x000000020b027224 */ /* 0x000fc800078e0204 */
[----:B------:R-:W-:-:S04]  /*0510*/  IMAD.IADD R3, R6, 0x1, R2 ;  /* 0x0000000106037824 */ /* 0x000fc800078e0202 */
[----:B------:R-:W-:-:S04]  /*0520*/  IMAD R2, R3, 0x100, R188 ;  /* 0x0000010003027824 */ /* 0x000fc800078e02bc */
[----:B------:R-:W-:Y:S01]  /*0530*/  VIADD R3, R2, 0x80 ;  /* 0x0000008002037836 */ /* 0x000fe20000000000 */
[----:B------:R-:W-:Y:S06]  /*0540*/  @P0 BRA `(.L_x_0) ;  /* 0x0000003c000c0947 */ /* 0x000fec0003800000 */
[----:B------:R-:W-:Y:S01]  /*0550*/  IMAD.SHL.U32 R4, R16, 0x8, RZ ;  /* 0x0000000810047824 */ /* 0x000fe200078e00ff */
[----:B------:R1:W-:Y:S01]  /*0560*/  STL [R1+0xc00], RZ ;  /* 0x000c00ff01007387 */ /* 0x0003e20000100800 */
[----:B------:R-:W-:Y:S02]  /*0570*/  CS2R R24, SRZ ;  /* 0x0000000000187805 */ /* 0x000fe4000001ff00 */
[----:B------:R-:W-:Y:S02]  /*0580*/  CS2R R26, SRZ ;  /* 0x00000000001a7805 */ /* 0x000fe4000001ff00 */
[----:B------:R-:W-:Y:S01]  /*0590*/  CS2R R28, SRZ ;  /* 0x00000000001c7805 */ /* 0x000fe2000001ff00 */
[----:B------:R1:W-:Y:S01]  /*05a0*/  STL [R1+0x1ac0], R4 ;  /* 0x001ac00401007387 */ /* 0x0003e20000100800 */
[----:B------:R-:W-:Y:S02]  /*05b0*/  CS2R R30, SRZ ;  /* 0x00000000001e7805 */ /* 0x000fe4000001ff00 */
[----:B------:R-:W-:-:S02]  /*05c0*/  CS2R R32, SRZ ;  /* 0x0000000000207805 */ /* 0x000fc4000001ff00 */
[----:B------:R-:W-:Y:S01]  /*05d0*/  CS2R R34, SRZ ;  /* 0x0000000000227805 */ /* 0x000fe2000001ff00 */
[----:B------:R1:W-:Y:S01]  /*05e0*/  STL [R1+0xc04], RZ ;  /* 0x000c04ff01007387 */ /* 0x0003e20000100800 */
[----:B------:R-:W-:Y:S02]  /*05f0*/  CS2R R36, SRZ ;  /* 0x0000000000247805 */ /* 0x000fe4000001ff00 */
[----:B------:R-:W-:Y:S02]  /*0600*/  CS2R R38, SRZ ;  /* 0x0000000000267805 */ /* 0x000fe4000001ff00 */
[----:B------:R-:W-:Y:S01]  /*0610*/  CS2R R40, SRZ ;  /* 0x0000000000287805 */ /* 0x000fe2000001ff00 */
[----:B------:R1:W-:Y:S01]  /*0620*/  STL [R1+0xc08], RZ ;  /* 0x000c08ff01007387 */ /* 0x0003e20000100800 */
        /* <DEDUP_REMOVED lines=72> */
[----:B------:R-:W-:-:S03]  /*0ab0*/  CS2R R150, SRZ ;  /* 0x0000000000967805 */ /* 0x000fc6000001ff00 */
[----:B------:R1:W-:Y:S04]  /*0ac0*/  STL [R1+0xc54], RZ ;  /* 0x000c54ff01007387 */ /* 0x0003e80000100800 */
        /* <DEDUP_REMOVED lines=746> */
[----:B------:R1:W-:Y:S04]  /*3970*/  STL [R1], RZ ;  /* 0x000000ff01007387 */ /* 0x0003e80000100800 */
        /* <DEDUP_REMOVED lines=126> */
[----:B------:R1:W-:Y:S01]  /*4160*/  STL [R1+0x1fc], RZ ;  /* 0x0001fcff01007387 */ /* 0x0003e20000100800 */
[----:B------:R-:W-:Y:S05]  /*4170*/  BRA `(.L_x_1) ;  /* 0x0000032400547947 */ /* 0x000fea0003800000 */
.L_x_0:
[----:B------:R-:W-:Y:S01]  /*4180*/  IABS R13, R124 ;  /* 0x0000007c000d7213 */ /* 0x000fe20000000000 */
[----:B------:R-:W-:Y:S01]  /*4190*/  STL [R1+0x1b0c], R125 ;  /* 0x001b0c7d01007387 */ /* 0x000fe20000100800 */
[----:B------:R-:W-:Y:S01]  /*41a0*/  IABS R5, R125 ;  /* 0x0000007d00057213 */ /* 0x000fe20000000000 */
[----:B------:R-:W-:Y:S01]  /*41b0*/  ULDC UR7, c[0x0][0x23c] ;  /* 0x00008f0000077ab9 */ /* 0x000fe20000000800 */
[----:B------:R-:W0:Y:S01]  /*41c0*/  I2F.RP R4, R13 ;  /* 0x0000000d00047306 */ /* 0x000e220000209400 */
[----:B------:R-:W-:Y:S01]  /*41d0*/  IABS R14, R3 ;  /* 0x00000003000e7213 */ /* 0x000fe20000000000 */
[----:B------:R1:W-:Y:S01]  /*41e0*/  STL [R1+0x1ac4], R0 ;  /* 0x001ac40001007387 */ /* 0x0003e20000100800 */
[----:B------:R-:W-:Y:S01]  /*41f0*/  ISETP.GE.AND P2, PT, R2, RZ, PT ;  /* 0x000000ff0200720c */ /* 0x000fe20003f46270 */
[----:B------:R-:W-:Y:S01]  /*4200*/  ULDC.64 UR4, c[0x0][0x218] ;  /* 0x0000860000047ab9 */ /* 0x000fe20000000a00 */
[----:B------:R-:W-:Y:S01]  /*4210*/  ULDC.64 UR8, c[0x0][0x210] ;  /* 0x0000840000087ab9 */ /* 0x000fe20000000a00 */
[----:B------:R-:W-:-:S02]  /*4220*/  ULDC UR14, c[0x0][0x238] ;  /* 0x00008e00000e7ab9 */ /* 0x000fc40000000800 */
[----:B------:R-:W2:Y:S08]  /*4230*/  I2F.RP R11, R5 ;  /* 0x00000005000b7306 */ /* 0x000eb00000209400 */
[----:B0-----:R-:W0:Y:S08]  /*4240*/  MUFU.RCP R4, R4 ;  /* 0x0000000400047308 */ /* 0x001e300000001000 */
[----:B--2---:R-:W2:Y:S01]  /*4250*/  MUFU.RCP R11, R11 ;  /* 0x0000000b000b7308 */ /* 0x004ea20000001000 */
[----:B0-----:R-:W-:-:S07]  /*4260*/  VIADD R6, R4, 0xffffffe ;  /* 0x0ffffffe04067836 */ /* 0x001fce0000000000 */
[----:B------:R0:W3:Y:S01]  /*4270*/  F2I.FTZ.U32.TRUNC.NTZ R7, R6 ;  /* 0x0000000600077305 */ /* 0x0000e2000021f000 */
[----:B--2---:R-:W-:Y:S01]  /*4280*/  VIADD R8, R11, 0xffffffe ;  /* 0x0ffffffe0b087836 */ /* 0x004fe20000000000 */
[----:B------:R-:W-:-:S06]  /*4290*/  SHF.R.U32.HI R11, RZ, 0x6, R16 ;  /* 0x00000006ff0b7819 */ /* 0x000fcc0000011610 */
[----:B------:R2:W4:Y:S01]  /*42a0*/  F2I.FTZ.U32.TRUNC.NTZ R9, R8 ;  /* 0x0000000800097305 */ /* 0x000522000021f000 */
[----:B0-----:R-:W-:Y:S01]  /*42b0*/  IMAD.MOV.U32 R6, RZ, RZ, RZ ;  /* 0x000000ffff067224 */ /* 0x001fe200078e00ff */
[----:B------:R-:W-:Y:S01]  /*42c0*/  SGXT.U32 R11, R11, 0x1 ;  /* 0x000000010b0b781a */ /* 0x000fe20000000000 */
[----:B---3--:R-:W-:-:S04]  /*42d0*/  IMAD.MOV R12, RZ, RZ, -R7 ;  /* 0x000000ffff0c7224 */ /* 0x008fc800078e0a07 */
[----:B------:R-:W-:Y:S01]  /*42e0*/  IMAD R15, R12, R13, RZ ;  /* 0x0000000d0c0f7224 */ /* 0x000fe200078e02ff */
[----:B------:R-:W-:-:S03]  /*42f0*/  IABS R12, R2 ;  /* 0x00000002000c7213 */ /* 0x000fc60000000000 */
[----:B------:R-:W-:-:S06]  /*4300*/  IMAD.HI.U32 R7, R7, R15, R6 ;  /* 0x0000000f07077227 */ /* 0x000fcc00078e0006 */
[----:B------:R-:W-:-:S04]  /*4310*/  IMAD.HI.U32 R4, R7, R12, RZ ;  /* 0x0000000c07047227 */ /* 0x000fc800078e00ff */
[----:B------:R-:W-:Y:S01]  /*4320*/  IMAD.HI.U32 R6, R7, R14, RZ ;  /* 0x0000000e07067227 */ /* 0x000fe200078e00ff */
[----:B------:R-:W-:-:S03]  /*4330*/  LEA.HI R7, R16, R0, RZ, 0x1a ;  /* 0x0000000010077211 */ /* 0x000fc600078fd0ff */
[----:B------:R-:W-:Y:S02]  /*4340*/  IMAD.MOV R4, RZ, RZ, -R4 ;  /* 0x000000ffff047224 */ /* 0x000fe400078e0a04 */
[----:B--2---:R-:W-:Y:S01]  /*4350*/  IMAD.MOV R8, RZ, RZ, -R6 ;  /* 0x000000ffff087224 */ /* 0x004fe200078e0a06 */
[----:B------:R-:W-:Y:S01]  /*4360*/  LOP3.LUT R6, R0, R11, RZ, 0xfc, !PT ;  /* 0x0000000b00067212 */ /* 0x000fe200078efcff */
[C---:B------:R-:W-:Y:S02]  /*4370*/  IMAD R11, R13.reuse, R4, R12 ;  /* 0x000000040d0b7224 */ /* 0x040fe400078e020c */
[C---:B------:R-:W-:Y:S01]  /*4380*/  IMAD R12, R13.reuse, R8, R14 ;  /* 0x000000080d0c7224 */ /* 0x040fe200078e020e */
[----:B------:R-:W-:Y:S01]  /*4390*/  LOP3.LUT R18, R6, 0x1fc, RZ, 0xfc, !PT ;  /* 0x000001fc06127812 */ /* 0x000fe200078efcff */
[--C-:B----4-:R-:W-:Y:S01]  /*43a0*/  IMAD.MOV R16, RZ, RZ, -R9.reuse ;  /* 0x000000ffff107224 */ /* 0x110fe200078e0a09 */
[C---:B------:R-:W-:Y:S01]  /*43b0*/  ISETP.GT.U32.AND P0, PT, R13.reuse, R11, PT ;  /* 0x0000000b0d00720c */ /* 0x040fe20003f04070 */
[----:B------:R-:W-:Y:S01]  /*43c0*/  IMAD.MOV.U32 R8, RZ, RZ, RZ ;  /* 0x000000ffff087224 */ /* 0x000fe200078e00ff */
[----:B------:R-:W-:Y:S01]  /*43d0*/  ISETP.GT.U32.AND P1, PT, R13, R12, PT ;  /* 0x0000000c0d00720c */ /* 0x000fe20003f24070 */
[----:B------:R-:W-:Y:S01]  /*43e0*/  IMAD R15, R16, R5, RZ ;  /* 0x00000005100f7224 */ /* 0x000fe200078e02ff */
[C---:B------:R-:W-:Y:S01]  /*43f0*/  LOP3.LUT R21, R6.reuse, 0x1f0, RZ, 0xfc, !PT ;  /* 0x000001f006157812 */ /* 0x040fe200078efcff */
[----:B------:R-:W-:Y:S01]  /*4400*/  VIADD R17, R7, 0x1fe ;  /* 0x000001fe07117836 */ /* 0x000fe20000000000 */
[----:B------:R-:W-:Y:S01]  /*4410*/  LOP3.LUT R19, R6, 0x1f2, RZ, 0xfc, !PT ;  /* 0x000001f206137812 */ /* 0x000fe200078efcff */
[----:B------:R-:W-:Y:S01]  /*4420*/  IMAD.HI.U32 R4, R9, R15, R8 ;  /* 0x0000000f09047227 */ /* 0x000fe200078e0008 */
[----:B------:R-:W-:-:S02]  /*4430*/  SHF.R.S32.HI R9, RZ, 0x1f, R10 ;  /* 0x0000001fff097819 */ /* 0x000fc4000001140a */
[----:B------:R-:W-:Y:S01]  /*4440*/  IABS R8, R18 ;  /* 0x0000001200087213 */ /* 0x000fe20000000000 */
[----:B------:R-:W-:Y:S01]  /*4450*/  VIADD R243, R7, 0x1e ;  /* 0x0000001e07f37836 */ /* 0x000fe20000000000 */
[----:B------:R-:W-:Y:S01]  /*4460*/  IABS R14, R17 ;  /* 0x00000011000e7213 */ /* 0x000fe20000000000 */
[--C-:B------:R-:W-:Y:S01]  /*4470*/  @!P0 IMAD.IADD R11, R11, 0x1, -R13.reuse ;  /* 0x000000010b0b8824 */ /* 0x100fe200078e0a0d */
[----:B-1----:R-:W-:Y:S01]  /*4480*/  LEA.HI R0, R9, R10, RZ, 0x6 ;  /* 0x0000000a09007211 */ /* 0x002fe200078f30ff */
[----:B------:R-:W-:Y:S01]  /*4490*/  IMAD.MOV.U32 R10, RZ, RZ, R8 ;  /* 0x000000ffff0a7224 */ /* 0x000fe200078e0008 */
[----:B------:R-:W-:Y:S01]  /*44a0*/  LOP3.LUT R15, R6, 0x1fa, RZ, 0xfc, !PT ;  /* 0x000001fa060f7812 */ /* 0x000fe200078efcff */
[----:B------:R-:W-:Y:S01]  /*44b0*/  IMAD.HI.U32 R8, R4, R14, RZ ;  /* 0x0000000e04087227 */ /* 0x000fe200078e00ff */
[----:B------:R-:W-:Y:S01]  /*44c0*/  ISETP.GE.AND P4, PT, R17, RZ, PT ;  /* 0x000000ff1100720c */ /* 0x000fe20003f86270 */
[----:B------:R0:W-:Y:S01]  /*44d0*/  STL [R1+0xe00], R0 ;  /* 0x000e000001007387 */ /* 0x0001e20000100800 */
[----:B------:R-:W-:Y:S01]  /*44e0*/  LOP3.LUT R17, R6, 0x1f8, RZ, 0xfc, !PT ;  /* 0x000001f806117812 */ /* 0x000fe200078efcff */
[----:B------:R-:W-:Y:S01]  /*44f0*/  @!P1 IMAD.IADD R12, R12, 0x1, -R13 ;  /* 0x000000010c0c9824 */ /* 0x000fe200078e0a0d */
[C---:B------:R-:W-:Y:S01]  /*4500*/  ISETP.GT.U32.AND P1, PT, R13.reuse, R11, PT ;  /* 0x0000000b0d00720c */ /* 0x040fe20003f24070 */
[----:B------:R-:W-:Y:S01]  /*4510*/  IMAD.MOV R8, RZ, RZ, -R8 ;  /* 0x000000ffff087224 */ /* 0x000fe200078e0a08 */
[----:B------:R-:W-:Y:S01]  /*4520*/  IABS R16, R17 ;  /* 0x0000001100107213 */ /* 0x000fe20000000000 */
[----:B------:R-:W-:Y:S01]  /*4530*/  IMAD.HI.U32 R9, R4, R10, RZ ;  /* 0x0000000a04097227 */ /* 0x000fe200078e00ff */
[----:B------:R-:W-:Y:S01]  /*4540*/  ISETP.GT.U32.AND P3, PT, R13, R12, PT ;  /* 0x0000000c0d00720c */ /* 0x000fe20003f64070 */
[----:B------:R-:W-:Y:S01]  /*4550*/  STL [R1+0x1ac8], R2 ;  /* 0x001ac80201007387 */ /* 0x000fe20000100800 */
[----:B------:R-:W-:Y:S01]  /*4560*/  ISETP.GE.AND P0, PT, R18, RZ, PT ;  /* 0x000000ff1200720c */ /* 0x000fe20003f06270 */
[C---:B------:R-:W-:Y:S01]  /*4570*/  IMAD R8, R5.reuse, R8, R14 ;  /* 0x0000000805087224 */ /* 0x040fe200078e020e */
[----:B------:R-:W-:Y:S01]  /*4580*/  IABS R14, R15 ;  /* 0x0000000f000e7213 */ /* 0x000fe20000000000 */
[----:B------:R-:W-:Y:S01]  /*4590*/  IMAD.MOV R9, RZ, RZ, -R9 ;  /* 0x000000ffff097224 */ /* 0x000fe200078e0a09 */
[----:B------:R-:W-:Y:S01]  /*45a0*/  LOP3.LUT R18, R6, 0x1f4, RZ, 0xfc, !PT ;  /* 0x000001f406127812 */ /* 0x000fe200078efcff */
[----:B------:R-:W-:Y:S01]  /*45b0*/  STL [R1+0x1acc], R3 ;  /* 0x001acc0301007387 */ /* 0x000fe20000100800 */
[----:B------:R-:W-:Y:S01]  /*45c0*/  ISETP.GT.U32.AND P5, PT, R5, R8, PT ;  /* 0x000000080500720c */ /* 0x000fe20003fa4070 */
[--C-:B------:R-:W-:Y:S01]  /*45d0*/  @!P1 IMAD.IADD R11, R11, 0x1, -R13.reuse ;  /* 0x000000010b0b9824 */ /* 0x100fe200078e0a0d */
[----:B------:R-:W-:Y:S01]  /*45e0*/  ISETP.GE.AND P1, PT, R3, RZ, PT ;  /* 0x000000ff0300720c */ /* 0x000fe20003f26270 */
[----:B------:R-:W-:Y:S01]  /*45f0*/  IMAD R10, R5, R9, R10 ;  /* 0x00000009050a7224 */ /* 0x000fe200078e020a */
[----:B------:R-:W-:Y:S01]  /*4600*/  ISETP.GE.AND P6, PT, R15, RZ, PT ;  /* 0x000000ff0f00720c */ /* 0x000fe20003fc6270 */
[----:B------:R-:W-:Y:S01]  /*4610*/  @!P3 IMAD.IADD R12, R12, 0x1, -R13 ;  /* 0x000000010c0cb824 */ /* 0x000fe200078e0a0d */
[----:B------:R-:W-:Y:S01]  /*4620*/  IABS R15, R19 ;  /* 0x00000013000f7213 */ /* 0x000fe20000000000 */
[----:B------:R-:W-:Y:S01]  /*4630*/  IMAD.HI.U32 R9, R4, R14, RZ ;  /* 0x0000000e04097227 */ /* 0x000fe200078e00ff */
[----:B------:R-:W-:-:S02]  /*4640*/  ISETP.GT.U32.AND P3, PT, R5, R10, PT ;  /* 0x0000000a0500720c */ /* 0x000fc40003f64070 */
[----:B------:R-:W-:Y:S01]  /*4650*/  LOP3.LUT R23, R6, 0x1d6, RZ, 0xfc, !PT ;  /* 0x000001d606177812 */ /* 0x000fe200078efcff */
[----:B------:R-:W-:Y:S01]  /*4660*/  @!P2 IMAD.MOV R11, RZ, RZ, -R11 ;  /* 0x000000ffff0ba224 */ /* 0x000fe200078e0a0b */
[----:B------:R-:W-:Y:S01]  /*4670*/  ISETP.GE.AND P2, PT, R17, RZ, PT ;  /* 0x000000ff1100720c */ /* 0x000fe20003f46270 */
[----:B------:R-:W-:Y:S01]  /*4680*/  @!P5 IMAD.IADD R8, R8, 0x1, -R5 ;  /* 0x000000010808d824 */ /* 0x000fe200078e0a05 */
[----:B------:R-:W-:Y:S01]  /*4690*/  LOP3.LUT R17, R6, 0x1f6, RZ, 0xfc, !PT ;  /* 0x000001f606117812 */ /* 0x000fe200078efcff */
[----:B------:R-:W-:Y:S01]  /*46a0*/  IMAD.MOV R9, RZ, RZ, -R9 ;  /* 0x000000ffff097224 */ /* 0x000fe200078e0a09 */
[----:B------:R-:W-:Y:S01]  /*46b0*/  ISETP.NE.AND P5, PT, R124, RZ, PT ;  /* 0x000000ff7c00720c */ /* 0x000fe20003fa5270 */
[----:B------:R-:W-:Y:S01]  /*46c0*/  @!P1 IMAD.MOV R12, RZ, RZ, -R12 ;  /* 0x000000ffff0c9224 */ /* 0x000fe200078e0a0c */
[----:B------:R-:W-:Y:S01]  /*46d0*/  ISETP.GT.U32.AND P1, PT, R5, R8, PT ;  /* 0x000000080500720c */ /* 0x000fe20003f24070 */
[----:B------:R-:W-:Y:S01]  /*46e0*/  IMAD.HI.U32 R13, R4, R16, RZ ;  /* 0x00000010040d7227 */ /* 0x000fe200078e00ff */
[----:B------:R-:W-:-:S02]  /*46f0*/  LOP3.LUT R124, RZ, R124, RZ, 0x33, !PT ;  /* 0x0000007cff7c7212 */ /* 0x000fc400078e33ff */
[----:B------:R-:W-:Y:S01]  /*4700*/  LOP3.LUT R25, R6, 0x1d4, RZ, 0xfc, !PT ;  /* 0x000001d406197812 */ /* 0x000fe200078efcff */
[C---:B------:R-:W-:Y:S01]  /*4710*/  IMAD R14, R5.reuse, R9, R14 ;  /* 0x00000009050e7224 */ /* 0x040fe200078e020e */
[----:B------:R-:W-:Y:S01]  /*4720*/  IABS R9, R17 ;  /* 0x0000001100097213 */ /* 0x000fe20000000000 */
[----:B------:R-:W-:Y:S01]  /*4730*/  IMAD.MOV R13, RZ, RZ, -R13 ;  /* 0x000000ffff0d7224 */ /* 0x000fe200078e0a0d */
[----:B------:R-:W-:Y:S01]  /*4740*/  SEL R188, R124, R12, !P5 ;  /* 0x0000000c7cbc7207 */ /* 0x000fe20006800000 */
[----:B------:R-:W-:Y:S01]  /*4750*/  @!P3 IMAD.IADD R10, R10, 0x1, -R5 ;  /* 0x000000010a0ab824 */ /* 0x000fe200078e0a05 */
[----:B0-----:R-:W-:Y:S01]  /*4760*/  SEL R0, R124, R11, !P5 ;  /* 0x0000000b7c007207 */ /* 0x001fe20006800000 */
[C---:B------:R-:W-:Y:S01]  /*4770*/  IMAD R16, R5.reuse, R13, R16 ;  /* 0x0000000d05107224 */ /* 0x040fe200078e0210 */
[C---:B------:R-:W-:Y:S01]  /*4780*/  ISETP.GT.U32.AND P5, PT, R5.reuse, R14, PT ;  /* 0x0000000e0500720c */ /* 0x040fe20003fa4070 */
[----:B------:R-:W-:Y:S01]  /*4790*/  IMAD.MOV.U32 R12, RZ, RZ, R9 ;  /* 0x000000ffff0c7224 */ /* 0x000fe200078e0009 */
[C---:B------:R-:W-:Y:S01]  /*47a0*/  ISETP.GT.U32.AND P3, PT, R5.reuse, R10, PT ;  /* 0x0000000a0500720c */ /* 0x040fe20003f64070 */
[----:B------:R-:W-:Y:S01]  /*47b0*/  @!P1 IMAD.IADD R8, R8, 0x1, -R5 ;  /* 0x0000000108089824 */ /* 0x000fe200078e0a05 */
[C---:B------:R-:W-:Y:S01]  /*47c0*/  ISETP.GT.U32.AND P1, PT, R5.reuse, R16, PT ;  /* 0x000000100500720c */ /* 0x040fe20003f24070 */
[----:B------:R-:W-:Y:S01]  /*47d0*/  IMAD.HI.U32 R9, R4, R12, RZ ;  /* 0x0000000c04097227 */ /* 0x000fe200078e00ff */
[----:B------:R-:W-:Y:S01]  /*47e0*/  IABS R13, R18 ;  /* 0x00000012000d7213 */ /* 0x000fe20000000000 */
[----:B------:R-:W-:Y:S01]  /*47f0*/  STL [R1+0x1af0], R0 ;  /* 0x001af00001007387 */ /* 0x000fe20000100800 */
[C---:B------:R-:W-:Y:S01]  /*4800*/  LOP3.LUT R26, R6.reuse, 0x1d2, RZ, 0xfc, !PT ;  /* 0x000001d2061a7812 */ /* 0x040fe200078efcff */
[----:B------:R-:W-:Y:S01]  /*4810*/  IMAD.MOV R9, RZ, RZ, -R9 ;  /* 0x000000ffff097224 */ /* 0x000fe200078e0a09 */
[C---:B------:R-:W-:Y:S01]  /*4820*/  LOP3.LUT R27, R6.reuse, 0x1d0, RZ, 0xfc, !PT ;  /* 0x000001d0061b7812 */ /* 0x040fe200078efcff */
[----:B------:R-:W-:Y:S01]  /*4830*/  IMAD.MOV.U32 R22, RZ, RZ, R8 ;  /* 0x000000ffff167224 */ /* 0x000fe200078e0008 */
[----:B------:R-:W-:Y:S01]  /*4840*/  STL [R1+0x1af4], R188 ;  /* 0x001af4bc01007387 */ /* 0x000fe20000100800 */
[C---:B------:R-:W-:Y:S01]  /*4850*/  IMAD R12, R5.reuse, R9, R12 ;  /* 0x00000009050c7224 */ /* 0x040fe200078e020c */
[C---:B------:R-:W-:Y:S01]  /*4860*/  LOP3.LUT R28, R6.reuse, 0x1cc, RZ, 0xfc, !PT ;  /* 0x000001cc061c7812 */ /* 0x040fe200078efcff */
[----:B------:R-:W-:Y:S01]  /*4870*/  @!P4 IMAD.MOV R22, RZ, RZ, -R22 ;  /* 0x000000ffff16c224 */ /* 0x000fe200078e0a16 */
[----:B------:R-:W-:Y:S01]  /*4880*/  LOP3.LUT R30, R6, 0x1c8, RZ, 0xfc, !PT ;  /* 0x000001c8061e7812 */ /* 0x000fe200078efcff */
[--C-:B------:R-:W-:Y:S01]  /*4890*/  @!P3 IMAD.IADD R10, R10, 0x1, -R5.reuse ;  /* 0x000000010a0ab824 */ /* 0x100fe200078e0a05 */
[----:B------:R-:W-:Y:S01]  /*48a0*/  ISETP.GT.U32.AND P4, PT, R5, R12, PT ;  /* 0x0000000c0500720c */ /* 0x000fe20003f84070 */
[--C-:B------:R-:W-:Y:S01]  /*48b0*/  @!P5 IMAD.IADD R14, R14, 0x1, -R5.reuse ;  /* 0x000000010e0ed824 */ /* 0x100fe200078e0a05 */
[----:B------:R-:W-:Y:S01]  /*48c0*/  ISETP.GE.AND P3, PT, R17, RZ, PT ;  /* 0x000000ff1100720c */ /* 0x000fe20003f66270 */
[----:B------:R-:W-:Y:S01]  /*48d0*/  @!P1 IMAD.IADD R16, R16, 0x1, -R5 ;  /* 0x0000000110109824 */ /* 0x000fe200078e0a05 */
[----:B------:R-:W-:Y:S01]  /*48e0*/  IABS R17, R21 ;  /* 0x0000001500117213 */ /* 0x000fe20000000000 */
[----:B------:R-:W-:Y:S01]  /*48f0*/  IMAD.MOV.U32 R20, RZ, RZ, R10 ;  /* 0x000000ffff147224 */ /* 0x000fe200078e000a */
[C---:B------:R-:W-:Y:S01]  /*4900*/  ISETP.GT.U32.AND P5, PT, R5.reuse, R14, PT ;  /* 0x0000000e0500720c */ /* 0x040fe20003fa4070 */
[----:B------:R-:W-:Y:S01]  /*4910*/  IMAD.HI.U32 R9, R4, R13, RZ ;  /* 0x0000000d04097227 */ /* 0x000fe200078e00ff */
[----:B------:R-:W-:Y:S01]  /*4920*/  ISETP.GT.U32.AND P1, PT, R5, R16, PT ;  /* 0x000000100500720c */ /* 0x000fe20003f24070 */
[----:B------:R0:W-:Y:S01]  /*4930*/  STL [R1+0x24], R22 ;  /* 0x0000241601007387 */ /* 0x0001e20000100800 */
[----:B------:R-:W-:Y:S01]  /*4940*/  IABS R24, R28 ;  /* 0x0000001c00187213 */ /* 0x000fe20000000000 */
[----:B------:R-:W-:Y:S01]  /*4950*/  @!P0 IMAD.MOV R20, RZ, RZ, -R20 ;  /* 0x000000ffff148224 */ /* 0x000fe200078e0a14 */
[----:B------:R-:W-:Y:S01]  /*4960*/  ISETP.GE.AND P0, PT, R18, RZ, PT ;  /* 0x000000ff1200720c */ /* 0x000fe20003f06270 */
[----:B------:R-:W-:Y:S01]  /*4970*/  IMAD.HI.U32 R8, R4, R17, RZ ;  /* 0x0000001104087227 */ /* 0x000fe200078e00ff */
[----:B------:R-:W-:-:S02]  /*4980*/  LOP3.LUT R29, R6, 0x1ca, RZ, 0xfc, !PT ;  /* 0x000001ca061d7812 */ /* 0x000fc400078efcff */
[----:B------:R1:W-:Y:S01]  /*4990*/  STL [R1+0x20], R20 ;  /* 0x0000201401007387 */ /* 0x0003e20000100800 */
[----:B------:R-:W-:Y:S01]  /*49a0*/  IMAD.MOV R10, RZ, RZ, -R9 ;  /* 0x000000ffff0a7224 */ /* 0x000fe200078e0a09 */
[----:B------:R-:W-:Y:S01]  /*49b0*/  LOP3.LUT R32, R6, 0x1c4, RZ, 0xfc, !PT ;  /* 0x000001c406207812 */ /* 0x000fe200078efcff */
[----:B------:R-:W-:Y:S01]  /*49c0*/  @!P4 IMAD.IADD R12, R12, 0x1, -R5 ;  /* 0x000000010c0cc824 */ /* 0x000fe200078e0a05 */
[----:B0-----:R-:W-:Y:S01]  /*49d0*/  IABS R22, R26 ;  /* 0x0000001a00167213 */ /* 0x001fe20000000000 */
[----:B------:R-:W-:Y:S01]  /*49e0*/  IMAD.HI.U32 R11, R4, R15, RZ ;  /* 0x0000000f040b7227 */ /* 0x000fe200078e00ff */
[C---:B------:R-:W-:Y:S02]  /*49f0*/  LOP3.LUT R34, R6.reuse, 0x1c0, RZ, 0xfc, !PT ;  /* 0x000001c006227812 */ /* 0x040fe400078efcff */
[C---:B------:R-:W-:Y:S01]  /*4a00*/  ISETP.GT.U32.AND P4, PT, R5.reuse, R12, PT ;  /* 0x0000000c0500720c */ /* 0x040fe20003f84070 */
[----:B------:R-:W-:Y:S01]  /*4a10*/  IMAD.MOV R18, RZ, RZ, -R11 ;  /* 0x000000ffff127224 */ /* 0x000fe200078e0a0b */
[C---:B------:R-:W-:Y:S01]  /*4a20*/  LOP3.LUT R33, R6.reuse, 0x1c2, RZ, 0xfc, !PT ;  /* 0x000001c206217812 */ /* 0x040fe200078efcff */
[----:B-1----:R-:W-:Y:S01]  /*4a30*/  IMAD.MOV R20, RZ, RZ, -R8 ;  /* 0x000000ffff147224 */ /* 0x002fe200078e0a08 */
[----:B------:R-:W-:Y:S01]  /*4a40*/  IABS R31, R34 ;  /* 0x00000022001f7213 */ /* 0x000fe20000000000 */
[----:B------:R-:W-:Y:S01]  /*4a50*/  IMAD R8, R5, R10, R13 ;  /* 0x0000000a05087224 */ /* 0x000fe200078e020d */
[----:B------:R-:W-:Y:S01]  /*4a60*/  LOP3.LUT R36, R6, 0x1bc, RZ, 0xfc, !PT ;  /* 0x000001bc06247812 */ /* 0x000fe200078efcff */
[--C-:B------:R-:W-:Y:S01]  /*4a70*/  @!P5 IMAD.IADD R14, R14, 0x1, -R5.reuse ;  /* 0x000000010e0ed824 */ /* 0x100fe200078e0a05 */
[----:B------:R-:W-:Y:S01]  /*4a80*/  ISETP.GE.AND P5, PT, R19, RZ, PT ;  /* 0x000000ff1300720c */ /* 0x000fe20003fa6270 */
[----:B------:R-:W-:Y:S01]  /*4a90*/  @!P1 IMAD.IADD R16, R16, 0x1, -R5 ;  /* 0x0000000110109824 */ /* 0x000fe200078e0a05 */
[C---:B------:R-:W-:Y:S01]  /*4aa0*/  ISETP.GT.U32.AND P1, PT, R5.reuse, R8, PT ;  /* 0x000000080500720c */ /* 0x040fe20003f24070 */
[C---:B------:R-:W-:Y:S01]  /*4ab0*/  IMAD R10, R5.reuse, R18, R15 ;  /* 0x00000012050a7224 */ /* 0x040fe200078e020f */
[C---:B------:R-:W-:Y:S01]  /*4ac0*/  LOP3.LUT R19, R6.reuse, 0x1ea, RZ, 0xfc, !PT ;  /* 0x000001ea06137812 */ /* 0x040fe200078efcff */
[----:B------:R-:W-:Y:S01]  /*4ad0*/  IMAD.MOV.U32 R2, RZ, RZ, R14 ;  /* 0x000000ffff027224 */ /* 0x000fe200078e000e */
[C---:B------:R-:W-:Y:S01]  /*4ae0*/  LOP3.LUT R37, R6.reuse, 0x1ba, RZ, 0xfc, !PT ;  /* 0x000001ba06257812 */ /* 0x040fe200078efcff */
[C---:B------:R-:W-:Y:S01]  /*4af0*/  IMAD R18, R5.reuse, R20, R17 ;  /* 0x0000001405127224 */ /* 0x040fe200078e0211 */
[----:B------:R-:W-:Y:S01]  /*4b00*/  LOP3.LUT R17, R6, 0x1ec, RZ, 0xfc, !PT ;  /* 0x000001ec06117812 */ /* 0x000fe200078efcff */
[----:B------:R-:W-:Y:S01]  /*4b10*/  @!P6 IMAD.MOV R2, RZ, RZ, -R2 ;  /* 0x000000ffff02e224 */ /* 0x000fe200078e0a02 */
[C---:B------:R-:W-:Y:S01]  /*4b20*/  ISETP.GT.U32.AND P6, PT, R5.reuse, R10, PT ;  /* 0x0000000a0500720c */ /* 0x040fe20003fc4070 */
[--C-:B------:R-:W-:Y:S01]  /*4b30*/  @!P4 IMAD.IADD R12, R12, 0x1, -R5.reuse ;  /* 0x000000010c0cc824 */ /* 0x100fe200078e0a05 */
[----:B------:R-:W-:Y:S01]  /*4b40*/  ISETP.GT.U32.AND P4, PT, R5, R18, PT ;  /* 0x000000120500720c */ /* 0x000fe20003f84070 */
[----:B------:R-:W-:Y:S01]  /*4b50*/  IMAD.MOV.U32 R0, RZ, RZ, R16 ;  /* 0x000000ffff007224 */ /* 0x000fe200078e0010 */
[----:B------:R-:W-:Y:S01]  /*4b60*/  IABS R15, R17 ;  /* 0x00000011000f7213 */ /* 0x000fe20000000000 */
[----:B------:R-:W-:Y:S01]  /*4b70*/  @!P1 IMAD.IADD R8, R8, 0x1, -R5 ;  /* 0x0000000108089824 */ /* 0x000fe200078e0a05 */
[----:B------:R-:W-:Y:S01]  /*4b80*/  STL [R1+0x1c], R2 ;  /* 0x00001c0201007387 */ /* 0x000fe20000100800 */
[----:B------:R-:W-:Y:S01]  /*4b90*/  VIADD R9, R7, 0x1ee ;  /* 0x000001ee07097836 */ /* 0x000fe20000000000 */
[----:B------:R-:W-:Y:S01]  /*4ba0*/  IABS R252, R19 ;  /* 0x0000001300fc7213 */ /* 0x000fe20000000000 */
[----:B------:R-:W-:Y:S01]  /*4bb0*/  @!P2 IMAD.MOV R0, RZ, RZ, -R0 ;  /* 0x000000ffff00a224 */ /* 0x000fe200078e0a00 */
[----:B------:R-:W-:Y:S01]  /*4bc0*/  ISETP.GT.U32.AND P1, PT, R5, R8, PT ;  /* 0x000000080500720c */ /* 0x000fe20003f24070 */
[----:B------:R-:W-:Y:S01]  /*4bd0*/  IMAD.HI.U32 R11, R4, R15, RZ ;  /* 0x0000000f040b7227 */ /* 0x000fe200078e00ff */
[----:B------:R-:W-:-:S02]  /*4be0*/  IABS R13, R9 ;  /* 0x00000009000d7213 */ /* 0x000fc40000000000 */
[----:B------:R0:W-:Y:S01]  /*4bf0*/  STL [R1+0x18], R0 ;  /* 0x0000180001007387 */ /* 0x0001e20000100800 */
[--C-:B------:R-:W-:Y:S01]  /*4c00*/  @!P6 IMAD.IADD R10, R10, 0x1, -R5.reuse ;  /* 0x000000010a0ae824 */ /* 0x100fe200078e0a05 */
[----:B------:R-:W-:Y:S01]  /*4c10*/  ISETP.GE.AND P2, PT, R9, RZ, PT ;  /* 0x000000ff0900720c */ /* 0x000fe20003f46270 */
[----:B------:R-:W-:Y:S01]  /*4c20*/  @!P4 IMAD.IADD R18, R18, 0x1, -R5 ;  /* 0x000000011212c824 */ /* 0x000fe200078e0a05 */
[----:B------:R-:W-:Y:S01]  /*4c30*/  LOP3.LUT R20, R6, 0x1e0, RZ, 0xfc, !PT ;  /* 0x000001e006147812 */ /* 0x000fe200078efcff */
[----:B------:R-:W-:Y:S01]  /*4c40*/  IMAD.HI.U32 R9, R4, R13, RZ ;  /* 0x0000000d04097227 */ /* 0x000fe200078e00ff */
[C---:B------:R-:W-:Y:S02]  /*4c50*/  ISETP.GT.U32.AND P6, PT, R5.reuse, R10, PT ;  /* 0x0000000a0500720c */ /* 0x040fe40003fc4070 */
[----:B------:R-:W-:Y:S01]  /*4c60*/  ISETP.GT.U32.AND P4, PT, R5, R18, PT ;  /* 0x000000120500720c */ /* 0x000fe20003f84070 */
[----:B------:R-:W-:Y:S01]  /*4c70*/  IMAD.MOV R14, RZ, RZ, -R9 ;  /* 0x000000ffff0e7224 */ /* 0x000fe200078e0a09 */
[----:B------:R-:W-:Y:S01]  /*4c80*/  IABS R35, R37 ;  /* 0x0000002500237213 */ /* 0x000fe20000000000 */
[----:B0-----:R-:W-:Y:S01]  /*4c90*/  IMAD.MOV.U32 R0, RZ, RZ, R12 ;  /* 0x000000ffff007224 */ /* 0x001fe200078e000c */
[----:B------:R-:W-:Y:S01]  /*4ca0*/  LOP3.LUT R38, R6, 0x1b6, RZ, 0xfc, !PT ;  /* 0x000001b606267812 */ /* 0x000fe200078efcff */
[----:B------:R-:W-:Y:S01]  /*4cb0*/  IMAD.HI.U32 R12, R4, R252, RZ ;  /* 0x000000fc040c7227 */ /* 0x000fe200078e00ff */
[----:B------:R-:W-:-:S02]  /*4cc0*/  LOP3.LUT R40, R6, 0x1b4, RZ, 0xfc, !PT ;  /* 0x000001b406287812 */ /* 0x000fc400078efcff */
[C---:B------:R-:W-:Y:S01]  /*4cd0*/  LOP3.LUT R41, R6.reuse, 0x1b2, RZ, 0xfc, !PT ;  /* 0x000001b206297812 */ /* 0x040fe200078efcff */
[----:B------:R-:W-:Y:S01]  /*4ce0*/  @!P3 IMAD.MOV R0, RZ, RZ, -R0 ;  /* 0x000000ffff00b224 */ /* 0x000fe200078e0a00 */
[----:B------:R-:W-:Y:S01]  /*4cf0*/  ISETP.GE.AND P3, PT, R21, RZ, PT ;  /* 0x000000ff1500720c */ /* 0x000fe20003f66270 */
[----:B------:R-:W-:Y:S01]  /*4d00*/  IMAD.MOV R16, RZ, RZ, -R11 ;  /* 0x000000ffff107224 */ /* 0x000fe200078e0a0b */
[----:B------:R-:W-:Y:S01]  /*4d10*/  LOP3.LUT R21, R6, 0x1da, RZ, 0xfc, !PT ;  /* 0x000001da06157812 */ /* 0x000fe200078efcff */
[----:B------:R-:W-:Y:S01]  /*4d20*/  @!P1 IMAD.IADD R8, R8, 0x1, -R5 ;  /* 0x0000000108089824 */ /* 0x000fe200078e0a05 */
[----:B------:R0:W-:Y:S01]  /*4d30*/  STL [R1+0x14], R0 ;  /* 0x0000140001007387 */ /* 0x0001e20000100800 */
[----:B------:R-:W-:Y:S01]  /*4d40*/  IMAD.MOV R9, RZ, RZ, -R12 ;  /* 0x000000ffff097224 */ /* 0x000fe200078e0a0c */
[----:B------:R-:W-:Y:S01]  /*4d50*/  ISETP.GE.AND P1, PT, R17, RZ, PT ;  /* 0x000000ff1100720c */ /* 0x000fe20003f26270 */
[C---:B------:R-:W-:Y:S01]  /*4d60*/  IMAD R12, R5.reuse, R14, R13 ;  /* 0x0000000e050c7224 */ /* 0x040fe200078e020d */
[C---:B------:R-:W-:Y:S01]  /*4d70*/  LOP3.LUT R17, R6.reuse, 0x1e4, RZ, 0xfc, !PT ;  /* 0x000001e406117812 */ /* 0x040fe200078efcff */
[C---:B------:R-:W-:Y:S01]  /*4d80*/  IMAD R14, R5.reuse, R16, R15 ;  /* 0x00000010050e7224 */ /* 0x040fe200078e020f */
[----:B------:R-:W-:Y:S01]  /*4d90*/  LOP3.LUT R16, R6, 0x1e6, RZ, 0xfc, !PT ;  /* 0x000001e606107812 */ /* 0x000fe200078efcff */
[--C-:B------:R-:W-:Y:S01]  /*4da0*/  @!P6 IMAD.IADD R10, R10, 0x1, -R5.reuse ;  /* 0x000000010a0ae824 */ /* 0x100fe200078e0a05 */
[C---:B------:R-:W-:Y:S01]  /*4db0*/  ISETP.GT.U32.AND P6, PT, R5.reuse, R12, PT ;  /* 0x0000000c0500720c */ /* 0x040fe20003fc4070 */
[C---:B------:R-:W-:Y:S01]  /*4dc0*/  IMAD R252, R5.reuse, R9, R252 ;  /* 0x0000000905fc7224 */ /* 0x040fe200078e02fc */
[----:B------:R-:W-:Y:S01]  /*4dd0*/  IABS R11, R16 ;  /* 0x00000010000b7213 */ /* 0x000fe20000000000 */
[----:B0-----:R-:W-:Y:S01]  /*4de0*/  IMAD.MOV.U32 R0, RZ, RZ, R8 ;  /* 0x000000ffff007224 */ /* 0x001fe200078e0008 */
[----:B------:R-:W-:Y:S01]  /*4df0*/  LOP3.LUT R8, R6, 0x1e8, RZ, 0xfc, !PT ;  /* 0x000001e806087812 */ /* 0x000fe200078efcff */
[----:B------:R-:W-:Y:S01]  /*4e00*/  @!P4 IMAD.IADD R18, R18, 0x1, -R5 ;  /* 0x000000011212c824 */ /* 0x000fe200078e0a05 */
[C---:B------:R-:W-:Y:S01]  /*4e10*/  ISETP.GT.U32.AND P4, PT, R5.reuse, R252, PT ;  /* 0x000000fc0500720c */ /* 0x040fe20003f84070 */
[----:B------:R-:W-:Y:S01]  /*4e20*/  @!P0 IMAD.MOV R0, RZ, RZ, -R0 ;  /* 0x000000ffff008224 */ /* 0x000fe200078e0a00 */
[----:B------:R-:W-:Y:S01]  /*4e30*/  ISETP.GT.U32.AND P0, PT, R5, R14, PT ;  /* 0x0000000e0500720c */ /* 0x000fe20003f04070 */
[----:B------:R-:W-:Y:S01]  /*4e40*/  IMAD.MOV.U32 R188, RZ, RZ, R10 ;  /* 0x000000ffffbc7224 */ /* 0x000fe200078e000a */
[----:B------:R-:W-:-:S02]  /*4e50*/  IABS R10, R8 ;  /* 0x00000008000a7213 */ /* 0x000fc40000000000 */
[----:B------:R-:W-:Y:S01]  /*4e60*/  IABS R15, R20 ;  /* 0x00000014000f7213 */ /* 0x000fe20000000000 */
[--C-:B------:R-:W-:Y:S01]  /*4e70*/  @!P6 IMAD.IADD R12, R12, 0x1, -R5.reuse ;  /* 0x000000010c0ce824 */ /* 0x100fe200078e0a05 */
[----:B------:R-:W-:Y:S01]  /*4e80*/  ISETP.GE.AND P6, PT, R8, RZ, PT ;  /* 0x000000ff0800720c */ /* 0x000fe20003fc6270 */
[----:B------:R-:W-:Y:S01]  /*4e90*/  IMAD.HI.U32 R8, R4, R10, RZ ;  /* 0x0000000a04087227 */ /* 0x000fe200078e00ff */
[C---:B------:R-:W-:Y:S02]  /*4ea0*/  LOP3.LUT R43, R6.reuse, 0x1b0, RZ, 0xfc, !PT ;  /* 0x000001b0062b7812 */ /* 0x040fe400078efcff */
[----:B------:R-:W-:Y:S01]  /*4eb0*/  LOP3.LUT R44, R6, 0x1aa, RZ, 0xfc, !PT ;  /* 0x000001aa062c7812 */ /* 0x000fe200078efcff */
[--C-:B------:R-:W-:Y:S01]  /*4ec0*/  @!P4 IMAD.IADD R252, R252, 0x1, -R5.reuse ;  /* 0x00000001fcfcc824 */ /* 0x100fe200078e0a05 */
[----:B------:R-:W-:Y:S01]  /*4ed0*/  IABS R39, R43 ;  /* 0x0000002b00277213 */ /* 0x000fe20000000000 */
[----:B------:R-:W-:Y:S01]  /*4ee0*/  @!P0 IMAD.IADD R14, R14, 0x1, -R5 ;  /* 0x000000010e0e8824 */ /* 0x000fe200078e0a05 */
[C---:B------:R-:W-:Y:S01]  /*4ef0*/  ISETP.GT.U32.AND P0, PT, R5.reuse, R12, PT ;  /* 0x0000000c0500720c */ /* 0x040fe20003f04070 */
[----:B------:R-:W-:Y:S01]  /*4f00*/  IMAD.MOV R9, RZ, RZ, -R8 ;  /* 0x000000ffff097224 */ /* 0x000fe200078e0a08 */
[----:B------:R-:W-:Y:S01]  /*4f10*/  IABS R42, R44 ;  /* 0x0000002c002a7213 */ /* 0x000fe20000000000 */
[----:B------:R-:W-:Y:S01]  /*4f20*/  IMAD.HI.U32 R8, R4, R11, RZ ;  /* 0x0000000b04087227 */ /* 0x000fe200078e00ff */
[----:B------:R-:W-:-:S02]  /*4f30*/  ISETP.GT.U32.AND P4, PT, R5, R14, PT ;  /* 0x0000000e0500720c */ /* 0x000fc40003f84070 */
[C---:B------:R-:W-:Y:S01]  /*4f40*/  LOP3.LUT R47, R6.reuse, 0x1a6, RZ, 0xfc, !PT ;  /* 0x000001a6062f7812 */ /* 0x040fe200078efcff */
[----:B------:R-:W-:Y:S01]  /*4f50*/  IMAD.MOV R8, RZ, RZ, -R8 ;  /* 0x000000ffff087224 */ /* 0x000fe200078e0a08 */
[----:B------:R-:W-:Y:S01]  /*4f60*/  LOP3.LUT R49, R6, 0x1a4, RZ, 0xfc, !PT ;  /* 0x000001a406317812 */ /* 0x000fe200078efcff */
[----:B------:R-:W-:Y:S01]  /*4f70*/  @!P5 IMAD.MOV R188, RZ, RZ, -R188 ;  /* 0x000000ffffbcd224 */ /* 0x000fe200078e0abc */
[----:B------:R-:W-:Y:S01]  /*4f80*/  ISETP.GE.AND P5, PT, R19, RZ, PT ;  /* 0x000000ff1300720c */ /* 0x000fe20003fa6270 */
[C---:B------:R-:W-:Y:S01]  /*4f90*/  IMAD R11, R5.reuse, R8, R11 ;  /* 0x00000008050b7224 */ /* 0x040fe200078e020b */
[----:B------:R-:W-:Y:S01]  /*4fa0*/  IABS R19, R21 ;  /* 0x0000001500137213 */ /* 0x000fe20000000000 */
[C---:B------:R-:W-:Y:S01]  /*4fb0*/  IMAD R10, R5.reuse, R9, R10 ;  /* 0x00000009050a7224 */ /* 0x040fe200078e020a */
[----:B------:R-:W-:Y:S01]  /*4fc0*/  STL [R1+0x1af8], R188 ;  /* 0x001af8bc01007387 */ /* 0x000fe20000100800 */
[--C-:B------:R-:W-:Y:S01]  /*4fd0*/  @!P0 IMAD.IADD R12, R12, 0x1, -R5.reuse ;  /* 0x000000010c0c8824 */ /* 0x100fe200078e0a05 */
[----:B------:R-:W-:Y:S01]  /*4fe0*/  IABS R9, R17 ;  /* 0x0000001100097213 */ /* 0x000fe20000000000 */
[----:B------:R-:W-:Y:S01]  /*4ff0*/  @!P4 IMAD.IADD R14, R14, 0x1, -R5 ;  /* 0x000000010e0ec824 */ /* 0x000fe200078e0a05 */
[C---:B------:R-:W-:Y:S01]  /*5000*/  ISETP.GT.U32.AND P4, PT, R5.reuse, R11, PT ;  /* 0x0000000b0500720c */ /* 0x040fe20003f84070 */
[----:B------:R0:W-:Y:S01]  /*5010*/  STL [R1+0x10], R0 ;  /* 0x0000100001007387 */ /* 0x0001e20000100800 */
[----:B------:R-:W-:Y:S01]  /*5020*/  ISETP.GT.U32.AND P0, PT, R5, R10, PT ;  /* 0x0000000a0500720c */ /* 0x000fe20003f04070 */
[----:B------:R-:W-:Y:S01]  /*5030*/  IMAD.HI.U32 R8, R4, R9, RZ ;  /* 0x0000000904087227 */ /* 0x000fe200078e00ff */
[----:B------:R-:W-:-:S02]  /*5040*/  LOP3.LUT R50, R6, 0x1a2, RZ, 0xfc, !PT ;  /* 0x000001a206327812 */ /* 0x000fc400078efcff */
[----:B------:R-:W-:Y:S01]  /*5050*/  IABS R45, R49 ;  /* 0x00000031002d7213 */ /* 0x000fe20000000000 */
[----:B------:R-:W-:Y:S01]  /*5060*/  IMAD.MOV R8, RZ, RZ, -R8 ;  /* 0x000000ffff087224 */ /* 0x000fe200078e0a08 */
[----:B------:R-:W-:Y:S01]  /*5070*/  IABS R46, R50 ;  /* 0x00000032002e7213 */ /* 0x000fe20000000000 */
[----:B------:R-:W-:Y:S01]  /*5080*/  IMAD.MOV.U32 R3, RZ, RZ, R12 ;  /* 0x000000ffff037224 */ /* 0x000fe200078e000c */
[C---:B------:R-:W-:Y:S01]  /*5090*/  LOP3.LUT R51, R6.reuse, 0x1a0, RZ, 0xfc, !PT ;  /* 0x000001a006337812 */ /* 0x040fe200078efcff */
[----:B0-----:R-:W-:Y:S01]  /*50a0*/  IMAD.MOV.U32 R0, RZ, RZ, R18 ;  /* 0x000000ffff007224 */ /* 0x001fe200078e0012 */
[C---:B------:R-:W-:Y:S01]  /*50b0*/  LOP3.LUT R18, R6.reuse, 0x1e2, RZ, 0xfc, !PT ;  /* 0x000001e206127812 */ /* 0x040fe200078efcff */
[--C-:B------:R-:W-:Y:S01]  /*50c0*/  @!P4 IMAD.IADD R11, R11, 0x1, -R5.reuse ;  /* 0x000000010b0bc824 */ /* 0x100fe200078e0a05 */
[----:B------:R-:W-:Y:S01]  /*50d0*/  LOP3.LUT R52, R6, 0x19c, RZ, 0xfc, !PT ;  /* 0x0000019c06347812 */ /* 0x000fe200078efcff */
[----:B------:R-:W-:Y:S01]  /*50e0*/  @!P3 IMAD.MOV R0, RZ, RZ, -R0 ;  /* 0x000000ffff00b224 */ /* 0x000fe200078e0a00 */
[C---:B------:R-:W-:Y:S01]  /*50f0*/  ISETP.GT.U32.AND P3, PT, R5.reuse, R252, PT ;  /* 0x000000fc0500720c */ /* 0x040fe20003f64070 */
[----:B------:R-:W-:Y:S01]  /*5100*/  @!P0 IMAD.IADD R10, R10, 0x1, -R5 ;  /* 0x000000010a0a8824 */ /* 0x000fe200078e0a05 */
[----:B------:R-:W-:Y:S01]  /*5110*/  IABS R13, R18 ;  /* 0x00000012000d7213 */ /* 0x000fe20000000000 */
[C---:B------:R-:W-:Y:S01]  /*5120*/  IMAD R8, R5.reuse, R8, R9 ;  /* 0x0000000805087224 */ /* 0x040fe200078e0209 */
[C---:B------:R-:W-:Y:S01]  /*5130*/  ISETP.GT.U32.AND P4, PT, R5.reuse, R11, PT ;  /* 0x0000000b0500720c */ /* 0x040fe20003f84070 */
[----:B------:R-:W-:Y:S01]  /*5140*/  @!P2 IMAD.MOV R3, RZ, RZ, -R3 ;  /* 0x000000ffff03a224 */ /* 0x000fe200078e0a03 */
[----:B------:R-:W-:Y:S01]  /*5150*/  ISETP.GT.U32.AND P2, PT, R5, R10, PT ;  /* 0x0000000a0500720c */ /* 0x000fe20003f44070 */
[----:B------:R-:W-:Y:S01]  /*5160*/  IMAD.HI.U32 R9, R4, R13, RZ ;  /* 0x0000000d04097227 */ /* 0x000fe200078e00ff */
[----:B------:R-:W-:Y:S01]  /*5170*/  ISETP.GE.AND P0, PT, R17, RZ, PT ;  /* 0x000000ff1100720c */ /* 0x000fe20003f06270 */
[----:B------:R-:W-:Y:S01]  /*5180*/  STL [R1+0x1afc], R0 ;  /* 0x001afc0001007387 */ /* 0x000fe20000100800 */
[----:B------:R-:W-:Y:S01]  /*5190*/  IABS R48, R52 ;  /* 0x0000003400307213 */ /* 0x000fe20000000000 */
[----:B------:R-:W-:Y:S01]  /*51a0*/  IMAD.MOV.U32 R2, RZ, RZ, R14 ;  /* 0x000000ffff027224 */ /* 0x000fe200078e000e */
[----:B------:R-:W-:Y:S01]  /*51b0*/  LOP3.LUT R54, R6, 0x198, RZ, 0xfc, !PT ;  /* 0x0000019806367812 */ /* 0x000fe200078efcff */
[----:B------:R-:W-:Y:S01]  /*51c0*/  @!P3 IMAD.IADD R252, R252, 0x1, -R5 ;  /* 0x00000001fcfcb824 */ /* 0x000fe200078e0a05 */
[----:B------:R-:W-:Y:S01]  /*51d0*/  ISETP.GE.AND P3, PT, R16, RZ, PT ;  /* 0x000000ff1000720c */ /* 0x000fe20003f66270 */
[----:B------:R-:W-:Y:S01]  /*51e0*/  IMAD.MOV R16, RZ, RZ, -R9 ;  /* 0x000000ffff107224 */ /* 0x000fe200078e0a09 */
[----:B------:R-:W-:Y:S01]  /*51f0*/  LOP3.LUT R53, R6, 0x19a, RZ, 0xfc, !PT ;  /* 0x0000019a06357812 */ /* 0x000fe200078efcff */
[----:B------:R-:W-:Y:S01]  /*5200*/  @!P1 IMAD.MOV R2, RZ, RZ, -R2 ;  /* 0x000000ffff029224 */ /* 0x000fe200078e0a02 */
[C---:B------:R-:W-:Y:S01]  /*5210*/  ISETP.GT.U32.AND P1, PT, R5.reuse, R8, PT ;  /* 0x000000080500720c */ /* 0x040fe20003f24070 */
[----:B------:R-:W-:Y:S01]  /*5220*/  IMAD.HI.U32 R12, R4, R15, RZ ;  /* 0x0000000f040c7227 */ /* 0x000fe200078e00ff */
[C---:B------:R-:W-:Y:S01]  /*5230*/  LOP3.LUT R56, R6.reuse, 0x194, RZ, 0xfc, !PT ;  /* 0x0000019406387812 */ /* 0x040fe200078efcff */
[----:B------:R-:W-:Y:S01]  /*5240*/  STL [R1+0x1b00], R3 ;  /* 0x001b000301007387 */ /* 0x000fe20000100800 */
[C---:B------:R-:W-:Y:S01]  /*5250*/  LOP3.LUT R58, R6.reuse, 0x190, RZ, 0xfc, !PT ;  /* 0x00000190063a7812 */ /* 0x040fe200078efcff */
[----:B------:R-:W-:Y:S01]  /*5260*/  IMAD R13, R5, R16, R13 ;  /* 0x00000010050d7224 */ /* 0x000fe200078e020d */
[C---:B------:R-:W-:Y:S01]  /*5270*/  LOP3.LUT R16, R6.reuse, 0x1dc, RZ, 0xfc, !PT ;  /* 0x000001dc06107812 */ /* 0x040fe200078efcff */
[----:B------:R-:W-:Y:S01]  /*5280*/  IMAD.MOV R12, RZ, RZ, -R12 ;  /* 0x000000ffff0c7224 */ /* 0x000fe200078e0a0c */
[----:B------:R-:W-:Y:S01]  /*5290*/  LOP3.LUT R57, R6, 0x192, RZ, 0xfc, !PT ;  /* 0x0000019206397812 */ /* 0x000fe200078efcff */
[----:B------:R-:W-:Y:S01]  /*52a0*/  @!P4 IMAD.IADD R11, R11, 0x1, -R5 ;  /* 0x000000010b0bc824 */ /* 0x000fe200078e0a05 */
[C---:B------:R-:W-:Y:S01]  /*52b0*/  ISETP.GT.U32.AND P4, PT, R5.reuse, R13, PT ;  /* 0x0000000d0500720c */ /* 0x040fe20003f84070 */
[C---:B------:R-:W-:Y:S01]  /*52c0*/  IMAD R14, R5.reuse, R12, R15 ;  /* 0x0000000c050e7224 */ /* 0x040fe200078e020f */
[----:B------:R-:W-:Y:S01]  /*52d0*/  IABS R17, R16 ;  /* 0x0000001000117213 */ /* 0x000fe20000000000 */
[--C-:B------:R-:W-:Y:S01]  /*52e0*/  @!P2 IMAD.IADD R10, R10, 0x1, -R5.reuse ;  /* 0x000000010a0aa824 */ /* 0x100fe200078e0a05 */
[----:B------:R-:W-:Y:S01]  /*52f0*/  IABS R55, R58 ;  /* 0x0000003a00377213 */ /* 0x000fe20000000000 */
[----:B------:R-:W-:Y:S01]  /*5300*/  @!P1 IMAD.IADD R8, R8, 0x1, -R5 ;  /* 0x0000000108089824 */ /* 0x000fe200078e0a05 */
[C---:B------:R-:W-:Y:S01]  /*5310*/  LOP3.LUT R60, R6.reuse, 0x18c, RZ, 0xfc, !PT ;  /* 0x0000018c063c7812 */ /* 0x040fe200078efcff */
[----:B------:R-:W-:Y:S01]  /*5320*/  @!P6 IMAD.MOV R10, RZ, RZ, -R10 ;  /* 0x000000ffff0ae224 */ /* 0x000fe200078e0a0a */
[----:B------:R-:W-:Y:S01]  /*5330*/  ISETP.GT.U32.AND P6, PT, R5, R14, PT ;  /* 0x0000000e0500720c */ /* 0x000fe20003fc4070 */
[----:B------:R-:W-:Y:S01]  /*5340*/  VIADD R9, R7, 0x1de ;  /* 0x000001de07097836 */ /* 0x000fe20000000000 */
[----:B------:R-:W-:Y:S01]  /*5350*/  ISETP.GT.U32.AND P1, PT, R5, R8, PT ;  /* 0x000000080500720c */ /* 0x000fe20003f24070 */
[----:B------:R-:W-:Y:S01]  /*5360*/  @!P3 IMAD.MOV R11, RZ, RZ, -R11 ;  /* 0x000000ffff0bb224 */ /* 0x000fe200078e0a0b */
[----:B------:R-:W-:Y:S01]  /*5370*/  LOP3.LUT R61, R6, 0x18a, RZ, 0xfc, !PT ;  /* 0x0000018a063d7812 */ /* 0x000fe200078efcff */
[--C-:B------:R-:W-:Y:S01]  /*5380*/  @!P4 IMAD.IADD R13, R13, 0x1, -R5.reuse ;  /* 0x000000010d0dc824 */ /* 0x100fe200078e0a05 */
[----:B------:R-:W-:Y:S01]  /*5390*/  IABS R15, R9 ;  /* 0x00000009000f7213 */ /* 0x000fe20000000000 */
[----:B------:R-:W-:Y:S01]  /*53a0*/  @!P5 IMAD.MOV R252, RZ, RZ, -R252 ;  /* 0x000000fffffcd224 */ /* 0x000fe200078e0afc */
[----:B------:R-:W-:Y:S01]  /*53b0*/  ISETP.GE.AND P2, PT, R9, RZ, PT ;  /* 0x000000ff0900720c */ /* 0x000fe20003f46270 */
[----:B------:R-:W-:Y:S01]  /*53c0*/  STL [R1+0x1b04], R2 ;  /* 0x001b040201007387 */ /* 0x000fe20000100800 */
[C---:B------:R-:W-:Y:S01]  /*53d0*/  ISETP.GT.U32.AND P3, PT, R5.reuse, R13, PT ;  /* 0x0000000d0500720c */ /* 0x040fe20003f64070 */
[----:B------:R-:W-:Y:S01]  /*53e0*/  IMAD.HI.U32 R9, R4, R15, RZ ;  /* 0x0000000f04097227 */ /* 0x000fe200078e00ff */
[----:B------:R-:W-:Y:S01]  /*53f0*/  ISETP.GE.AND P5, PT, R18, RZ, PT ;  /* 0x000000ff1200720c */ /* 0x000fe20003fa6270 */
[----:B------:R-:W-:Y:S01]  /*5400*/  STL [R1+0x1b08], R252 ;  /* 0x001b08fc01007387 */ /* 0x000fe20000100800 */
[----:B------:R-:W-:Y:S01]  /*5410*/  ISETP.GE.AND P4, PT, R20, RZ, PT ;  /* 0x000000ff1400720c */ /* 0x000fe20003f86270 */
[----:B------:R-:W-:Y:S01]  /*5420*/  @!P6 IMAD.IADD R14, R14, 0x1, -R5 ;  /* 0x000000010e0ee824 */ /* 0x000fe200078e0a05 */
[----:B------:R-:W-:Y:S01]  /*5430*/  IABS R59, R61 ;  /* 0x0000003d003b7213 */ /* 0x000fe20000000000 */
[----:B------:R-:W-:Y:S01]  /*5440*/  IMAD.MOV R12, RZ, RZ, -R9 ;  /* 0x000000ffff0c7224 */ /* 0x000fe200078e0a09 */
[----:B------:R-:W-:Y:S01]  /*5450*/  LOP3.LUT R62, R6, 0x186, RZ, 0xfc, !PT ;  /* 0x00000186063e7812 */ /* 0x000fe200078efcff */
[----:B------:R-:W-:Y:S01]  /*5460*/  IMAD.HI.U32 R9, R4, R17, RZ ;  /* 0x0000001104097227 */ /* 0x000fe200078e00ff */
[C---:B------:R-:W-:Y:S01]  /*5470*/  ISETP.GT.U32.AND P6, PT, R5.reuse, R14, PT ;  /* 0x0000000e0500720c */ /* 0x040fe20003fc4070 */
[----:B------:R-:W-:Y:S01]  /*5480*/  STL [R1+0x1b10], R10 ;  /* 0x001b100a01007387 */ /* 0x000fe20000100800 */
[----:B------:R-:W-:Y:S01]  /*5490*/  LOP3.LUT R64, R6, 0x184, RZ, 0xfc, !PT ;  /* 0x0000018406407812 */ /* 0x000fe200078efcff */
[----:B------:R-:W-:Y:S01]  /*54a0*/  @!P1 IMAD.IADD R8, R8, 0x1, -R5 ;  /* 0x0000000108089824 */ /* 0x000fe200078e0a05 */
[----:B------:R-:W-:Y:S01]  /*54b0*/  ISETP.GE.AND P1, PT, R16, RZ, PT ;  /* 0x000000ff1000720c */ /* 0x000fe20003f26270 */
[----:B------:R-:W-:Y:S01]  /*54c0*/  IMAD.HI.U32 R16, R4, R19, RZ ;  /* 0x0000001304107227 */ /* 0x000fe200078e00ff */
[C---:B------:R-:W-:Y:S01]  /*54d0*/  LOP3.LUT R65, R6.reuse, 0x182, RZ, 0xfc, !PT ;  /* 0x0000018206417812 */ /* 0x040fe200078efcff */
[----:B------:R-:W-:Y:S01]  /*54e0*/  STL [R1+0x1b14], R11 ;  /* 0x001b140b01007387 */ /* 0x000fe20000100800 */
[C---:B------:R-:W-:Y:S01]  /*54f0*/  LOP3.LUT R67, R6.reuse, 0x180, RZ, 0xfc, !PT ;  /* 0x0000018006437812 */ /* 0x040fe200078efcff */
[----:B------:R-:W-:Y:S01]  /*5500*/  IMAD.MOV R18, RZ, RZ, -R9 ;  /* 0x000000ffff127224 */ /* 0x000fe200078e0a09 */
[C---:B------:R-:W-:Y:S01]  /*5510*/  LOP3.LUT R68, R6.reuse, 0x17a, RZ, 0xfc, !PT ;  /* 0x0000017a06447812 */ /* 0x040fe200078efcff */
[----:B------:R-:W-:Y:S01]  /*5520*/  IMAD R15, R5, R12, R15 ;  /* 0x0000000c050f7224 */ /* 0x000fe200078e020f */
[----:B------:R-:W-:Y:S01]  /*5530*/  IABS R63, R67 ;  /* 0x00000043003f7213 */ /* 0x000fe20000000000 */
[----:B------:R-:W-:Y:S01]  /*5540*/  IMAD.MOV.U32 R12, RZ, RZ, R8 ;  /* 0x000000ffff0c7224 */ /* 0x000fe200078e0008 */
[----:B------:R-:W-:Y:S01]  /*5550*/  IABS R66, R68 ;  /* 0x0000004400427213 */ /* 0x000fe20000000000 */
[----:B------:R-:W-:Y:S01]  /*5560*/  IMAD.MOV R8, RZ, RZ, -R16 ;  /* 0x000000ffff087224 */ /* 0x000fe200078e0a10 */
[C---:B------:R-:W-:Y:S01]  /*5570*/  LOP3.LUT R71, R6.reuse, 0x176, RZ, 0xfc, !PT ;  /* 0x0000017606477812 */ /* 0x040fe200078efcff */
[----:B------:R-:W-:Y:S01]  /*5580*/  @!P3 IMAD.IADD R13, R13, 0x1, -R5 ;  /* 0x000000010d0db824 */ /* 0x000fe200078e0a05 */
[----:B------:R-:W-:Y:S01]  /*5590*/  ISETP.GE.AND P3, PT, R21, RZ, PT ;  /* 0x000000ff1500720c */ /* 0x000fe20003f66270 */
[C---:B------:R-:W-:Y:S01]  /*55a0*/  IMAD R16, R5.reuse, R18, R17 ;  /* 0x0000001205107224 */ /* 0x040fe200078e0211 */
[----:B------:R-:W-:Y:S01]  /*55b0*/  IABS R21, R25 ;  /* 0x0000001900157213 */ /* 0x000fe20000000000 */
[----:B------:R-:W-:Y:S01]  /*55c0*/  @!P0 IMAD.MOV R12, RZ, RZ, -R12 ;  /* 0x000000ffff0c8224 */ /* 0x000fe200078e0a0c */
[C---:B------:R-:W-:Y:S01]  /*55d0*/  ISETP.GT.U32.AND P0, PT, R5.reuse, R15, PT ;  /* 0x0000000f0500720c */ /* 0x040fe20003f04070 */
[C---:B------:R-:W-:Y:S01]  /*55e0*/  IMAD R17, R5.reuse, R8, R19 ;  /* 0x0000000805117224 */ /* 0x040fe200078e0213 */
[----:B------:R-:W-:Y:S01]  /*55f0*/  LOP3.LUT R8, R6, 0x1d8, RZ, 0xfc, !PT ;  /* 0x000001d806087812 */ /* 0x000fe200078efcff */
[----:B------:R-:W-:Y:S01]  /*5600*/  @!P5 IMAD.MOV R13, RZ, RZ, -R13 ;  /* 0x000000ffff0dd224 */ /* 0x000fe200078e0a0d */
[C---:B------:R-:W-:Y:S01]  /*5610*/  ISETP.GT.U32.AND P5, PT, R5.reuse, R16, PT ;  /* 0x000000100500720c */ /* 0x040fe20003fa4070 */
[--C-:B------:R-:W-:Y:S01]  /*5620*/  @!P6 IMAD.IADD R14, R14, 0x1, -R5.reuse ;  /* 0x000000010e0ee824 */ /* 0x100fe200078e0a05 */
[----:B------:R-:W-:Y:S01]  /*5630*/  ISETP.GT.U32.AND P6, PT, R5, R17, PT ;  /* 0x000000110500720c */ /* 0x000fe20003fc4070 */
[----:B------:R-:W-:Y:S01]  /*5640*/  STL [R1+0x1b18], R12 ;  /* 0x001b180c01007387 */ /* 0x000fe20000100800 */
[----:B------:R-:W-:Y:S01]  /*5650*/  IABS R18, R8 ;  /* 0x0000000800127213 */ /* 0x000fe20000000000 */
[----:B------:R-:W-:Y:S01]  /*5660*/  @!P4 IMAD.MOV R14, RZ, RZ, -R14 ;  /* 0x000000ffff0ec224 */ /* 0x000fe200078e0a0e */
[----:B------:R-:W-:Y:S01]  /*5670*/  IABS R19, R23 ;  /* 0x0000001700137213 */ /* 0x000fe20000000000 */
[----:B------:R-:W-:Y:S01]  /*5680*/  STL [R1+0x1b1c], R13 ;  /* 0x001b1c0d01007387 */ /* 0x000fe20000100800 */
[----:B------:R-:W-:Y:S01]  /*5690*/  LOP3.LUT R73, R6, 0x174, RZ, 0xfc, !PT ;  /* 0x0000017406497812 */ /* 0x000fe200078efcff */
[--C-:B------:R-:W-:Y:S01]  /*56a0*/  @!P0 IMAD.IADD R15, R15, 0x1, -R5.reuse ;  /* 0x000000010f0f8824 */ /* 0x100fe200078e0a05 */
[----:B------:R-:W-:Y:S01]  /*56b0*/  ISETP.GE.AND P0, PT, R8, RZ, PT ;  /* 0x000000ff0800720c */ /* 0x000fe20003f06270 */
[----:B------:R-:W-:Y:S01]  /*56c0*/  IMAD.HI.U32 R8, R4, R18, RZ ;  /* 0x0000001204087227 */ /* 0x000fe200078e00ff */
[----:B------:R-:W-:Y:S01]  /*56d0*/  LOP3.LUT R74, R6, 0x172, RZ, 0xfc, !PT ;  /* 0x00000172064a7812 */ /* 0x000fe200078efcff */
[----:B------:R0:W-:Y:S01]  /*56e0*/  STL [R1+0x1b20], R14 ;  /* 0x001b200e01007387 */ /* 0x0001e20000100800 */
[----:B------:R-:W-:Y:S01]  /*56f0*/  IABS R69, R73 ;  /* 0x0000004900457213 */ /* 0x000fe20000000000 */
[--C-:B------:R-:W-:Y:S01]  /*5700*/  @!P5 IMAD.IADD R16, R16, 0x1, -R5.reuse ;  /* 0x000000011010d824 */ /* 0x100fe200078e0a05 */
[----:B------:R-:W-:Y:S01]  /*5710*/  ISETP.GT.U32.AND P5, PT, R5, R15, PT ;  /* 0x0000000f0500720c */ /* 0x000fe20003fa4070 */
[----:B------:R-:W-:Y:S01]  /*5720*/  @!P6 IMAD.IADD R17, R17, 0x1, -R5 ;  /* 0x000000011111e824 */ /* 0x000fe200078e0a05 */
[----:B------:R-:W-:Y:S01]  /*5730*/  IABS R70, R74 ;  /* 0x0000004a00467213 */ /* 0x000fe20000000000 */
[----:B------:R-:W-:Y:S01]  /*5740*/  IMAD.MOV R9, RZ, RZ, -R8 ;  /* 0x000000ffff097224 */ /* 0x000fe200078e0a08 */
[C---:B------:R-:W-:Y:S01]  /*5750*/  ISETP.GT.U32.AND P4, PT, R5.reuse, R16, PT ;  /* 0x000000100500720c */ /* 0x040fe20003f84070 */
[----:B------:R-:W-:Y:S01]  /*5760*/  IMAD.HI.U32 R8, R4, R19, RZ ;  /* 0x0000001304087227 */ /* 0x000fe200078e00ff */
[----:B------:R-:W-:-:S02]  /*5770*/  ISETP.GT.U32.AND P6, PT, R5, R17, PT ;  /* 0x000000110500720c */ /* 0x000fc40003fc4070 */
[C---:B------:R-:W-:Y:S01]  /*5780*/  LOP3.LUT R75, R6.reuse, 0x170, RZ, 0xfc, !PT ;  /* 0x00000170064b7812 */ /* 0x040fe200078efcff */
[----:B------:R-:W-:Y:S01]  /*5790*/  IMAD.MOV R20, RZ, RZ, -R8 ;  /* 0x000000ffff147224 */ /* 0x000fe200078e0a08 */
[----:B------:R-:W-:Y:S01]  /*57a0*/  LOP3.LUT R76, R6, 0x16c, RZ, 0xfc, !PT ;  /* 0x0000016c064c7812 */ /* 0x000fe200078efcff */
[----:B------:R-:W-:Y:S01]  /*57b0*/  IMAD.HI.U32 R8, R4, R21, RZ ;  /* 0x0000001504087227 */ /* 0x000fe200078e00ff */
[C---:B------:R-:W-:Y:S02]  /*57c0*/  LOP3.LUT R78, R6.reuse, 0x168, RZ, 0xfc, !PT ;  /* 0x00000168064e7812 */ /* 0x040fe400078efcff */
[----:B------:R-:W-:Y:S01]  /*57d0*/  IABS R72, R76 ;  /* 0x0000004c00487213 */ /* 0x000fe20000000000 */
[----:B------:R-:W-:Y:S01]  /*57e0*/  IMAD R18, R5, R9, R18 ;  /* 0x0000000905127224 */ /* 0x000fe200078e0212 */
[----:B------:R-:W-:Y:S01]  /*57f0*/  LOP3.LUT R77, R6, 0x16a, RZ, 0xfc, !PT ;  /* 0x0000016a064d7812 */ /* 0x000fe200078efcff */
[----:B------:R-:W-:Y:S01]  /*5800*/  IMAD.HI.U32 R9, R4, R22, RZ ;  /* 0x0000001604097227 */ /* 0x000fe200078e00ff */
[----:B------:R-:W-:-:S02]  /*5810*/  LOP3.LUT R80, R6, 0x164, RZ, 0xfc, !PT ;  /* 0x0000016406507812 */ /* 0x000fc400078efcff */
[C---:B------:R-:W-:Y:S01]  /*5820*/  LOP3.LUT R82, R6.reuse, 0x160, RZ, 0xfc, !PT ;  /* 0x0000016006527812 */ /* 0x040fe200078efcff */
[----:B------:R-:W-:Y:S01]  /*5830*/  IMAD.MOV R8, RZ, RZ, -R8 ;  /* 0x000000ffff087224 */ /* 0x000fe200078e0a08 */
[----:B------:R-:W-:Y:S01]  /*5840*/  LOP3.LUT R81, R6, 0x162, RZ, 0xfc, !PT ;  /* 0x0000016206517812 */ /* 0x000fe200078efcff */
[----:B------:R-:W-:Y:S01]  /*5850*/  @!P5 IMAD.IADD R15, R15, 0x1, -R5 ;  /* 0x000000010f0fd824 */ /* 0x000fe200078e0a05 */
[C---:B------:R-:W-:Y:S01]  /*5860*/  ISETP.GT.U32.AND P5, PT, R5.reuse, R18, PT ;  /* 0x000000120500720c */ /* 0x040fe20003fa4070 */
[----:B------:R-:W-:Y:S01]  /*5870*/  IMAD R19, R5, R20, R19 ;  /* 0x0000001405137224 */ /* 0x000fe200078e0213 */
[----:B------:R-:W-:Y:S01]  /*5880*/  IABS R79, R82 ;  /* 0x00000052004f7213 */ /* 0x000fe20000000000 */
[----:B------:R-:W-:Y:S01]  /*5890*/  @!P4 IMAD.IADD R16, R16, 0x1, -R5 ;  /* 0x000000011010c824 */ /* 0x000fe200078e0a05 */
[----:B------:R-:W-:Y:S01]  /*58a0*/  ISETP.GE.AND P4, PT, R23, RZ, PT ;  /* 0x000000ff1700720c */ /* 0x000fe20003f86270 */
[----:B------:R-:W-:Y:S01]  /*58b0*/  IMAD.MOV R9, RZ, RZ, -R9 ;  /* 0x000000ffff097224 */ /* 0x000fe200078e0a09 */
[C---:B------:R-:W-:Y:S01]  /*58c0*/  LOP3.LUT R84, R6.reuse, 0x15c, RZ, 0xfc, !PT ;  /* 0x0000015c06547812 */ /* 0x040fe200078efcff */
[----:B------:R-:W-:Y:S01]  /*58d0*/  IMAD R20, R5, R8, R21 ;  /* 0x0000000805147224 */ /* 0x000fe200078e0215 */
[----:B------:R-:W-:Y:S01]  /*58e0*/  LOP3.LUT R85, R6, 0x15a, RZ, 0xfc, !PT ;  /* 0x0000015a06557812 */ /* 0x000fe200078efcff */
[----:B------:R-:W-:Y:S01]  /*58f0*/  @!P6 IMAD.IADD R17, R17, 0x1, -R5 ;  /* 0x000000011111e824 */ /* 0x000fe200078e0a05 */
[C---:B------:R-:W-:Y:S01]  /*5900*/  ISETP.GT.U32.AND P6, PT, R5.reuse, R19, PT ;  /* 0x000000130500720c */ /* 0x040fe20003fc4070 */
[C---:B------:R-:W-:Y:S01]  /*5910*/  IMAD R21, R5.reuse, R9, R22 ;  /* 0x0000000905157224 */ /* 0x040fe200078e0216 */
[----:B------:R-:W-:Y:S01]  /*5920*/  IABS R22, R27 ;  /* 0x0000001b00167213 */ /* 0x000fe20000000000 */
[----:B------:R-:W-:Y:S01]  /*5930*/  @!P1 IMAD.MOV R16, RZ, RZ, -R16 ;  /* 0x000000ffff109224 */ /* 0x000fe200078e0a10 */
[C---:B------:R-:W-:Y:S01]  /*5940*/  ISETP.GT.U32.AND P1, PT, R5.reuse, R20, PT ;  /* 0x000000140500720c */ /* 0x040fe20003f24070 */
[----:B------:R-:W-:Y:S01]  /*5950*/  @!P3 IMAD.MOV R17, RZ, RZ, -R17 ;  /* 0x000000ffff11b224 */ /* 0x000fe200078e0a11 */
[----:B------:R-:W-:Y:S01]  /*5960*/  ISETP.GT.U32.AND P3, PT, R5, R21, PT ;  /* 0x000000150500720c */ /* 0x000fe20003f64070 */
[----:B------:R-:W-:Y:S01]  /*5970*/  VIADD R8, R7, 0x1ce ;  /* 0x000001ce07087836 */ /* 0x000fe20000000000 */
[----:B------:R-:W-:Y:S01]  /*5980*/  IABS R83, R85 ;  /* 0x0000005500537213 */ /* 0x000fe20000000000 */
[----:B------:R-:W-:Y:S01]  /*5990*/  @!P5 IMAD.IADD R18, R18, 0x1, -R5 ;  /* 0x000000011212d824 */ /* 0x000fe200078e0a05 */
[----:B------:R-:W-:Y:S01]  /*59a0*/  LOP3.LUT R86, R6, 0x156, RZ, 0xfc, !PT ;  /* 0x0000015606567812 */ /* 0x000fe200078efcff */
[----:B------:R-:W-:Y:S01]  /*59b0*/  @!P2 IMAD.MOV R15, RZ, RZ, -R15 ;  /* 0x000000ffff0fa224 */ /* 0x000fe200078e0a0f */
[----:B------:R-:W-:Y:S01]  /*59c0*/  ISETP.GE.AND P5, PT, R8, RZ, PT ;  /* 0x000000ff0800720c */ /* 0x000fe20003fa6270 */
[--C-:B------:R-:W-:Y:S01]  /*59d0*/  @!P6 IMAD.IADD R19, R19, 0x1, -R5.reuse ;  /* 0x000000011313e824 */ /* 0x100fe200078e0a05 */
[----:B------:R-:W-:Y:S01]  /*59e0*/  IABS R23, R8 ;  /* 0x0000000800177213 */ /* 0x000fe20000000000 */
[----:B------:R-:W-:Y:S01]  /*59f0*/  IMAD.HI.U32 R8, R4, R22, RZ ;  /* 0x0000001604087227 */ /* 0x000fe200078e00ff */
[C---:B------:R-:W-:Y:S01]  /*5a00*/  ISETP.GT.U32.AND P2, PT, R5.reuse, R18, PT ;  /* 0x000000120500720c */ /* 0x040fe20003f44070 */
[----:B------:R1:W-:Y:S01]  /*5a10*/  STL [R1+0x1b24], R15 ;  /* 0x001b240f01007387 */ /* 0x0003e20000100800 */
[----:B------:R-:W-:Y:S01]  /*5a20*/  ISETP.GT.U32.AND P6, PT, R5, R19, PT ;  /* 0x000000130500720c */ /* 0x000fe20003fc4070 */
[--C-:B------:R-:W-:Y:S01]  /*5a30*/  @!P1 IMAD.IADD R20, R20, 0x1, -R5.reuse ;  /* 0x0000000114149824 */ /* 0x100fe200078e0a05 */
[----:B------:R-:W-:Y:S01]  /*5a40*/  ISETP.GE.AND P1, PT, R26, RZ, PT ;  /* 0x000000ff1a00720c */ /* 0x000fe20003f26270 */
[----:B------:R-:W-:Y:S01]  /*5a50*/  IMAD.MOV R8, RZ, RZ, -R8 ;  /* 0x000000ffff087224 */ /* 0x000fe200078e0a08 */
[----:B------:R-:W-:Y:S01]  /*5a60*/  IABS R26, R30 ;  /* 0x0000001e001a7213 */ /* 0x000fe20000000000 */
[--C-:B------:R-:W-:Y:S01]  /*5a70*/  @!P3 IMAD.IADD R21, R21, 0x1, -R5.reuse ;  /* 0x000000011515b824 */ /* 0x100fe200078e0a05 */
[C---:B------:R-:W-:Y:S01]  /*5a80*/  ISETP.GT.U32.AND P3, PT, R5.reuse, R20, PT ;  /* 0x000000140500720c */ /* 0x040fe20003f64070 */
[----:B------:R-:W-:Y:S01]  /*5a90*/  IMAD R22, R5, R8, R22 ;  /* 0x0000000805167224 */ /* 0x000fe200078e0216 */
[----:B------:R-:W-:Y:S01]  /*5aa0*/  LOP3.LUT R88, R6, 0x154, RZ, 0xfc, !PT ;  /* 0x0000015406587812 */ /* 0x000fe200078efcff */
[----:B------:R-:W-:Y:S01]  /*5ab0*/  IMAD.HI.U32 R8, R4, R23, RZ ;  /* 0x0000001704087227 */ /* 0x000fe200078e00ff */
[C---:B------:R-:W-:Y:S01]  /*5ac0*/  LOP3.LUT R89, R6.reuse, 0x152, RZ, 0xfc, !PT ;  /* 0x0000015206597812 */ /* 0x040fe200078efcff */
[----:B------:R-:W-:Y:S01]  /*5ad0*/  STL [R1+0x1b28], R16 ;  /* 0x001b281001007387 */ /* 0x000fe20000100800 */
[C---:B------:R-:W-:Y:S01]  /*5ae0*/  LOP3.LUT R91, R6.reuse, 0x150, RZ, 0xfc, !PT ;  /* 0x00000150065b7812 */ /* 0x040fe200078efcff */
[----:B------:R-:W-:Y:S01]  /*5af0*/  IMAD.MOV R8, RZ, RZ, -R8 ;  /* 0x000000ffff087224 */ /* 0x000fe200078e0a08 */
[----:B------:R-:W-:Y:S01]  /*5b00*/  LOP3.LUT R92, R6, 0x14a, RZ, 0xfc, !PT ;  /* 0x0000014a065c7812 */ /* 0x000fe200078efcff */
[----:B------:R-:W-:Y:S01]  /*5b10*/  @!P2 IMAD.IADD R18, R18, 0x1, -R5 ;  /* 0x000000011212a824 */ /* 0x000fe200078e0a05 */
[----:B------:R-:W-:Y:S01]  /*5b20*/  ISETP.GE.AND P2, PT, R25, RZ, PT ;  /* 0x000000ff1900720c */ /* 0x000fe20003f46270 */
[----:B------:R-:W-:Y:S01]  /*5b30*/  IMAD R23, R5, R8, R23 ;  /* 0x0000000805177224 */ /* 0x000fe200078e0217 */
[----:B------:R-:W-:Y:S01]  /*5b40*/  IABS R25, R29 ;  /* 0x0000001d00197213 */ /* 0x000fe20000000000 */
[--C-:B------:R-:W-:Y:S01]  /*5b50*/  @!P6 IMAD.IADD R19, R19, 0x1, -R5.reuse ;  /* 0x000000011313e824 */ /* 0x100fe200078e0a05 */
[C---:B------:R-:W-:Y:S01]  /*5b60*/  ISETP.GT.U32.AND P6, PT, R5.reuse, R22, PT ;  /* 0x000000160500720c */ /* 0x040fe20003fc4070 */
[----:B------:R-:W-:Y:S01]  /*5b70*/  @!P0 IMAD.MOV R18, RZ, RZ, -R18 ;  /* 0x000000ffff128224 */ /* 0x000fe200078e0a12 */
[C---:B------:R-:W-:Y:S01]  /*5b80*/  ISETP.GT.U32.AND P0, PT, R5.reuse, R21, PT ;  /* 0x000000150500720c */ /* 0x040fe20003f04070 */
[----:B------:R-:W-:Y:S01]  /*5b90*/  @!P3 IMAD.IADD R20, R20, 0x1, -R5 ;  /* 0x000000011414b824 */ /* 0x000fe200078e0a05 */
[----:B------:R-:W-:Y:S01]  /*5ba0*/  ISETP.GT.U32.AND P3, PT, R5, R23, PT ;  /* 0x000000170500720c */ /* 0x000fe20003f64070 */
[----:B------:R-:W-:Y:S01]  /*5bb0*/  IMAD.HI.U32 R9, R4, R24, RZ ;  /* 0x0000001804097227 */ /* 0x000fe200078e00ff */
[----:B------:R-:W-:Y:S01]  /*5bc0*/  IABS R87, R91 ;  /* 0x0000005b00577213 */ /* 0x000fe20000000000 */
[----:B------:R-:W-:Y:S01]  /*5bd0*/  STL [R1+0x1b2c], R17 ;  /* 0x001b2c1101007387 */ /* 0x000fe20000100800 */
[----:B------:R-:W-:Y:S01]  /*5be0*/  IABS R90, R92 ;  /* 0x0000005c005a7213 */ /* 0x000fe20000000000 */
[----:B------:R-:W-:Y:S01]  /*5bf0*/  IMAD.MOV R9, RZ, RZ, -R9 ;  /* 0x000000ffff097224 */ /* 0x000fe200078e0a09 */
[C---:B------:R-:W-:Y:S01]  /*5c00*/  LOP3.LUT R95, R6.reuse, 0x146, RZ, 0xfc, !PT ;  /* 0x00000146065f7812 */ /* 0x040fe200078efcff */
[----:B------:R-:W-:Y:S01]  /*5c10*/  @!P4 IMAD.MOV R19, RZ, RZ, -R19 ;  /* 0x000000ffff13c224 */ /* 0x000fe200078e0a13 */
[----:B------:R-:W-:Y:S01]  /*5c20*/  ISETP.GE.AND P4, PT, R27, RZ, PT ;  /* 0x000000ff1b00720c */ /* 0x000fe20003f86270 */
[C---:B------:R-:W-:Y:S01]  /*5c30*/  IMAD R24, R5.reuse, R9, R24 ;  /* 0x0000000905187224 */ /* 0x040fe200078e0218 */
[----:B------:R-:W-:Y:S01]  /*5c40*/  LOP3.LUT R97, R6, 0x144, RZ, 0xfc, !PT ;  /* 0x0000014406617812 */ /* 0x000fe200078efcff */
[--C-:B------:R-:W-:Y:S01]  /*5c50*/  @!P6 IMAD.IADD R22, R22, 0x1, -R5.reuse ;  /* 0x000000011616e824 */ /* 0x100fe200078e0a05 */
[----:B------:R-:W-:Y:S01]  /*5c60*/  LOP3.LUT R98, R6, 0x142, RZ, 0xfc, !PT ;  /* 0x0000014206627812 */ /* 0x000fe200078efcff */
[----:B------:R-:W-:Y:S01]  /*5c70*/  IMAD.HI.U32 R9, R4, R26, RZ ;  /* 0x0000001a04097227 */ /* 0x000fe200078e00ff */
[----:B------:R-:W-:Y:S01]  /*5c80*/  IABS R93, R97 ;  /* 0x00000061005d7213 */ /* 0x000fe20000000000 */
[----:B------:R-:W-:Y:S01]  /*5c90*/  STL [R1+0x1b30], R18 ;  /* 0x001b301201007387 */ /* 0x000fe20000100800 */
[----:B------:R-:W-:Y:S01]  /*5ca0*/  ISETP.GT.U32.AND P6, PT, R5, R22, PT ;  /* 0x000000160500720c */ /* 0x000fe20003fc4070 */
[--C-:B------:R-:W-:Y:S01]  /*5cb0*/  @!P0 IMAD.IADD R21, R21, 0x1, -R5.reuse ;  /* 0x0000000115158824 */ /* 0x100fe200078e0a05 */
[----:B------:R-:W-:Y:S01]  /*5cc0*/  ISETP.GE.AND P0, PT, R28, RZ, PT ;  /* 0x000000ff1c00720c */ /* 0x000fe20003f06270 */
[----:B------:R-:W-:Y:S01]  /*5cd0*/  @!P3 IMAD.IADD R23, R23, 0x1, -R5 ;  /* 0x000000011717b824 */ /* 0x000fe200078e0a05 */
[----:B------:R-:W-:Y:S01]  /*5ce0*/  ISETP.GE.AND P3, PT, R30, RZ, PT ;  /* 0x000000ff1e00720c */ /* 0x000fe20003f66270 */
[----:B------:R-:W-:Y:S01]  /*5cf0*/  IMAD.MOV R9, RZ, RZ, -R9 ;  /* 0x000000ffff097224 */ /* 0x000fe200078e0a09 */
[----:B------:R-:W-:Y:S01]  /*5d00*/  IABS R30, R33 ;  /* 0x00000021001e7213 */ /* 0x000fe20000000000 */
[----:B------:R-:W-:Y:S01]  /*5d10*/  @!P1 IMAD.MOV R21, RZ, RZ, -R21 ;  /* 0x000000ffff159224 */ /* 0x000fe200078e0a15 */
[C---:B------:R-:W-:Y:S01]  /*5d20*/  ISETP.GT.U32.AND P1, PT, R5.reuse, R23, PT ;  /* 0x000000170500720c */ /* 0x040fe20003f24070 */
[----:B------:R-:W-:Y:S01]  /*5d30*/  @!P2 IMAD.MOV R20, RZ, RZ, -R20 ;  /* 0x000000ffff14a224 */ /* 0x000fe200078e0a14 */
[C---:B------:R-:W-:Y:S01]  /*5d40*/  ISETP.GT.U32.AND P2, PT, R5.reuse, R24, PT ;  /* 0x000000180500720c */ /* 0x040fe20003f44070 */
[----:B------:R-:W-:Y:S01]  /*5d50*/  IMAD R26, R5, R9, R26 ;  /* 0x00000009051a7224 */ /* 0x000fe200078e021a */
[----:B------:R-:W-:Y:S01]  /*5d60*/  LOP3.LUT R9, R6, 0x1c6, RZ, 0xfc, !PT ;  /* 0x000001c606097812 */ /* 0x000fe200078efcff */
[----:B------:R-:W-:Y:S01]  /*5d70*/  IMAD.HI.U32 R8, R4, R25, RZ ;  /* 0x0000001904087227 */ /* 0x000fe200078e00ff */
[----:B------:R-:W-:Y:S01]  /*5d80*/  IABS R94, R98 ;  /* 0x00000062005e7213 */ /* 0x000fe20000000000 */
[----:B------:R2:W-:Y:S01]  /*5d90*/  STL [R1+0x1b34], R19 ;  /* 0x001b341301007387 */ /* 0x0005e20000100800 */
[----:B------:R-:W-:Y:S01]  /*5da0*/  IABS R27, R9 ;  /* 0x00000009001b7213 */ /* 0x000fe20000000000 */
[----:B------:R-:W-:Y:S01]  /*5db0*/  IMAD.MOV R8, RZ, RZ, -R8 ;  /* 0x000000ffff087224 */ /* 0x000fe200078e0a08 */
[----:B------:R-:W-:Y:S01]  /*5dc0*/  LOP3.LUT R99, R6, 0x140, RZ, 0xfc, !PT ;  /* 0x0000014006637812 */ /* 0x000fe200078efcff */
[----:B------:R-:W-:Y:S01]  /*5dd0*/  @!P6 IMAD.IADD R22, R22, 0x1, -R5 ;  /* 0x000000011616e824 */ /* 0x000fe200078e0a05 */
[----:B------:R-:W-:Y:S01]  /*5de0*/  ISETP.GE.AND P6, PT, R29, RZ, PT ;  /* 0x000000ff1d00720c */ /* 0x000fe20003fc6270 */
[----:B------:R-:W-:Y:S01]  /*5df0*/  IMAD R25, R5, R8, R25 ;  /* 0x0000000805197224 */ /* 0x000fe200078e0219 */
[----:B------:R-:W-:Y:S01]  /*5e00*/  IABS R29, R32 ;  /* 0x00000020001d7213 */ /* 0x000fe20000000000 */
[----:B------:R-:W-:Y:S01]  /*5e10*/  IMAD.HI.U32 R8, R4, R27, RZ ;  /* 0x0000001b04087227 */ /* 0x000fe200078e00ff */
[C---:B------:R-:W-:Y:S01]  /*5e20*/  LOP3.LUT R100, R6.reuse, 0x13c, RZ, 0xfc, !PT ;  /* 0x0000013c06647812 */ /* 0x040fe200078efcff */
[----:B------:R3:W-:Y:S01]  /*5e30*/  STL [R1+0x1b38], R20 ;  /* 0x001b381401007387 */ /* 0x0007e20000100800 */
[----:B------:R-:W-:Y:S01]  /*5e40*/  LOP3.LUT R102, R6, 0x138, RZ, 0xfc, !PT ;  /* 0x0000013806667812 */ /* 0x000fe200078efcff */
[--C-:B------:R-:W-:Y:S01]  /*5e50*/  @!P1 IMAD.IADD R23, R23, 0x1, -R5.reuse ;  /* 0x0000000117179824 */ /* 0x100fe200078e0a05 */
[C---:B------:R-:W-:Y:S01]  /*5e60*/  ISETP.GT.U32.AND P1, PT, R5.reuse, R26, PT ;  /* 0x0000001a0500720c */ /* 0x040fe20003f24070 */
[----:B------:R-:W-:Y:S01]  /*5e70*/  @!P2 IMAD.IADD R24, R24, 0x1, -R5 ;  /* 0x000000011818a824 */ /* 0x000fe200078e0a05 */
[----:B------:R-:W-:Y:S01]  /*5e80*/  IABS R96, R100 ;  /* 0x0000006400607213 */ /* 0x000fe20000000000 */
[----:B------:R-:W-:Y:S01]  /*5e90*/  @!P4 IMAD.MOV R22, RZ, RZ, -R22 ;  /* 0x000000ffff16c224 */ /* 0x000fe200078e0a16 */
[C---:B------:R-:W-:Y:S01]  /*5ea0*/  ISETP.GT.U32.AND P4, PT, R5.reuse, R25, PT ;  /* 0x000000190500720c */ /* 0x040fe20003f84070 */
[----:B------:R-:W-:Y:S01]  /*5eb0*/  IMAD.MOV R8, RZ, RZ, -R8 ;  /* 0x000000ffff087224 */ /* 0x000fe200078e0a08 */
[C---:B------:R-:W-:Y:S01]  /*5ec0*/  ISETP.GT.U32.AND P2, PT, R5.reuse, R24, PT ;  /* 0x000000180500720c */ /* 0x040fe20003f44070 */
[----:B------:R-:W-:Y:S01]  /*5ed0*/  @!P5 IMAD.MOV R23, RZ, RZ, -R23 ;  /* 0x000000ffff17d224 */ /* 0x000fe200078e0a17 */
[C---:B------:R-:W-:Y:S01]  /*5ee0*/  LOP3.LUT R101, R6.reuse, 0x13a, RZ, 0xfc, !PT ;  /* 0x0000013a06657812 */ /* 0x040fe200078efcff */
[----:B------:R-:W-:Y:S01]  /*5ef0*/  IMAD R27, R5, R8, R27 ;  /* 0x00000008051b7224 */ /* 0x000fe200078e021b */
[----:B------:R-:W-:Y:S01]  /*5f00*/  LOP3.LUT R104, R6, 0x134, RZ, 0xfc, !PT ;  /* 0x0000013406687812 */ /* 0x000fe200078efcff */
[----:B------:R-:W-:Y:S01]  /*5f10*/  IMAD.HI.U32 R8, R4, R29, RZ ;  /* 0x0000001d04087227 */ /* 0x000fe200078e00ff */
[----:B------:R-:W-:-:S02]  /*5f20*/  LOP3.LUT R106, R6, 0x130, RZ, 0xfc, !PT ;  /* 0x00000130066a7812 */ /* 0x000fc400078efcff */
[----:B------:R-:W-:Y:S01]  /*5f30*/  ISETP.GT.U32.AND P5, PT, R5, R27, PT ;  /* 0x0000001b0500720c */ /* 0x000fe20003fa4070 */
[--C-:B------:R-:W-:Y:S01]  /*5f40*/  @!P1 IMAD.IADD R26, R26, 0x1, -R5.reuse ;  /* 0x000000011a1a9824 */ /* 0x100fe200078e0a05 */
[----:B------:R-:W-:Y:S01]  /*5f50*/  LOP3.LUT R105, R6, 0x132, RZ, 0xfc, !PT ;  /* 0x0000013206697812 */ /* 0x000fe200078efcff */
[--C-:B------:R-:W-:Y:S01]  /*5f60*/  @!P4 IMAD.IADD R25, R25, 0x1, -R5.reuse ;  /* 0x000000011919c824 */ /* 0x100fe200078e0a05 */
[----:B------:R-:W-:Y:S01]  /*5f70*/  IABS R103, R106 ;  /* 0x0000006a00677213 */ /* 0x000fe20000000000 */
[--C-:B------:R-:W-:Y:S01]  /*5f80*/  @!P2 IMAD.IADD R24, R24, 0x1, -R5.reuse ;  /* 0x000000011818a824 */ /* 0x100fe200078e0a05 */
[C---:B------:R-:W-:Y:S01]  /*5f90*/  ISETP.GT.U32.AND P1, PT, R5.reuse, R26, PT ;  /* 0x0000001a0500720c */ /* 0x040fe20003f24070 */
[----:B------:R-:W-:Y:S01]  /*5fa0*/  IMAD.HI.U32 R28, R4, R31, RZ ;  /* 0x0000001f041c7227 */ /* 0x000fe200078e00ff */
[----:B------:R-:W-:Y:S02]  /*5fb0*/  ISETP.GT.U32.AND P4, PT, R5, R25, PT ;  /* 0x000000190500720c */ /* 0x000fe40003f84070 */
[----:B------:R-:W-:Y:S01]  /*5fc0*/  ISETP.GE.AND P2, PT, R9, RZ, PT ;  /* 0x000000ff0900720c */ /* 0x000fe20003f46270 */
[----:B------:R-:W-:Y:S01]  /*5fd0*/  IMAD.MOV R8, RZ, RZ, -R8 ;  /* 0x000000ffff087224 */ /* 0x000fe200078e0a08 */
[----:B------:R-:W-:Y:S01]  /*5fe0*/  LOP3.LUT R108, R6, 0x12c, RZ, 0xfc, !PT ;  /* 0x0000012c066c7812 */ /* 0x000fe200078efcff */
[----:B------:R-:W-:Y:S01]  /*5ff0*/  @!P0 IMAD.MOV R24, RZ, RZ, -R24 ;  /* 0x000000ffff188224 */ /* 0x000fe200078e0a18 */
[----:B------:R-:W-:Y:S01]  /*6000*/  ISETP.GE.AND P0, PT, R32, RZ, PT ;  /* 0x000000ff2000720c */ /* 0x000fe20003f06270 */
[----:B------:R-:W-:Y:S01]  /*6010*/  @!P5 IMAD.IADD R27, R27, 0x1, -R5 ;  /* 0x000000011b1bd824 */ /* 0x000fe200078e0a05 */
[----:B------:R-:W-:Y:S01]  /*6020*/  LOP3.LUT R109, R6, 0x12a, RZ, 0xfc, !PT ;  /* 0x0000012a066d7812 */ /* 0x000fe200078efcff */
[----:B------:R-:W-:Y:S01]  /*6030*/  IMAD.HI.U32 R9, R4, R30, RZ ;  /* 0x0000001e04097227 */ /* 0x000fe200078e00ff */
[----:B------:R-:W-:-:S02]  /*6040*/  LOP3.LUT R110, R6, 0x126, RZ, 0xfc, !PT ;  /* 0x00000126066e7812 */ /* 0x000fc400078efcff */
[C---:B------:R-:W-:Y:S01]  /*6050*/  ISETP.GT.U32.AND P5, PT, R5.reuse, R27, PT ;  /* 0x0000001b0500720c */ /* 0x040fe20003fa4070 */
[----:B------:R-:W-:Y:S01]  /*6060*/  IMAD.MOV R32, RZ, RZ, -R28 ;  /* 0x000000ffff207224 */ /* 0x000fe200078e0a1c */
[----:B------:R-:W-:Y:S01]  /*6070*/  IABS R107, R109 ;  /* 0x0000006d006b7213 */ /* 0x000fe20000000000 */
[C---:B------:R-:W-:Y:S01]  /*6080*/  IMAD R28, R5.reuse, R8, R29 ;  /* 0x00000008051c7224 */ /* 0x040fe200078e021d */
[C---:B------:R-:W-:Y:S01]  /*6090*/  LOP3.LUT R112, R6.reuse, 0x124, RZ, 0xfc, !PT ;  /* 0x0000012406707812 */ /* 0x040fe200078efcff */
[----:B------:R-:W-:Y:S01]  /*60a0*/  IMAD.MOV R9, RZ, RZ, -R9 ;  /* 0x000000ffff097224 */ /* 0x000fe200078e0a09 */
[----:B------:R-:W-:Y:S01]  /*60b0*/  LOP3.LUT R113, R6, 0x122, RZ, 0xfc, !PT ;  /* 0x0000012206717812 */ /* 0x000fe200078efcff */
[--C-:B------:R-:W-:Y:S01]  /*60c0*/  @!P1 IMAD.IADD R26, R26, 0x1, -R5.reuse ;  /* 0x000000011a1a9824 */ /* 0x100fe200078e0a05 */
[----:B------:R-:W-:Y:S01]  /*60d0*/  ISETP.GT.U32.AND P1, PT, R5, R28, PT ;  /* 0x0000001c0500720c */ /* 0x000fe20003f24070 */
[----:B------:R-:W-:Y:S01]  /*60e0*/  @!P4 IMAD.IADD R25, R25, 0x1, -R5 ;  /* 0x000000011919c824 */ /* 0x000fe200078e0a05 */
[----:B------:R-:W-:Y:S01]  /*60f0*/  ISETP.GE.AND P4, PT, R33, RZ, PT ;  /* 0x000000ff2100720c */ /* 0x000fe20003f86270 */
[C---:B------:R-:W-:Y:S01]  /*6100*/  IMAD R29, R5.reuse, R9, R30 ;  /* 0x00000009051d7224 */ /* 0x040fe200078e021e */
[----:B------:R-:W-:Y:S01]  /*6110*/  IABS R33, R36 ;  /* 0x0000002400217213 */ /* 0x000fe20000000000 */
[----:B------:R-:W-:Y:S01]  /*6120*/  @!P6 IMAD.MOV R25, RZ, RZ, -R25 ;  /* 0x000000ffff19e224 */ /* 0x000fe200078e0a19 */
[----:B------:R-:W-:Y:S01]  /*6130*/  LOP3.LUT R115, R6, 0x120, RZ, 0xfc, !PT ;  /* 0x0000012006737812 */ /* 0x000fe200078efcff */
[C---:B------:R-:W-:Y:S01]  /*6140*/  IMAD R30, R5.reuse, R32, R31 ;  /* 0x00000020051e7224 */ /* 0x040fe200078e021f */
[----:B------:R-:W-:Y:S01]  /*6150*/  ISETP.GT.U32.AND P6, PT, R5, R29, PT ;  /* 0x0000001d0500720c */ /* 0x000fe20003fc4070 */
[--C-:B------:R-:W-:Y:S01]  /*6160*/  @!P5 IMAD.IADD R27, R27, 0x1, -R5.reuse ;  /* 0x000000011b1bd824 */ /* 0x100fe200078e0a05 */
[----:B------:R-:W-:Y:S01]  /*6170*/  IABS R111, R115 ;  /* 0x00000073006f7213 */ /* 0x000fe20000000000 */
[----:B------:R-:W-:Y:S01]  /*6180*/  VIADD R8, R7, 0x1be ;  /* 0x000001be07087836 */ /* 0x000fe20000000000 */
[C---:B------:R-:W-:Y:S01]  /*6190*/  ISETP.GT.U32.AND P5, PT, R5.reuse, R30, PT ;  /* 0x0000001e0500720c */ /* 0x040fe20003fa4070 */
[----:B------:R-:W-:Y:S01]  /*61a0*/  @!P1 IMAD.IADD R28, R28, 0x1, -R5 ;  /* 0x000000011c1c9824 */ /* 0x000fe200078e0a05 */
[----:B------:R-:W-:Y:S01]  /*61b0*/  LOP3.LUT R116, R6, 0x11a, RZ, 0xfc, !PT ;  /* 0x0000011a06747812 */ /* 0x000fe200078efcff */
[----:B------:R-:W-:Y:S01]  /*61c0*/  @!P3 IMAD.MOV R26, RZ, RZ, -R26 ;  /* 0x000000ffff1ab224 */ /* 0x000fe200078e0a1a */
[----:B------:R-:W-:Y:S01]  /*61d0*/  IABS R32, R8 ;  /* 0x0000000800207213 */ /* 0x000fe20000000000 */
[----:B------:R-:W-:Y:S01]  /*61e0*/  IMAD.HI.U32 R9, R4, R33, RZ ;  /* 0x0000002104097227 */ /* 0x000fe200078e00ff */
[----:B------:R-:W-:-:S02]  /*61f0*/  ISETP.GT.U32.AND P1, PT, R5, R28, PT ;  /* 0x0000001c0500720c */ /* 0x000fc40003f24070 */
[----:B------:R-:W-:Y:S01]  /*6200*/  ISETP.GE.AND P3, PT, R8, RZ, PT ;  /* 0x000000ff0800720c */ /* 0x000fe20003f66270 */
[--C-:B------:R-:W-:Y:S01]  /*6210*/  @!P6 IMAD.IADD R29, R29, 0x1, -R5.reuse ;  /* 0x000000011d1de824 */ /* 0x100fe200078e0a05 */
[----:B------:R-:W-:Y:S01]  /*6220*/  IABS R114, R116 ;  /* 0x0000007400727213 */ /* 0x000fe20000000000 */
[----:B------:R-:W-:Y:S01]  /*6230*/  IMAD.HI.U32 R8, R4, R32, RZ ;  /* 0x0000002004087227 */ /* 0x000fe200078e00ff */
[----:B------:R-:W-:Y:S02]  /*6240*/  LOP3.LUT R119, R6, 0x116, RZ, 0xfc, !PT ;  /* 0x0000011606777812 */ /* 0x000fe400078efcff */
[C---:B------:R-:W-:Y:S01]  /*6250*/  ISETP.GT.U32.AND P6, PT, R5.reuse, R29, PT ;  /* 0x0000001d0500720c */ /* 0x040fe20003fc4070 */
[----:B------:R-:W-:Y:S01]  /*6260*/  @!P5 IMAD.IADD R30, R30, 0x1, -R5 ;  /* 0x000000011e1ed824 */ /* 0x000fe200078e0a05 */
[----:B------:R-:W-:Y:S01]  /*6270*/  LOP3.LUT R121, R6, 0x114, RZ, 0xfc, !PT ;  /* 0x0000011406797812 */ /* 0x000fe200078efcff */
[----:B------:R-:W-:Y:S01]  /*6280*/  @!P2 IMAD.MOV R27, RZ, RZ, -R27 ;  /* 0x000000ffff1ba224 */ /* 0x000fe200078e0a1b */
[----:B------:R-:W-:Y:S01]  /*6290*/  ISETP.GE.AND P2, PT, R34, RZ, PT ;  /* 0x000000ff2200720c */ /* 0x000fe20003f46270 */
[----:B------:R-:W-:Y:S01]  /*62a0*/  IMAD.HI.U32 R31, R4, R35, RZ ;  /* 0x00000023041f7227 */ /* 0x000fe200078e00ff */
[----:B------:R-:W-:-:S02]  /*62b0*/  ISETP.GT.U32.AND P5, PT, R5, R30, PT ;  /* 0x0000001e0500720c */ /* 0x000fc40003fa4070 */
[----:B------:R-:W-:Y:S01]  /*62c0*/  LOP3.LUT R122, R6, 0x112, RZ, 0xfc, !PT ;  /* 0x00000112067a7812 */ /* 0x000fe200078efcff */
[----:B------:R-:W-:Y:S01]  /*62d0*/  IMAD.MOV R8, RZ, RZ, -R8 ;  /* 0x000000ffff087224 */ /* 0x000fe200078e0a08 */
[----:B------:R-:W-:Y:S01]  /*62e0*/  IABS R117, R121 ;  /* 0x0000007900757213 */ /* 0x000fe20000000000 */
[----:B------:R-:W-:Y:S01]  /*62f0*/  IMAD.MOV R34, RZ, RZ, -R9 ;  /* 0x000000ffff227224 */ /* 0x000fe200078e0a09 */
[----:B------:R-:W-:Y:S01]  /*6300*/  IABS R118, R122 ;  /* 0x0000007a00767213 */ /* 0x000fe20000000000 */
[----:B------:R-:W-:Y:S01]  /*6310*/  @!P1 IMAD.IADD R28, R28, 0x1, -R5 ;  /* 0x000000011c1c9824 */ /* 0x000fe200078e0a05 */
[----:B------:R-:W-:Y:S01]  /*6320*/  ISETP.GE.AND P1, PT, R36, RZ, PT ;  /* 0x000000ff2400720c */ /* 0x000fe20003f26270 */
[----:B------:R-:W-:Y:S01]  /*6330*/  IMAD.MOV R36, RZ, RZ, -R31 ;  /* 0x000000ffff247224 */ /* 0x000fe200078e0a1f */
[C---:B------:R-:W-:Y:S01]  /*6340*/  LOP3.LUT R123, R6.reuse, 0x110, RZ, 0xfc, !PT ;  /* 0x00000110067b7812 */ /* 0x040fe200078efcff */
[C---:B------:R-:W-:Y:S01]  /*6350*/  IMAD R31, R5.reuse, R8, R32 ;  /* 0x00000008051f7224 */ /* 0x040fe200078e0220 */
        /* <DEDUP_REMOVED lines=9> */
[----:B------:R-:W-:Y:S01]  /*63f0*/  @!P5 IMAD.IADD R30, R30, 0x1, -R5 ;  /* 0x000000011e1ed824 */ /* 0x000fe200078e0a05 */
[----:B------:R-:W-:Y:S01]  /*6400*/  ISETP.GT.U32.AND P5, PT, R5, R33, PT ;  /* 0x000000210500720c */ /* 0x000fe20003fa4070 */
[----:B------:R-:W-:Y:S01]  /*6410*/  @!P4 IMAD.MOV R29, RZ, RZ, -R29 ;  /* 0x000000ffff1dc224 */ /* 0x000fe200078e0a1d */
[----:B------:R-:W-:Y:S01]  /*6420*/  IABS R35, R38 ;  /* 0x0000002600237213 */ /* 0x000fe20000000000 */
[----:B------:R-:W-:Y:S01]  /*6430*/  @!P2 IMAD.MOV R30, RZ, RZ, -R30 ;  /* 0x000000ffff1ea224 */ /* 0x000fe200078e0a1e */
[----:B------:R-:W-:Y:S01]  /*6440*/  IABS R36, R40 ;  /* 0x0000002800247213 */ /* 0x000fe20000000000 */
[----:B0-----:R-:W-:Y:S01]  /*6450*/  VIADD R14, R7, 0xe ;  /* 0x0000000e070e7836 */ /* 0x001fe20000000000 */
[----:B------:R-:W-:Y:S01]  /*6460*/  ISETP.GE.AND P4, PT, R37, RZ, PT ;  /* 0x000000ff2500720c */ /* 0x000fe20003f86270 */
[----:B------:R-:W-:Y:S01]  /*6470*/  @!P6 IMAD.IADD R31, R31, 0x1, -R5 ;  /* 0x000000011f1fe824 */ /* 0x000fe200078e0a05 */
[----:B------:R-:W-:Y:S01]  /*6480*/  ISETP.GE.AND P6, PT, R8, RZ, PT ;  /* 0x000000ff0800720c */ /* 0x000fe20003fc6270 */
[----:B------:R-:W-:Y:S01]  /*6490*/  IMAD.HI.U32 R8, R4, R34, RZ ;  /* 0x0000002204087227 */ /* 0x000fe200078e00ff */
[----:B------:R-:W-:-:S02]  /*64a0*/  IABS R37, R41 ;  /* 0x0000002900257213 */ /* 0x000fc40000000000 */
[----:B------:R-:W-:Y:S01]  /*64b0*/  IABS R120, R124 ;  /* 0x0000007c00787213 */ /* 0x000fe20000000000 */
[--C-:B------:R-:W-:Y:S01]  /*64c0*/  @!P0 IMAD.IADD R32, R32, 0x1, -R5.reuse ;  /* 0x0000000120208824 */ /* 0x100fe200078e0a05 */
[----:B------:R-:W-:Y:S01]  /*64d0*/  ISETP.GT.U32.AND P0, PT, R5, R31, PT ;  /* 0x0000001f0500720c */ /* 0x000fe20003f04070 */
[----:B------:R-:W-:Y:S01]  /*64e0*/  @!P5 IMAD.IADD R33, R33, 0x1, -R5 ;  /* 0x000000012121d824 */ /* 0x000fe200078e0a05 */
[----:B------:R-:W-:Y:S01]  /*64f0*/  LOP3.LUT R127, R6, 0x108, RZ, 0xfc, !PT ;  /* 0x00000108067f7812 */ /* 0x000fe200078efcff */
[----:B------:R-:W-:Y:S01]  /*6500*/  IMAD.MOV R9, RZ, RZ, -R8 ;  /* 0x000000ffff097224 */ /* 0x000fe200078e0a08 */
[C---:B------:R-:W-:Y:S01]  /*6510*/  ISETP.GT.U32.AND P5, PT, R5.reuse, R32, PT ;  /* 0x000000200500720c */ /* 0x040fe20003fa4070 */
[----:B------:R-:W-:Y:S01]  /*6520*/  IMAD.HI.U32 R8, R4, R35, RZ ;  /* 0x0000002304087227 */ /* 0x000fe200078e00ff */
[C---:B------:R-:W-:Y:S02]  /*6530*/  ISETP.GT.U32.AND P2, PT, R5.reuse, R33, PT ;  /* 0x000000210500720c */ /* 0x040fe40003f44070 */
[C---:B------:R-:W-:Y:S01]  /*6540*/  LOP3.LUT R126, R6.reuse, 0x10a, RZ, 0xfc, !PT ;  /* 0x0000010a067e7812 */ /* 0x040fe200078efcff */
[----:B------:R-:W-:Y:S01]  /*6550*/  IMAD.MOV R8, RZ, RZ, -R8 ;  /* 0x000000ffff087224 */ /* 0x000fe200078e0a08 */
[C---:B------:R-:W-:Y:S01]  /*6560*/  LOP3.LUT R128, R6.reuse, 0x104, RZ, 0xfc, !PT ;  /* 0x0000010406807812 */ /* 0x040fe200078efcff */
[C---:B------:R-:W-:Y:S01]  /*6570*/  IMAD R34, R5.reuse, R9, R34 ;  /* 0x0000000905227224 */ /* 0x040fe200078e0222 */
[C---:B------:R-:W-:Y:S01]  /*6580*/  LOP3.LUT R131, R6.reuse, 0x102, RZ, 0xfc, !PT ;  /* 0x0000010206837812 */ /* 0x040fe200078efcff */
[----:B------:R-:W-:Y:S01]  /*6590*/  IMAD R35, R5, R8, R35 ;  /* 0x0000000805237224 */ /* 0x000fe200078e0223 */
[----:B------:R-:W-:Y:S01]  /*65a0*/  LOP3.LUT R132, R6, 0x100, RZ, 0xfc, !PT ;  /* 0x0000010006847812 */ /* 0x000fe200078efcff */
[--C-:B------:R-:W-:Y:S01]  /*65b0*/  @!P0 IMAD.IADD R31, R31, 0x1, -R5.reuse ;  /* 0x000000011f1f8824 */ /* 0x100fe200078e0a05 */
[C---:B------:R-:W-:Y:S01]  /*65c0*/  ISETP.GT.U32.AND P0, PT, R5.reuse, R34, PT ;  /* 0x000000220500720c */ /* 0x040fe20003f04070 */
[----:B------:R-:W-:Y:S01]  /*65d0*/  @!P5 IMAD.IADD R32, R32, 0x1, -R5 ;  /* 0x000000012020d824 */ /* 0x000fe200078e0a05 */
[----:B------:R-:W-:Y:S01]  /*65e0*/  ISETP.GT.U32.AND P5, PT, R5, R35, PT ;  /* 0x000000230500720c */ /* 0x000fe20003fa4070 */
[----:B------:R-:W-:Y:S01]  /*65f0*/  IMAD.HI.U32 R8, R4, R36, RZ ;  /* 0x0000002404087227 */ /* 0x000fe200078e00ff */
[----:B------:R-:W-:-:S02]  /*6600*/  IABS R129, R132 ;  /* 0x0000008400817213 */ /* 0x000fc40000000000 */
[C---:B------:R-:W-:Y:S01]  /*6610*/  LOP3.LUT R134, R6.reuse, 0xfa, RZ, 0xfc, !PT ;  /* 0x000000fa06867812 */ /* 0x040fe200078efcff */
[----:B------:R-:W-:Y:S01]  /*6620*/  IMAD.MOV R8, RZ, RZ, -R8 ;  /* 0x000000ffff087224 */ /* 0x000fe200078e0a08 */
[C---:B------:R-:W-:Y:S01]  /*6630*/  LOP3.LUT R133, R6.reuse, 0xfc, RZ, 0xfc, !PT ;  /* 0x000000fc06857812 */ /* 0x040fe200078efcff */
[----:B------:R-:W-:Y:S01]  /*6640*/  @!P3 IMAD.MOV R31, RZ, RZ, -R31 ;  /* 0x000000ffff1fb224 */ /* 0x000fe200078e0a1f */
[C---:B------:R-:W-:Y:S01]  /*6650*/  LOP3.LUT R135, R6.reuse, 0xf6, RZ, 0xfc, !PT ;  /* 0x000000f606877812 */ /* 0x040fe200078efcff */
[----:B------:R-:W-:Y:S01]  /*6660*/  IMAD R36, R5, R8, R36 ;  /* 0x0000000805247224 */ /* 0x000fe200078e0224 */
[----:B------:R-:W-:Y:S01]  /*6670*/  LOP3.LUT R137, R6, 0xf4, RZ, 0xfc, !PT ;  /* 0x000000f406897812 */ /* 0x000fe200078efcff */
[--C-:B------:R-:W-:Y:S01]  /*6680*/  @!P0 IMAD.IADD R34, R34, 0x1, -R5.reuse ;  /* 0x0000000122228824 */ /* 0x100fe200078e0a05 */
[----:B------:R-:W-:Y:S01]  /*6690*/  ISETP.GE.AND P0, PT, R40, RZ, PT ;  /* 0x000000ff2800720c */ /* 0x000fe20003f06270 */
[----:B------:R-:W-:Y:S01]  /*66a0*/  @!P5 IMAD.IADD R35, R35, 0x1, -R5 ;  /* 0x000000012323d824 */ /* 0x000fe200078e0a05 */
[----:B------:R-:W-:Y:S01]  /*66b0*/  LOP3.LUT R138, R6, 0xf2, RZ, 0xfc, !PT ;  /* 0x000000f2068a7812 */ /* 0x000fe200078efcff */
[----:B------:R-:W-:Y:S01]  /*66c0*/  IMAD.HI.U32 R8, R4, R37, RZ ;  /* 0x0000002504087227 */ /* 0x000fe200078e00ff */
[----:B------:R-:W-:-:S02]  /*66d0*/  ISETP.GT.U32.AND P3, PT, R5, R34, PT ;  /* 0x000000220500720c */ /* 0x000fc40003f64070 */
[----:B------:R-:W-:Y:S01]  /*66e0*/  ISETP.GT.U32.AND P5, PT, R5, R35, PT ;  /* 0x000000230500720c */ /* 0x000fe20003fa4070 */
[----:B------:R-:W-:Y:S01]  /*66f0*/  @!P2 IMAD.IADD R33, R33, 0x1, -R5 ;  /* 0x000000012121a824 */ /* 0x000fe200078e0a05 */
[----:B------:R-:W-:Y:S01]  /*6700*/  ISETP.GE.AND P2, PT, R38, RZ, PT ;  /* 0x000000ff2600720c */ /* 0x000fe20003f46270 */
[----:B------:R-:W-:Y:S01]  /*6710*/  IMAD.MOV R38, RZ, RZ, -R8 ;  /* 0x000000ffff267224 */ /* 0x000fe200078e0a08 */
[----:B------:R-:W-:Y:S01]  /*6720*/  LOP3.LUT R140, R6, 0xf0, RZ, 0xfc, !PT ;  /* 0x000000f0068c7812 */ /* 0x000fe200078efcff */
[----:B------:R-:W-:Y:S01]  /*6730*/  @!P1 IMAD.MOV R32, RZ, RZ, -R32 ;  /* 0x000000ffff209224 */ /* 0x000fe200078e0a20 */
[C---:B------:R-:W-:Y:S01]  /*6740*/  ISETP.GT.U32.AND P1, PT, R5.reuse, R36, PT ;  /* 0x000000240500720c */ /* 0x040fe20003f24070 */
[----:B------:R-:W-:Y:S01]  /*6750*/  IMAD.HI.U32 R9, R4, R39, RZ ;  /* 0x0000002704097227 */ /* 0x000fe200078e00ff */
[----:B------:R-:W-:Y:S02]  /*6760*/  IABS R136, R140 ;  /* 0x0000008c00887213 */ /* 0x000fe40000000000 */
        /* <DEDUP_REMOVED lines=10> */
[----:B------:R-:W-:Y:S01]  /*6810*/  LOP3.LUT R146, R6, 0xe4, RZ, 0xfc, !PT ;  /* 0x000000e406927812 */ /* 0x000fe200078efcff */
[----:B------:R-:W-:Y:S01]  /*6820*/  @!P1 IMAD.IADD R36, R36, 0x1, -R5 ;  /* 0x0000000124249824 */ /* 0x000fe200078e0a05 */
[----:B------:R-:W-:Y:S01]  /*6830*/  LOP3.LUT R147, R6, 0xe2, RZ, 0xfc, !PT ;  /* 0x000000e206937812 */ /* 0x000fe200078efcff */
[----:B------:R-:W-:Y:S01]  /*6840*/  @!P6 IMAD.MOV R34, RZ, RZ, -R34 ;  /* 0x000000ffff22e224 */ /* 0x000fe200078e0a22 */
[----:B------:R-:W-:Y:S01]  /*6850*/  ISETP.GT.U32.AND P6, PT, R5, R38, PT ;  /* 0x000000260500720c */ /* 0x000fe20003fc4070 */
[----:B------:R-:W-:Y:S01]  /*6860*/  VIADD R8, R7, 0x1ae ;  /* 0x000001ae07087836 */ /* 0x000fe20000000000 */
[----:B------:R-:W-:Y:S01]  /*6870*/  ISETP.GT.U32.AND P1, PT, R5, R36, PT ;  /* 0x000000240500720c */ /* 0x000fe20003f24070 */
[----:B------:R-:W-:Y:S01]  /*6880*/  @!P4 IMAD.MOV R33, RZ, RZ, -R33 ;  /* 0x000000ffff21c224 */ /* 0x000fe200078e0a21 */
[----:B------:R-:W-:Y:S01]  /*6890*/  ISETP.GE.AND P4, PT, R41, RZ, PT ;  /* 0x000000ff2900720c */ /* 0x000fe20003f86270 */
[----:B------:R-:W-:Y:S01]  /*68a0*/  @!P5 IMAD.IADD R37, R37, 0x1, -R5 ;  /* 0x000000012525d824 */ /* 0x000fe200078e0a05 */
[----:B------:R-:W-:Y:S01]  /*68b0*/  IABS R39, R8 ;  /* 0x0000000800277213 */ /* 0x000fe20000000000 */
[----:B------:R-:W-:Y:S01]  /*68c0*/  @!P2 IMAD.MOV R35, RZ, RZ, -R35 ;  /* 0x000000ffff23a224 */ /* 0x000fe200078e0a23 */
[----:B------:R-:W-:-:S02]  /*68d0*/  ISETP.GE.AND P3, PT, R8, RZ, PT ;  /* 0x000000ff0800720c */ /* 0x000fc40003f66270 */
[----:B------:R-:W-:Y:S01]  /*68e0*/  IABS R41, R9 ;  /* 0x0000000900297213 */ /* 0x000fe20000000000 */
[----:B------:R-:W-:Y:S01]  /*68f0*/  IMAD.HI.U32 R8, R4, R39, RZ ;  /* 0x0000002704087227 */ /* 0x000fe200078e00ff */
[----:B------:R-:W-:Y:S02]  /*6900*/  ISETP.GT.U32.AND P2, PT, R5, R37, PT ;  /* 0x000000250500720c */ /* 0x000fe40003f44070 */
[----:B------:R-:W-:Y:S01]  /*6910*/  ISETP.GE.AND P5, PT, R43, RZ, PT ;  /* 0x000000ff2b00720c */ /* 0x000fe20003fa6270 */
[----:B------:R-:W-:Y:S01]  /*6920*/  @!P6 IMAD.IADD R38, R38, 0x1, -R5 ;  /* 0x000000012626e824 */ /* 0x000fe200078e0a05 */
[----:B------:R-:W-:Y:S01]  /*6930*/  IABS R43, R47 ;  /* 0x0000002f002b7213 */ /* 0x000fe20000000000 */
[----:B------:R-:W-:Y:S01]  /*6940*/  IMAD.MOV R40, RZ, RZ, -R8 ;  /* 0x000000ffff287224 */ /* 0x000fe200078e0a08 */
[----:B------:R-:W-:Y:S01]  /*6950*/  IABS R142, R146 ;  /* 0x00000092008e7213 */ /* 0x000fe20000000000 */
[----:B------:R-:W-:Y:S01]  /*6960*/  IMAD.HI.U32 R8, R4, R41, RZ ;  /* 0x0000002904087227 */ /* 0x000fe200078e00ff */
[----:B------:R-:W-:-:S02]  /*6970*/  ISETP.GT.U32.AND P6, PT, R5, R38, PT ;  /* 0x000000260500720c */ /* 0x000fc40003fc4070 */
[----:B------:R-:W-:Y:S01]  /*6980*/  IABS R143, R147 ;  /* 0x00000093008f7213 */ /* 0x000fe20000000000 */
[----:B------:R-:W-:Y:S01]  /*6990*/  @!P1 IMAD.IADD R36, R36, 0x1, -R5 ;  /* 0x0000000124249824 */ /* 0x000fe200078e0a05 */
[----:B------:R-:W-:Y:S01]  /*69a0*/  ISETP.GE.AND P1, PT, R9, RZ, PT ;  /* 0x000000ff0900720c */ /* 0x000fe20003f26270 */
[----:B------:R-:W-:Y:S01]  /*69b0*/  IMAD.HI.U32 R9, R4, R42, RZ ;  /* 0x0000002a04097227 */ /* 0x000fe200078e00ff */
[C---:B------:R-:W-:Y:S02]  /*69c0*/  LOP3.LUT R148, R6.reuse, 0xe0, RZ, 0xfc, !PT ;  /* 0x000000e006947812 */ /* 0x040fe400078efcff */
[C---:B------:R-:W-:Y:S01]  /*69d0*/  LOP3.LUT R149, R6.reuse, 0xdc, RZ, 0xfc, !PT ;  /* 0x000000dc06957812 */ /* 0x040fe200078efcff */
[----:B------:R-:W-:Y:S01]  /*69e0*/  IMAD.MOV R8, RZ, RZ, -R8 ;  /* 0x000000ffff087224 */ /* 0x000fe200078e0a08 */
[C---:B------:R-:W-:Y:S01]  /*69f0*/  LOP3.LUT R150, R6.reuse, 0xda, RZ, 0xfc, !PT ;  /* 0x000000da06967812 */ /* 0x040fe200078efcff */
[----:B------:R-:W-:Y:S01]  /*6a00*/  IMAD R39, R5, R40, R39 ;  /* 0x0000002805277224 */ /* 0x000fe200078e0227 */
[----:B------:R-:W-:Y:S01]  /*6a10*/  IABS R145, R149 ;  /* 0x0000009500917213 */ /* 0x000fe20000000000 */
[----:B------:R-:W-:Y:S01]  /*6a20*/  IMAD.MOV R9, RZ, RZ, -R9 ;  /* 0x000000ffff097224 */ /* 0x000fe200078e0a09 */
[----:B------:R-:W-:Y:S01]  /*6a30*/  LOP3.LUT R151, R6, 0xd8, RZ, 0xfc, !PT ;  /* 0x000000d806977812 */ /* 0x000fe200078efcff */
[----:B------:R-:W-:Y:S01]  /*6a40*/  @!P2 IMAD.IADD R37, R37, 0x1, -R5 ;  /* 0x000000012525a824 */ /* 0x000fe200078e0a05 */
[----:B------:R-:W-:Y:S01]  /*6a50*/  ISETP.GE.AND P2, PT, R44, RZ, PT ;  /* 0x000000ff2c00720c */ /* 0x000fe20003f46270 */
[C---:B------:R-:W-:Y:S01]  /*6a60*/  IMAD R40, R5.reuse, R8, R41 ;  /* 0x0000000805287224 */ /* 0x040fe200078e0229 */
[----:B------:R-:W-:Y:S01]  /*6a70*/  LOP3.LUT R8, R6, 0x1a8, RZ, 0xfc, !PT ;  /* 0x000001a806087812 */ /* 0x000fe200078efcff */
[----:B------:R-:W-:Y:S01]  /*6a80*/  @!P0 IMAD.MOV R36, RZ, RZ, -R36 ;  /* 0x000000ffff248224 */ /* 0x000fe200078e0a24 */
[C---:B------:R-:W-:Y:S01]  /*6a90*/  ISETP.GT.U32.AND P0, PT, R5.reuse, R39, PT ;  /* 0x000000270500720c */ /* 0x040fe20003f04070 */
[C---:B------:R-:W-:Y:S01]  /*6aa0*/  IMAD R41, R5.reuse, R9, R42 ;  /* 0x0000000905297224 */ /* 0x040fe200078e022a */
[----:B------:R-:W-:Y:S01]  /*6ab0*/  IABS R42, R8 ;  /* 0x00000008002a7213 */ /* 0x000fe20000000000 */
[----:B------:R-:W-:Y:S01]  /*6ac0*/  @!P4 IMAD.MOV R37, RZ, RZ, -R37 ;  /* 0x000000ffff25c224 */ /* 0x000fe200078e0a25 */
[C---:B------:R-:W-:Y:S01]  /*6ad0*/  ISETP.GT.U32.AND P4, PT, R5.reuse, R40, PT ;  /* 0x000000280500720c */ /* 0x040fe20003f84070 */
[----:B------:R-:W-:Y:S01]  /*6ae0*/  @!P6 IMAD.IADD R38, R38, 0x1, -R5 ;  /* 0x000000012626e824 */ /* 0x000fe200078e0a05 */
[----:B------:R-:W-:-:S02]  /*6af0*/  ISETP.GT.U32.AND P6, PT, R5, R41, PT ;  /* 0x000000290500720c */ /* 0x000fc40003fc4070 */
[C---:B------:R-:W-:Y:S01]  /*6b00*/  LOP3.LUT R152, R6.reuse, 0xd4, RZ, 0xfc, !PT ;  /* 0x000000d406987812 */ /* 0x040fe200078efcff */
[----:B------:R-:W-:Y:S01]  /*6b10*/  @!P5 IMAD.MOV R38, RZ, RZ, -R38 ;  /* 0x000000ffff26d224 */ /* 0x000fe200078e0a26 */
[C---:B------:R-:W-:Y:S02]  /*6b20*/  LOP3.LUT R155, R6.reuse, 0xd2, RZ, 0xfc, !PT ;  /* 0x000000d2069b7812 */ /* 0x040fe400078efcff */
[----:B------:R-:W-:Y:S01]  /*6b30*/  LOP3.LUT R156, R6, 0xd0, RZ, 0xfc, !PT ;  /* 0x000000d0069c7812 */ /* 0x000fe200078efcff */
[--C-:B------:R-:W-:Y:S01]  /*6b40*/  @!P0 IMAD.IADD R39, R39, 0x1, -R5.reuse ;  /* 0x0000000127278824 */ /* 0x100fe200078e0a05 */
[----:B------:R-:W-:Y:S01]  /*6b50*/  ISETP.GE.AND P0, PT, R8, RZ, PT ;  /* 0x000000ff0800720c */ /* 0x000fe20003f06270 */
[----:B------:R-:W-:Y:S01]  /*6b60*/  IMAD.HI.U32 R8, R4, R42, RZ ;  /* 0x0000002a04087227 */ /* 0x000fe200078e00ff */
[----:B------:R-:W-:Y:S02]  /*6b70*/  IABS R153, R156 ;  /* 0x0000009c00997213 */ /* 0x000fe40000000000 */
[----:B------:R-:W-:Y:S01]  /*6b80*/  LOP3.LUT R158, R6, 0xca, RZ, 0xfc, !PT ;  /* 0x000000ca069e7812 */ /* 0x000fe200078efcff */
[--C-:B------:R-:W-:Y:S01]  /*6b90*/  @!P4 IMAD.IADD R40, R40, 0x1, -R5.reuse ;  /* 0x000000012828c824 */ /* 0x100fe200078e0a05 */
[----:B------:R-:W-:Y:S01]  /*6ba0*/  ISETP.GT.U32.AND P4, PT, R5, R39, PT ;  /* 0x000000270500720c */ /* 0x000fe20003f84070 */
[----:B------:R-:W-:Y:S01]  /*6bb0*/  @!P6 IMAD.IADD R41, R41, 0x1, -R5 ;  /* 0x000000012929e824 */ /* 0x000fe200078e0a05 */
[----:B------:R-:W-:Y:S01]  /*6bc0*/  LOP3.LUT R157, R6, 0xcc, RZ, 0xfc, !PT ;  /* 0x000000cc069d7812 */ /* 0x000fe200078efcff */
        /* <DEDUP_REMOVED lines=9> */
[C---:B------:R-:W-:Y:S01]  /*6c60*/  LOP3.LUT R164, R6.reuse, 0xc0, RZ, 0xfc, !PT ;  /* 0x000000c006a47812 */ /* 0x040fe200078efcff */
[----:B------:R-:W-:Y:S01]  /*6c70*/  IMAD R42, R5, R9, R42 ;  /* 0x00000009052a7224 */ /* 0x000fe200078e022a */
[----:B------:R-:W-:Y:S01]  /*6c80*/  LOP3.LUT R165, R6, 0xba, RZ, 0xfc, !PT ;  /* 0x000000ba06a57812 */ /* 0x000fe200078efcff */
[----:B------:R-:W-:Y:S01]  /*6c90*/  IMAD.HI.U32 R9, R4, R46, RZ ;  /* 0x0000002e04097227 */ /* 0x000fe200078e00ff */
[----:B------:R-:W-:-:S02]  /*6ca0*/  IABS R160, R164 ;  /* 0x000000a400a07213 */ /* 0x000fc40000000000 */
[----:B------:R-:W-:Y:S01]  /*6cb0*/  IABS R163, R165 ;  /* 0x000000a500a37213 */ /* 0x000fe20000000000 */
[----:B------:R-:W-:Y:S01]  /*6cc0*/  IMAD.MOV R8, RZ, RZ, -R8 ;  /* 0x000000ffff087224 */ /* 0x000fe200078e0a08 */
[C---:B------:R-:W-:Y:S01]  /*6cd0*/  LOP3.LUT R168, R6.reuse, 0xb6, RZ, 0xfc, !PT ;  /* 0x000000b606a87812 */ /* 0x040fe200078efcff */
[----:B------:R-:W-:Y:S01]  /*6ce0*/  @!P4 IMAD.IADD R39, R39, 0x1, -R5 ;  /* 0x000000012727c824 */ /* 0x000fe200078e0a05 */
[C---:B------:R-:W-:Y:S01]  /*6cf0*/  ISETP.GT.U32.AND P4, PT, R5.reuse, R42, PT ;  /* 0x0000002a0500720c */ /* 0x040fe20003f84070 */
[----:B------:R-:W-:Y:S01]  /*6d00*/  IMAD R43, R5, R44, R43 ;  /* 0x0000002c052b7224 */ /* 0x000fe200078e022b */
[----:B------:R-:W-:Y:S01]  /*6d10*/  LOP3.LUT R170, R6, 0xb4, RZ, 0xfc, !PT ;  /* 0x000000b406aa7812 */ /* 0x000fe200078efcff */
[----:B------:R-:W-:Y:S01]  /*6d20*/  @!P5 IMAD.IADD R40, R40, 0x1, -R5 ;  /* 0x000000012828d824 */ /* 0x000fe200078e0a05 */
[----:B------:R-:W-:Y:S01]  /*6d30*/  ISETP.GE.AND P5, PT, R47, RZ, PT ;  /* 0x000000ff2f00720c */ /* 0x000fe20003fa6270 */
[----:B------:R-:W-:Y:S01]  /*6d40*/  IMAD.MOV R9, RZ, RZ, -R9 ;  /* 0x000000ffff097224 */ /* 0x000fe200078e0a09 */
[----:B------:R-:W-:Y:S01]  /*6d50*/  LOP3.LUT R171, R6, 0xb2, RZ, 0xfc, !PT ;  /* 0x000000b206ab7812 */ /* 0x000fe200078efcff */
[----:B------:R-:W-:Y:S01]  /*6d60*/  IMAD R44, R5, R8, R45 ;  /* 0x00000008052c7224 */ /* 0x000fe200078e022d */
[----:B------:R-:W-:Y:S01]  /*6d70*/  IABS R166, R170 ;  /* 0x000000aa00a67213 */ /* 0x000fe20000000000 */
        /* <DEDUP_REMOVED lines=14> */
[----:B------:R-:W-:Y:S01]  /*6e60*/  @!P6 IMAD.IADD R43, R43, 0x1, -R5 ;  /* 0x000000012b2be824 */ /* 0x000fe200078e0a05 */
[----:B------:R-:W-:Y:S01]  /*6e70*/  IABS R47, R8 ;  /* 0x00000008002f7213 */ /* 0x000fe20000000000 */
[----:B------:R-:W-:Y:S01]  /*6e80*/  IMAD.HI.U32 R8, R4, R46, RZ ;  /* 0x0000002e04087227 */ /* 0x000fe200078e00ff */
[----:B------:R-:W-:-:S02]  /*6e90*/  ISETP.GT.U32.AND P3, PT, R5, R42, PT ;  /* 0x0000002a0500720c */ /* 0x000fc40003f64070 */
[----:B------:R-:W-:Y:S01]  /*6ea0*/  ISETP.GT.U32.AND P6, PT, R5, R43, PT ;  /* 0x0000002b0500720c */ /* 0x000fe20003fc4070 */
[--C-:B------:R-:W-:Y:S01]  /*6eb0*/  @!P1 IMAD.IADD R44, R44, 0x1, -R5.reuse ;  /* 0x000000012c2c9824 */ /* 0x100fe200078e0a05 */
[----:B------:R-:W-:Y:S01]  /*6ec0*/  ISETP.GE.AND P1, PT, R50, RZ, PT ;  /* 0x000000ff3200720c */ /* 0x000fe20003f26270 */
[----:B------:R-:W-:Y:S01]  /*6ed0*/  IMAD.MOV R8, RZ, RZ, -R8 ;  /* 0x000000ffff087224 */ /* 0x000fe200078e0a08 */
[----:B------:R-:W-:Y:S01]  /*6ee0*/  IABS R50, R54 ;  /* 0x0000003600327213 */ /* 0x000fe20000000000 */
[----:B------:R-:W-:Y:S01]  /*6ef0*/  @!P2 IMAD.IADD R45, R45, 0x1, -R5 ;  /* 0x000000012d2da824 */ /* 0x000fe200078e0a05 */
[C---:B------:R-:W-:Y:S01]  /*6f00*/  ISETP.GT.U32.AND P2, PT, R5.reuse, R44, PT ;  /* 0x0000002c0500720c */ /* 0x040fe20003f44070 */
[----:B------:R-:W-:Y:S01]  /*6f10*/  IMAD R46, R5, R8, R46 ;  /* 0x00000008052e7224 */ /* 0x000fe200078e022e */
[----:B------:R-:W-:Y:S01]  /*6f20*/  LOP3.LUT R173, R6, 0xac, RZ, 0xfc, !PT ;  /* 0x000000ac06ad7812 */ /* 0x000fe200078efcff */
[----:B------:R-:W-:Y:S01]  /*6f30*/  IMAD.HI.U32 R8, R4, R47, RZ ;  /* 0x0000002f04087227 */ /* 0x000fe200078e00ff */
[----:B------:R-:W-:-:S02]  /*6f40*/  LOP3.LUT R175, R6, 0xa8, RZ, 0xfc, !PT ;  /* 0x000000a806af7812 */ /* 0x000fc400078efcff */
[----:B------:R-:W-:Y:S01]  /*6f50*/  IABS R169, R173 ;  /* 0x000000ad00a97213 */ /* 0x000fe20000000000 */
        /* <DEDUP_REMOVED lines=13> */
[----:B------:R-:W-:-:S02]  /*7030*/  LOP3.LUT R176, R6, 0xa4, RZ, 0xfc, !PT ;  /* 0x000000a406b07812 */ /* 0x000fc400078efcff */
[C---:B------:R-:W-:Y:S01]  /*7040*/  LOP3.LUT R179, R6.reuse, 0xa2, RZ, 0xfc, !PT ;  /* 0x000000a206b37812 */ /* 0x040fe200078efcff */
[----:B------:R-:W-:Y:S01]  /*7050*/  IMAD.MOV R9, RZ, RZ, -R9 ;  /* 0x000000ffff097224 */ /* 0x000fe200078e0a09 */
[----:B------:R-:W-:Y:S01]  /*7060*/  LOP3.LUT R180, R6, 0xa0, RZ, 0xfc, !PT ;  /* 0x000000a006b47812 */ /* 0x000fe200078efcff */
[----:B------:R-:W-:Y:S01]  /*7070*/  @!P5 IMAD.MOV R43, RZ, RZ, -R43 ;  /* 0x000000ffff2bd224 */ /* 0x000fe200078e0a2b */
[----:B------:R-:W-:Y:S01]  /*7080*/  ISETP.GE.AND P5, PT, R51, RZ, PT ;  /* 0x000000ff3300720c */ /* 0x000fe20003fa6270 */
[----:B------:R-:W-:Y:S01]  /*7090*/  IMAD R48, R5, R9, R48 ;  /* 0x0000000905307224 */ /* 0x000fe200078e0230 */
[----:B------:R-:W-:Y:S01]  /*70a0*/  IABS R177, R180 ;  /* 0x000000b400b17213 */ /* 0x000fe20000000000 */
[----:B------:R-:W-:Y:S01]  /*70b0*/  @!P6 IMAD.IADD R46, R46, 0x1, -R5 ;  /* 0x000000012e2ee824 */ /* 0x000fe200078e0a05 */
[----:B------:R-:W-:Y:S01]  /*70c0*/  LOP3.LUT R181, R6, 0x9c, RZ, 0xfc, !PT ;  /* 0x0000009c06b57812 */ /* 0x000fe200078efcff */
[----:B------:R-:W-:Y:S01]  /*70d0*/  IMAD.HI.U32 R9, R4, R50, RZ ;  /* 0x0000003204097227 */ /* 0x000fe200078e00ff */
[----:B------:R-:W-:-:S02]  /*70e0*/  LOP3.LUT R182, R6, 0x9a, RZ, 0xfc, !PT ;  /* 0x0000009a06b67812 */ /* 0x000fc400078efcff */
        /* <DEDUP_REMOVED lines=23> */
[C---:B------:R-:W-:Y:S02]  /*7260*/  LOP3.LUT R186, R6.reuse, 0x92, RZ, 0xfc, !PT ;  /* 0x0000009206ba7812 */ /* 0x040fe400078efcff */
        /* <DEDUP_REMOVED lines=14> */
[----:B------:R-:W-:-:S02]  /*7350*/  IABS R187, R191 ;  /* 0x000000bf00bb7213 */ /* 0x000fc40000000000 */
[----:B------:R-:W-:Y:S01]  /*7360*/  ISETP.GT.U32.AND P4, PT, R5, R51, PT ;  /* 0x000000330500720c */ /* 0x000fe20003f84070 */
[--C-:B------:R-:W-:Y:S01]  /*7370*/  @!P1 IMAD.IADD R50, R50, 0x1, -R5.reuse ;  /* 0x0000000132329824 */ /* 0x100fe200078e0a05 */
[C---:B------:R-:W-:Y:S01]  /*7380*/  LOP3.LUT R195, R6.reuse, 0x84, RZ, 0xfc, !PT ;  /* 0x0000008406c37812 */ /* 0x040fe200078efcff */
[--C-:B------:R-:W-:Y:S01]  /*7390*/  @!P5 IMAD.IADD R49, R49, 0x1, -R5.reuse ;  /* 0x000000013131d824 */ /* 0x100fe200078e0a05 */
[----:B------:R-:W-:Y:S01]  /*73a0*/  LOP3.LUT R196, R6, 0x82, RZ, 0xfc, !PT ;  /* 0x0000008206c47812 */ /* 0x000fe200078efcff */
[--C-:B------:R-:W-:Y:S01]  /*73b0*/  @!P3 IMAD.IADD R48, R48, 0x1, -R5.reuse ;  /* 0x000000013030b824 */ /* 0x100fe200078e0a05 */
[C---:B------:R-:W-:Y:S01]  /*73c0*/  ISETP.GT.U32.AND P1, PT, R5.reuse, R50, PT ;  /* 0x000000320500720c */ /* 0x040fe20003f24070 */
[----:B------:R-:W-:Y:S01]  /*73d0*/  IMAD.HI.U32 R52, R4, R55, RZ ;  /* 0x0000003704347227 */ /* 0x000fe200078e00ff */
[----:B------:R-:W-:Y:S02]  /*73e0*/  ISETP.GT.U32.AND P5, PT, R5, R49, PT ;  /* 0x000000310500720c */ /* 0x000fe40003fa4070 */
[----:B------:R-:W-:Y:S01]  /*73f0*/  ISETP.GE.AND P3, PT, R9, RZ, PT ;  /* 0x000000ff0900720c */ /* 0x000fe20003f66270 */
[----:B------:R-:W-:Y:S01]  /*7400*/  IMAD.MOV R8, RZ, RZ, -R8 ;  /* 0x000000ffff087224 */ /* 0x000fe200078e0a08 */
[----:B------:R-:W-:Y:S01]  /*7410*/  IABS R192, R196 ;  /* 0x000000c400c07213 */ /* 0x000fe20000000000 */
        /* <DEDUP_REMOVED lines=20> */
[C---:B------:R-:W-:Y:S01]  /*7560*/  LOP3.LUT R202, R6.reuse, 0x74, RZ, 0xfc, !PT ;  /* 0x0000007406ca7812 */ /* 0x040fe200078efcff */
[C---:B------:R-:W-:Y:S01]  /*7570*/  IMAD R54, R5.reuse, R56, R55 ;  /* 0x0000003805367224 */ /* 0x040fe200078e0237 */
[----:B------:R-:W-:Y:S01]  /*7580*/  ISETP.GT.U32.AND P6, PT, R5, R53, PT ;  /* 0x000000350500720c */ /* 0x000fe20003fc4070 */
[--C-:B------:R-:W-:Y:S01]  /*7590*/  @!P4 IMAD.IADD R51, R51, 0x1, -R5.reuse ;  /* 0x000000013333c824 */ /* 0x100fe200078e0a05 */
[----:B------:R-:W-:Y:S01]  /*75a0*/  LOP3.LUT R204, R6, 0x70, RZ, 0xfc, !PT ;  /* 0x0000007006cc7812 */ /* 0x000fe200078efcff */
        /* <DEDUP_REMOVED lines=20> */
[----:B------:R-:W-:Y:S01]  /*76f0*/  IABS R205, R207 ;  /* 0x000000cf00cd7213 */ /* 0x000fe20000000000 */
[----:B------:R-:W-:Y:S01]  /*7700*/  IMAD.MOV R8, RZ, RZ, -R8 ;  /* 0x000000ffff087224 */ /* 0x000fe200078e0a08 */
[C---:B------:R-:W-:Y:S01]  /*7710*/  LOP3.LUT R208, R6.reuse, 0x66, RZ, 0xfc, !PT ;  /* 0x0000006606d07812 */ /* 0x040fe200078efcff */
[----:B------:R-:W-:Y:S01]  /*7720*/  IMAD.MOV R58, RZ, RZ, -R9 ;  /* 0x000000ffff3a7224 */ /* 0x000fe200078e0a09 */
[----:B------:R-:W-:Y:S01]  /*7730*/  LOP3.LUT R210, R6, 0x64, RZ, 0xfc, !PT ;  /* 0x0000006406d27812 */ /* 0x000fe200078efcff */
        /* <DEDUP_REMOVED lines=19> */
[----:B------:R-:W-:-:S02]  /*7870*/  IABS R60, R64 ;  /* 0x00000040003c7213 */ /* 0x000fc40000000000 */
[----:B------:R-:W-:Y:S01]  /*7880*/  ISETP.GE.AND P5, PT, R61, RZ, PT ;  /* 0x000000ff3d00720c */ /* 0x000fe20003fa6270 */
[--C-:B------:R-:W-:Y:S01]  /*7890*/  @!P6 IMAD.IADD R55, R55, 0x1, -R5.reuse ;  /* 0x000000013737e824 */ /* 0x100fe200078e0a05 */
[----:B------:R-:W-:Y:S01]  /*78a0*/  ISETP.GE.AND P6, PT, R8, RZ, PT ;  /* 0x000000ff0800720c */ /* 0x000fe20003fc6270 */
[----:B------:R-:W-:Y:S01]  /*78b0*/  IMAD.HI.U32 R8, R4, R58, RZ ;  /* 0x0000003a04087227 */ /* 0x000fe200078e00ff */
[----:B------:R-:W-:Y:S02]  /*78c0*/  IABS R61, R65 ;  /* 0x00000041003d7213 */ /* 0x000fe40000000000 */
        /* <DEDUP_REMOVED lines=9> */
[----:B------:R-:W-:Y:S01]  /*7960*/  IABS R212, R214 ;  /* 0x000000d600d47213 */ /* 0x000fe20000000000 */
        /* <DEDUP_REMOVED lines=12> */
[----:B------:R-:W-:Y:S01]  /*7a30*/  IABS R216, R217 ;  /* 0x000000d900d87213 */ /* 0x000fe20000000000 */
        /* <DEDUP_REMOVED lines=9> */
[----:B------:R-:W-:Y:S01]  /*7ad0*/  IABS R220, R221 ;  /* 0x000000dd00dc7213 */ /* 0x000fe20000000000 */
        /* <DEDUP_REMOVED lines=10> */
[C---:B------:R-:W-:Y:S02]  /*7b80*/  LOP3.LUT R227, R6.reuse, 0x44, RZ, 0xfc, !PT ;  /* 0x0000004406e37812 */ /* 0x040fe400078efcff */
        /* <DEDUP_REMOVED lines=33> */
[----:B------:R-:W-:Y:S01]  /*7da0*/  LOP3.LUT R232, R6, 0x36, RZ, 0xfc, !PT ;  /* 0x0000003606e87812 */ /* 0x000fe200078efcff */
[----:B------:R-:W-:Y:S01]  /*7db0*/  @!P1 IMAD.IADD R60, R60, 0x1, -R5 ;  /* 0x000000013c3c9824 */ /* 0x000fe200078e0a05 */
[----:B------:R-:W-:Y:S01]  /*7dc0*/  ISETP.GE.AND P1, PT, R9, RZ, PT ;  /* 0x000000ff0900720c */ /* 0x000fe20003f26270 */
[----:B------:R-:W-:Y:S01]  /*7dd0*/  IMAD.HI.U32 R9, R4, R66, RZ ;  /* 0x0000004204097227 */ /* 0x000fe200078e00ff */
[C---:B------:R-:W-:Y:S02]  /*7de0*/  LOP3.LUT R233, R6.reuse, 0x34, RZ, 0xfc, !PT ;  /* 0x0000003406e97812 */ /* 0x040fe400078efcff */
[----:B------:R-:W-:Y:S01]  /*7df0*/  IABS R237, R6 ;  /* 0x0000000600ed7213 */ /* 0x000fe20000000000 */
[----:B------:R-:W-:Y:S01]  /*7e00*/  IMAD.MOV R8, RZ, RZ, -R8 ;  /* 0x000000ffff087224 */ /* 0x000fe200078e0a08 */
[C---:B------:R-:W-:Y:S01]  /*7e10*/  LOP3.LUT R188, R6.reuse, 0x26, RZ, 0xfc, !PT ;  /* 0x0000002606bc7812 */ /* 0x040fe200078efcff */
[----:B------:R-:W-:Y:S01]  /*7e20*/  IMAD R63, R5, R64, R63 ;  /* 0x00000040053f7224 */ /* 0x000fe200078e023f */
[C---:B------:R-:W-:Y:S01]  /*7e30*/  LOP3.LUT R251, R6.reuse, 0x20, RZ, 0xfc, !PT ;  /* 0x0000002006fb7812 */ /* 0x040fe200078efcff */
        /* <DEDUP_REMOVED lines=14> */
[----:B------:R-:W-:Y:S01]  /*7f20*/  IABS R240, R251 ;  /* 0x000000fb00f07213 */ /* 0x000fe20000000000 */
[----:B------:R-:W-:Y:S01]  /*7f30*/  @!P3 IMAD.MOV R62, RZ, RZ, -R62 ;  /* 0x000000ffff3eb224 */ /* 0x000fe200078e0a3e */
[----:B------:R-:W-:Y:S02]  /*7f40*/  IABS R242, R3 ;  /* 0x0000000300f27213 */ /* 0x000fe40000000000 */
[----:B------:R-:W-:Y:S01]  /*7f50*/  LOP3.LUT R0, R6, 0x1a, RZ, 0xfc, !PT ;  /* 0x0000001a06007812 */ /* 0x000fe200078efcff */
[--C-:B------:R-:W-:Y:S01]  /*7f60*/  @!P0 IMAD.IADD R63, R63, 0x1, -R5.reuse ;  /* 0x000000013f3f8824 */ /* 0x100fe200078e0a05 */
[----:B------:R-:W-:Y:S01]  /*7f70*/  ISETP.GE.AND P0, PT, R8, RZ, PT ;  /* 0x000000ff0800720c */ /* 0x000fe20003f06270 */
[----:B------:R-:W-:Y:S01]  /*7f80*/  IMAD.HI.U32 R8, R4, R66, RZ ;  /* 0x0000004204087227 */ /* 0x000fe200078e00ff */
[C---:B-1----:R-:W-:Y:S02]  /*7f90*/  LOP3.LUT R15, R6.reuse, 0x16, RZ, 0xfc, !PT ;  /* 0x00000016060f7812 */ /* 0x042fe400078efcff */
        /* <DEDUP_REMOVED lines=13> */
[----:B------:R-:W-:Y:S02]  /*8070*/  IABS R249, R14 ;  /* 0x0000000e00f97213 */ /* 0x000fe40000000000 */
[C---:B------:R-:W-:Y:S01]  /*8080*/  LOP3.LUT R252, R6.reuse, 0xc, RZ, 0xfc, !PT ;  /* 0x0000000c06fc7812 */ /* 0x040fe200078efcff */
[----:B------:R-:W-:Y:S01]  /*8090*/  IMAD R66, R5, R9, R66 ;  /* 0x0000000905427224 */ /* 0x000fe200078e0242 */
[----:B------:R-:W-:Y:S01]  /*80a0*/  LOP3.LUT R2, R6, 0x8, RZ, 0xfc, !PT ;  /* 0x0000000806027812 */ /* 0x000fe200078efcff */
[----:B------:R-:W-:Y:S01]  /*80b0*/  IMAD.HI.U32 R9, R4, R70, RZ ;  /* 0x0000004604097227 */ /* 0x000fe200078e00ff */
[----:B------:R-:W-:-:S02]  /*80c0*/  IABS R250, R252 ;  /* 0x000000fc00fa7213 */ /* 0x000fc40000000000 */
[----:B------:R-:W-:Y:S01]  /*80d0*/  LOP3.LUT R10, R6, 0x4, RZ, 0xfc, !PT ;  /* 0x00000004060a7812 */ /* 0x000fe200078efcff */
[----:B------:R-:W-:Y:S02]  /*80e0*/  IMAD.MOV R8, RZ, RZ, -R8 ;  /* 0x000000ffff087224 */ /* 0x000fe400078e0a08 */
[----:B------:R-:W-:Y:S01]  /*80f0*/  @!P5 IMAD.IADD R63, R63, 0x1, -R5 ;  /* 0x000000013f3fd824 */ /* 0x000fe200078e0a05 */
[C---:B------:R-:W-:Y:S01]  /*8100*/  ISETP.GT.U32.AND P5, PT, R5.reuse, R66, PT ;  /* 0x000000420500720c */ /* 0x040fe20003fa4070 */
[----:B------:R-:W-:Y:S02]  /*8110*/  IMAD R67, R5, R68, R67 ;  /* 0x0000004405437224 */ /* 0x000fe400078e0243 */
[----:B------:R-:W-:Y:S01]  /*8120*/  @!P3 IMAD.IADD R64, R64, 0x1, -R5 ;  /* 0x000000014040b824 */ /* 0x000fe200078e0a05 */
[----:B------:R-:W-:Y:S01]  /*8130*/  ISETP.GE.AND P3, PT, R71, RZ, PT ;  /* 0x000000ff4700720c */ /* 0x000fe20003f66270 */
[----:B------:R-:W-:Y:S02]  /*8140*/  IMAD.MOV R9, RZ, RZ, -R9 ;  /* 0x000000ffff097224 */ /* 0x000fe400078e0a09 */
[----:B------:R-:W-:-:S02]  /*8150*/  IMAD R68, R5, R8, R69 ;  /* 0x0000000805447224 */ /* 0x000fc400078e0245 */
        /* <DEDUP_REMOVED lines=8> */
[----:B------:R-:W-:Y:S02]  /*81e0*/  VIADD R8, R7, 0x16e ;  /* 0x0000016e07087836 */ /* 0x000fe40000000000 */
[----:B------:R-:W-:-:S02]  /*81f0*/  @!P5 IMAD.IADD R66, R66, 0x1, -R5 ;  /* 0x000000014242d824 */ /* 0x000fc400078e0a05 */
[----:B------:R-:W-:Y:S01]  /*8200*/  @!P2 IMAD.MOV R63, RZ, RZ, -R63 ;  /* 0x000000ffff3fa224 */ /* 0x000fe200078e0a3f */
[----:B------:R-:W-:Y:S01]  /*8210*/  ISETP.GE.AND P5, PT, R8, RZ, PT ;  /* 0x000000ff0800720c */ /* 0x000fe20003fa6270 */
[--C-:B------:R-:W-:Y:S01]  /*8220*/  @!P6 IMAD.IADD R67, R67, 0x1, -R5.reuse ;  /* 0x000000014343e824 */ /* 0x100fe200078e0a05 */
[----:B------:R-:W-:Y:S01]  /*8230*/  IABS R71, R8 ;  /* 0x0000000800477213 */ /* 0x000fe20000000000 */
[----:B------:R-:W-:Y:S01]  /*8240*/  IMAD.HI.U32 R8, R4, R70, RZ ;  /* 0x0000004604087227 */ /* 0x000fe200078e00ff */
[C---:B------:R-:W-:Y:S02]  /*8250*/  ISETP.GT.U32.AND P2, PT, R5.reuse, R66, PT ;  /* 0x000000420500720c */ /* 0x040fe40003f44070 */
[----:B------:R-:W-:Y:S01]  /*8260*/  ISETP.GT.U32.AND P6, PT, R5, R67, PT ;  /* 0x000000430500720c */ /* 0x000fe20003fc4070 */
[--C-:B------:R-:W-:Y:S01]  /*8270*/  @!P1 IMAD.IADD R68, R68, 0x1, -R5.reuse ;  /* 0x0000000144449824 */ /* 0x100fe200078e0a05 */
[----:B------:R-:W-:Y:S01]  /*8280*/  ISETP.GE.AND P1, PT, R74, RZ, PT ;  /* 0x000000ff4a00720c */ /* 0x000fe20003f26270 */
[----:B------:R-:W-:Y:S01]  /*8290*/  IMAD.MOV R8, RZ, RZ, -R8 ;  /* 0x000000ffff087224 */ /* 0x000fe200078e0a08 */
[----:B------:R-:W-:Y:S01]  /*82a0*/  IABS R74, R78 ;  /* 0x0000004e004a7213 */ /* 0x000fe20000000000 */
[----:B------:R-:W-:Y:S01]  /*82b0*/  @!P4 IMAD.IADD R69, R69, 0x1, -R5 ;  /* 0x000000014545c824 */ /* 0x000fe200078e0a05 */
[C---:B------:R-:W-:Y:S01]  /*82c0*/  ISETP.GT.U32.AND P4, PT, R5.reuse, R68, PT ;  /* 0x000000440500720c */ /* 0x040fe20003f84070 */
[----:B------:R-:W-:-:S02]  /*82d0*/  IMAD R70, R5, R8, R70 ;  /* 0x0000000805467224 */ /* 0x000fc400078e0246 */
[----:B------:R-:W-:-:S04]  /*82e0*/  IMAD.HI.U32 R8, R4, R71, RZ ;  /* 0x0000004704087227 */ /* 0x000fc800078e00ff */
[----:B------:R-:W-:Y:S02]  /*82f0*/  IMAD.MOV R8, RZ, RZ, -R8 ;  /* 0x000000ffff087224 */ /* 0x000fe400078e0a08 */
        /* <DEDUP_REMOVED lines=10> */
[----:B------:R-:W-:-:S04]  /*83a0*/  IMAD.HI.U32 R9, R4, R72, RZ ;  /* 0x0000004804097227 */ /* 0x000fc800078e00ff */
[----:B------:R-:W-:Y:S02]  /*83b0*/  IMAD.MOV R9, RZ, RZ, -R9 ;  /* 0x000000ffff097224 */ /* 0x000fe400078e0a09 */
[----:B------:R-:W-:Y:S01]  /*83c0*/  @!P3 IMAD.MOV R67, RZ, RZ, -R67 ;  /* 0x000000ffff43b224 */ /* 0x000fe200078e0a43 */
[----:B------:R-:W-:Y:S01]  /*83d0*/  ISETP.GE.AND P3, PT, R75, RZ, PT ;  /* 0x000000ff4b00720c */ /* 0x000fe20003f66270 */
[----:B------:R-:W-:Y:S02]  /*83e0*/  IMAD R72, R5, R9, R72 ;  /* 0x0000000905487224 */ /* 0x000fe400078e0248 */
[----:B------:R-:W-:Y:S02]  /*83f0*/  @!P6 IMAD.IADD R70, R70, 0x1, -R5 ;  /* 0x000000014646e824 */ /* 0x000fe400078e0a05 */
[----:B------:R-:W-:-:S03]  /*8400*/  IMAD.HI.U32 R9, R4, R74, RZ ;  /* 0x0000004a04097227 */ /* 0x000fc600078e00ff */
        /* <DEDUP_REMOVED lines=13> */
[----:B------:R-:W-:-:S03]  /*84e0*/  IMAD.HI.U32 R8, R4, R73, RZ ;  /* 0x0000004904087227 */ /* 0x000fc600078e00ff */
[----:B------:R-:W-:Y:S01]  /*84f0*/  IABS R75, R9 ;  /* 0x00000009004b7213 */ /* 0x000fe20000000000 */
[----:B------:R-:W-:Y:S02]  /*8500*/  IMAD.MOV R8, RZ, RZ, -R8 ;  /* 0x000000ffff087224 */ /* 0x000fe400078e0a08 */
[----:B------:R-:W-:Y:S01]  /*8510*/  @!P6 IMAD.IADD R70, R70, 0x1, -R5 ;  /* 0x000000014646e824 */ /* 0x000fe200078e0a05 */
[----:B------:R-:W-:Y:S01]  /*8520*/  ISETP.GE.AND P6, PT, R77, RZ, PT ;  /* 0x000000ff4d00720c */ /* 0x000fe20003fc6270 */
[----:B------:R-:W-:Y:S01]  /*8530*/  IMAD R73, R5, R8, R73 ;  /* 0x0000000805497224 */ /* 0x000fe200078e0249 */
[----:B------:R-:W-:Y:S01]  /*8540*/  IABS R77, R80 ;  /* 0x00000050004d7213 */ /* 0x000fe20000000000 */
[----:B------:R-:W-:-:S04]  /*8550*/  IMAD.HI.U32 R8, R4, R75, RZ ;  /* 0x0000004b04087227 */ /* 0x000fc800078e00ff */
[--C-:B------:R-:W-:Y:S01]  /*8560*/  @!P1 IMAD.IADD R71, R71, 0x1, -R5.reuse ;  /* 0x0000000147479824 */ /* 0x100fe200078e0a05 */
[C---:B------:R-:W-:Y:S01]  /*8570*/  ISETP.GT.U32.AND P1, PT, R5.reuse, R74, PT ;  /* 0x0000004a0500720c */ /* 0x040fe20003f24070 */
[----:B------:R-:W-:Y:S02]  /*8580*/  @!P2 IMAD.IADD R72, R72, 0x1, -R5 ;  /* 0x000000014848a824 */ /* 0x000fe400078e0a05 */
[----:B------:R-:W-:Y:S01]  /*8590*/  @!P3 IMAD.MOV R70, RZ, RZ, -R70 ;  /* 0x000000ffff46b224 */ /* 0x000fe200078e0a46 */
[C---:B------:R-:W-:Y:S01]  /*85a0*/  ISETP.GT.U32.AND P3, PT, R5.reuse, R73, PT ;  /* 0x000000490500720c */ /* 0x040fe20003f64070 */
[----:B------:R-:W-:Y:S01]  /*85b0*/  IMAD.MOV R8, RZ, RZ, -R8 ;  /* 0x000000ffff087224 */ /* 0x000fe200078e0a08 */
[C---:B------:R-:W-:Y:S01]  /*85c0*/  ISETP.GT.U32.AND P2, PT, R5.reuse, R72, PT ;  /* 0x000000480500720c */ /* 0x040fe20003f44070 */
[----:B------:R-:W-:Y:S02]  /*85d0*/  @!P5 IMAD.MOV R71, RZ, RZ, -R71 ;  /* 0x000000ffff47d224 */ /* 0x000fe400078e0a47 */
[----:B------:R-:W-:-:S02]  /*85e0*/  IMAD R75, R5, R8, R75 ;  /* 0x00000008054b7224 */ /* 0x000fc400078e024b */
[----:B------:R-:W-:-:S03]  /*85f0*/  IMAD.HI.U32 R8, R4, R77, RZ ;  /* 0x0000004d04087227 */ /* 0x000fc600078e00ff */
[----:B------:R-:W-:Y:S01]  /*8600*/  ISETP.GT.U32.AND P5, PT, R5, R75, PT ;  /* 0x0000004b0500720c */ /* 0x000fe20003fa4070 */
[--C-:B------:R-:W-:Y:S02]  /*8610*/  @!P1 IMAD.IADD R74, R74, 0x1, -R5.reuse ;  /* 0x000000014a4a9824 */ /* 0x100fe400078e0a05 */
[--C-:B------:R-:W-:Y:S02]  /*8620*/  @!P3 IMAD.IADD R73, R73, 0x1, -R5.reuse ;  /* 0x000000014949b824 */ /* 0x100fe400078e0a05 */
[----:B------:R-:W-:Y:S01]  /*8630*/  @!P2 IMAD.IADD R72, R72, 0x1, -R5 ;  /* 0x000000014848a824 */ /* 0x000fe200078e0a05 */
[C---:B------:R-:W-:Y:S01]  /*8640*/  ISETP.GT.U32.AND P1, PT, R5.reuse, R74, PT ;  /* 0x0000004a0500720c */ /* 0x040fe20003f24070 */
[----:B------:R-:W-:Y:S01]  /*8650*/  IMAD.HI.U32 R76, R4, R79, RZ ;  /* 0x0000004f044c7227 */ /* 0x000fe200078e00ff */
[----:B------:R-:W-:Y:S02]  /*8660*/  ISETP.GT.U32.AND P3, PT, R5, R73, PT ;  /* 0x000000490500720c */ /* 0x000fe40003f64070 */
[----:B------:R-:W-:Y:S01]  /*8670*/  ISETP.GE.AND P2, PT, R9, RZ, PT ;  /* 0x000000ff0900720c */ /* 0x000fe20003f46270 */
[----:B------:R-:W-:-:S02]  /*8680*/  IMAD.MOV R8, RZ, RZ, -R8 ;  /* 0x000000ffff087224 */ /* 0x000fc400078e0a08 */
[----:B------:R-:W-:Y:S01]  /*8690*/  @!P0 IMAD.MOV R72, RZ, RZ, -R72 ;  /* 0x000000ffff488224 */ /* 0x000fe200078e0a48 */
[----:B------:R-:W-:Y:S01]  /*86a0*/  ISETP.GE.AND P0, PT, R80, RZ, PT ;  /* 0x000000ff5000720c */ /* 0x000fe20003f06270 */
[----:B------:R-:W-:Y:S02]  /*86b0*/  @!P5 IMAD.IADD R75, R75, 0x1, -R5 ;  /* 0x000000014b4bd824 */ /* 0x000fe400078e0a05 */
[----:B------:R-:W-:-:S03]  /*86c0*/  IMAD.HI.U32 R9, R4, R78, RZ ;  /* 0x0000004e04097227 */ /* 0x000fc600078e00ff */
[C---:B------:R-:W-:Y:S01]  /*86d0*/  ISETP.GT.U32.AND P5, PT, R5.reuse, R75, PT ;  /* 0x0000004b0500720c */ /* 0x040fe20003fa4070 */
[----:B------:R-:W-:Y:S02]  /*86e0*/  IMAD.MOV R80, RZ, RZ, -R76 ;  /* 0x000000ffff507224 */ /* 0x000fe400078e0a4c */
[C---:B------:R-:W-:Y:S02]  /*86f0*/  IMAD R76, R5.reuse, R8, R77 ;  /* 0x00000008054c7224 */ /* 0x040fe400078e024d */
[----:B------:R-:W-:Y:S02]  /*8700*/  IMAD.MOV R9, RZ, RZ, -R9 ;  /* 0x000000ffff097224 */ /* 0x000fe400078e0a09 */
[--C-:B------:R-:W-:Y:S01]  /*8710*/  @!P1 IMAD.IADD R74, R74, 0x1, -R5.reuse ;  /* 0x000000014a4a9824 */ /* 0x100fe200078e0a05 */
[----:B------:R-:W-:Y:S01]  /*8720*/  ISETP.GT.U32.AND P1, PT, R5, R76, PT ;  /* 0x0000004c0500720c */ /* 0x000fe20003f24070 */
[----:B------:R-:W-:Y:S01]  /*8730*/  @!P3 IMAD.IADD R73, R73, 0x1, -R5 ;  /* 0x000000014949b824 */ /* 0x000fe200078e0a05 */
[----:B------:R-:W-:Y:S01]  /*8740*/  ISETP.GE.AND P3, PT, R81, RZ, PT ;  /* 0x000000ff5100720c */ /* 0x000fe20003f66270 */
[----:B------:R-:W-:Y:S01]  /*8750*/  IMAD R77, R5, R9, R78 ;  /* 0x00000009054d7224 */ /* 0x000fe200078e024e */
[----:B------:R-:W-:Y:S01]  /*8760*/  IABS R81, R84 ;  /* 0x0000005400517213 */ /* 0x000fe20000000000 */
[----:B------:R-:W-:-:S02]  /*8770*/  @!P6 IMAD.MOV R73, RZ, RZ, -R73 ;  /* 0x000000ffff49e224 */ /* 0x000fc400078e0a49 */
[C---:B------:R-:W-:Y:S01]  /*8780*/  IMAD R78, R5.reuse, R80, R79 ;  /* 0x00000050054e7224 */ /* 0x040fe200078e024f */
[----:B------:R-:W-:Y:S01]  /*8790*/  ISETP.GT.U32.AND P6, PT, R5, R77, PT ;  /* 0x0000004d0500720c */ /* 0x000fe20003fc4070 */
[--C-:B------:R-:W-:Y:S02]  /*87a0*/  @!P5 IMAD.IADD R75, R75, 0x1, -R5.reuse ;  /* 0x000000014b4bd824 */ /* 0x100fe400078e0a05 */
[----:B------:R-:W-:Y:S01]  /*87b0*/  VIADD R8, R7, 0x15e ;  /* 0x0000015e07087836 */ /* 0x000fe20000000000 */
[C---:B------:R-:W-:Y:S01]  /*87c0*/  ISETP.GT.U32.AND P5, PT, R5.reuse, R78, PT ;  /* 0x0000004e0500720c */ /* 0x040fe20003fa4070 */
[----:B------:R-:W-:Y:S02]  /*87d0*/  @!P1 IMAD.IADD R76, R76, 0x1, -R5 ;  /* 0x000000014c4c9824 */ /* 0x000fe400078e0a05 */
[----:B------:R-:W-:Y:S01]  /*87e0*/  @!P4 IMAD.MOV R74, RZ, RZ, -R74 ;  /* 0x000000ffff4ac224 */ /* 0x000fe200078e0a4a */
[----:B------:R-:W-:Y:S01]  /*87f0*/  IABS R80, R8 ;  /* 0x0000000800507213 */ /* 0x000fe20000000000 */
[----:B------:R-:W-:Y:S01]  /*8800*/  IMAD.HI.U32 R9, R4, R81, RZ ;  /* 0x0000005104097227 */ /* 0x000fe200078e00ff */
[----:B------:R-:W-:-:S02]  /*8810*/  ISETP.GT.U32.AND P1, PT, R5, R76, PT ;  /* 0x0000004c0500720c */ /* 0x000fc40003f24070 */
[----:B------:R-:W-:Y:S01]  /*8820*/  ISETP.GE.AND P4, PT, R8, RZ, PT ;  /* 0x000000ff0800720c */ /* 0x000fe20003f86270 */
[----:B------:R-:W-:Y:S02]  /*8830*/  @!P6 IMAD.IADD R77, R77, 0x1, -R5 ;  /* 0x000000014d4de824 */ /* 0x000fe400078e0a05 */
[----:B------:R-:W-:-:S03]  /*8840*/  IMAD.HI.U32 R8, R4, R80, RZ ;  /* 0x0000005004087227 */ /* 0x000fc600078e00ff */
[C---:B------:R-:W-:Y:S01]  /*8850*/  ISETP.GT.U32.AND P6, PT, R5.reuse, R77, PT ;  /* 0x0000004d0500720c */ /* 0x040fe20003fc4070 */
[----:B------:R-:W-:Y:S02]  /*8860*/  @!P5 IMAD.IADD R78, R78, 0x1, -R5 ;  /* 0x000000014e4ed824 */ /* 0x000fe400078e0a05 */
[----:B------:R-:W-:Y:S01]  /*8870*/  @!P2 IMAD.MOV R75, RZ, RZ, -R75 ;  /* 0x000000ffff4ba224 */ /* 0x000fe200078e0a4b */
[----:B------:R-:W-:Y:S01]  /*8880*/  ISETP.GE.AND P2, PT, R82, RZ, PT ;  /* 0x000000ff5200720c */ /* 0x000fe20003f46270 */
[----:B------:R-:W-:Y:S01]  /*8890*/  IMAD.HI.U32 R79, R4, R83, RZ ;  /* 0x00000053044f7227 */ /* 0x000fe200078e00ff */
[----:B------:R-:W-:-:S03]  /*88a0*/  ISETP.GT.U32.AND P5, PT, R5, R78, PT ;  /* 0x0000004e0500720c */ /* 0x000fc60003fa4070 */
[----:B------:R-:W-:Y:S02]  /*88b0*/  IMAD.MOV R8, RZ, RZ, -R8 ;  /* 0x000000ffff087224 */ /* 0x000fe400078e0a08 */
[----:B------:R-:W-:Y:S02]  /*88c0*/  IMAD.MOV R82, RZ, RZ, -R9 ;  /* 0x000000ffff527224 */ /* 0x000fe400078e0a09 */
[----:B------:R-:W-:Y:S01]  /*88d0*/  @!P1 IMAD.IADD R76, R76, 0x1, -R5 ;  /* 0x000000014c4c9824 */ /* 0x000fe200078e0a05 */
[----:B------:R-:W-:Y:S01]  /*88e0*/  ISETP.GE.AND P1, PT, R84, RZ, PT ;  /* 0x000000ff5400720c */ /* 0x000fe20003f26270 */
[----:B------:R-:W-:Y:S02]  /*88f0*/  IMAD.MOV R84, RZ, RZ, -R79 ;  /* 0x000000ffff547224 */ /* 0x000fe400078e0a4f */
[C---:B------:R-:W-:Y:S01]  /*8900*/  IMAD R79, R5.reuse, R8, R80 ;  /* 0x00000008054f7224 */ /* 0x040fe200078e0250 */
[----:B------:R-:W-:Y:S01]  /*8910*/  LOP3.LUT R8, R6, 0x158, RZ, 0xfc, !PT ;  /* 0x0000015806087812 */ /* 0x000fe200078efcff */
[----:B------:R-:W-:-:S02]  /*8920*/  IMAD R80, R5, R82, R81 ;  /* 0x0000005205507224 */ /* 0x000fc400078e0251 */
        /* <DEDUP_REMOVED lines=12> */
[----:B------:R-:W-:Y:S01]  /*89f0*/  IMAD.HI.U32 R245, R4, R240, RZ ;  /* 0x000000f004f57227 */ /* 0x000fe200078e00ff */
[----:B------:R-:W-:-:S02]  /*8a00*/  ISETP.GE.AND P3, PT, R85, RZ, PT ;  /* 0x000000ff5500720c */ /* 0x000fc40003f66270 */
[----:B------:R-:W-:Y:S01]  /*8a10*/  IABS R85, R89 ;  /* 0x0000005900557213 */ /* 0x000fe20000000000 */
[--C-:B------:R-:W-:Y:S01]  /*8a20*/  @!P6 IMAD.IADD R79, R79, 0x1, -R5.reuse ;  /* 0x000000014f4fe824 */ /* 0x100fe200078e0a05 */
[----:B------:R-:W-:Y:S01]  /*8a30*/  ISETP.GE.AND P6, PT, R8, RZ, PT ;  /* 0x000000ff0800720c */ /* 0x000fe20003fc6270 */
[----:B------:R-:W-:Y:S02]  /*8a40*/  @!P0 IMAD.IADD R80, R80, 0x1, -R5 ;  /* 0x0000000150508824 */ /* 0x000fe400078e0a05 */
[----:B------:R-:W-:Y:S01]  /*8a50*/  IMAD.HI.U32 R8, R4, R82, RZ ;  /* 0x0000005204087227 */ /* 0x000fe200078e00ff */
[----:B------:R-:W-:-:S03]  /*8a60*/  ISETP.GT.U32.AND P0, PT, R5, R79, PT ;  /* 0x0000004f0500720c */ /* 0x000fc60003f04070 */
[----:B------:R-:W-:Y:S01]  /*8a70*/  @!P5 IMAD.IADD R81, R81, 0x1, -R5 ;  /* 0x000000015151d824 */ /* 0x000fe200078e0a05 */
[C---:B------:R-:W-:Y:S01]  /*8a80*/  ISETP.GT.U32.AND P5, PT, R5.reuse, R80, PT ;  /* 0x000000500500720c */ /* 0x040fe20003fa4070 */
[----:B------:R-:W-:Y:S02]  /*8a90*/  IMAD.MOV R9, RZ, RZ, -R8 ;  /* 0x000000ffff097224 */ /* 0x000fe400078e0a08 */
[----:B------:R-:W-:Y:S01]  /*8aa0*/  IMAD.HI.U32 R8, R4, R83, RZ ;  /* 0x0000005304087227 */ /* 0x000fe200078e00ff */
[----:B------:R-:W-:-:S03]  /*8ab0*/  ISETP.GT.U32.AND P2, PT, R5, R81, PT ;  /* 0x000000510500720c */ /* 0x000fc60003f44070 */
[----:B------:R-:W-:Y:S02]  /*8ac0*/  IMAD.MOV R8, RZ, RZ, -R8 ;  /* 0x000000ffff087224 */ /* 0x000fe400078e0a08 */
[C---:B------:R-:W-:Y:S02]  /*8ad0*/  IMAD R82, R5.reuse, R9, R82 ;  /* 0x0000000905527224 */ /* 0x040fe400078e0252 */
[----:B------:R-:W-:Y:S02]  /*8ae0*/  IMAD R83, R5, R8, R83 ;  /* 0x0000000805537224 */ /* 0x000fe400078e0253 */
[--C-:B------:R-:W-:Y:S02]  /*8af0*/  @!P5 IMAD.IADD R80, R80, 0x1, -R5.reuse ;  /* 0x000000015050d824 */ /* 0x100fe400078e0a05 */
[----:B------:R-:W-:Y:S01]  /*8b00*/  @!P0 IMAD.IADD R79, R79, 0x1, -R5 ;  /* 0x000000014f4f8824 */ /* 0x000fe200078e0a05 */
[C---:B------:R-:W-:Y:S01]  /*8b10*/  ISETP.GT.U32.AND P5, PT, R5.reuse, R83, PT ;  /* 0x000000530500720c */ /* 0x040fe20003fa4070 */
[----:B------:R-:W-:Y:S01]  /*8b20*/  IMAD.HI.U32 R8, R4, R84, RZ ;  /* 0x0000005404087227 */ /* 0x000fe200078e00ff */
[----:B------:R-:W-:-:S03]  /*8b30*/  ISETP.GT.U32.AND P0, PT, R5, R82, PT ;  /* 0x000000520500720c */ /* 0x000fc60003f04070 */
[----:B------:R-:W-:Y:S02]  /*8b40*/  IMAD.MOV R8, RZ, RZ, -R8 ;  /* 0x000000ffff087224 */ /* 0x000fe400078e0a08 */
[----:B------:R-:W-:Y:S01]  /*8b50*/  @!P2 IMAD.IADD R81, R81, 0x1, -R5 ;  /* 0x000000015151a824 */ /* 0x000fe200078e0a05 */
[----:B------:R-:W-:Y:S01]  /*8b60*/  ISETP.GE.AND P2, PT, R86, RZ, PT ;  /* 0x000000ff5600720c */ /* 0x000fe20003f46270 */
[----:B------:R-:W-:Y:S02]  /*8b70*/  IMAD R84, R5, R8, R84 ;  /* 0x0000000805547224 */ /* 0x000fe400078e0254 */
[----:B------:R-:W-:-:S04]  /*8b80*/  IMAD.HI.U32 R8, R4, R85, RZ ;  /* 0x0000005504087227 */ /* 0x000fc800078e00ff */
[--C-:B------:R-:W-:Y:S02]  /*8b90*/  @!P5 IMAD.IADD R83, R83, 0x1, -R5.reuse ;  /* 0x000000015353d824 */ /* 0x100fe400078e0a05 */
[----:B------:R-:W-:Y:S01]  /*8ba0*/  @!P0 IMAD.IADD R82, R82, 0x1, -R5 ;  /* 0x0000000152528824 */ /* 0x000fe200078e0a05 */
[----:B------:R-:W-:Y:S01]  /*8bb0*/  ISETP.GE.AND P0, PT, R88, RZ, PT ;  /* 0x000000ff5800720c */ /* 0x000fe20003f06270 */
[----:B------:R-:W-:Y:S01]  /*8bc0*/  @!P4 IMAD.MOV R79, RZ, RZ, -R79 ;  /* 0x000000ffff4fc224 */ /* 0x000fe200078e0a4f */
[C---:B------:R-:W-:Y:S01]  /*8bd0*/  ISETP.GT.U32.AND P5, PT, R5.reuse, R83, PT ;  /* 0x000000530500720c */ /* 0x040fe20003fa4070 */
[----:B------:R-:W-:Y:S01]  /*8be0*/  IMAD.MOV R86, RZ, RZ, -R8 ;  /* 0x000000ffff567224 */ /* 0x000fe200078e0a08 */
[C---:B------:R-:W-:Y:S01]  /*8bf0*/  ISETP.GT.U32.AND P4, PT, R5.reuse, R82, PT ;  /* 0x000000520500720c */ /* 0x040fe20003f84070 */
[----:B------:R-:W-:Y:S01]  /*8c00*/  @!P1 IMAD.MOV R80, RZ, RZ, -R80 ;  /* 0x000000ffff509224 */ /* 0x000fe200078e0a50 */
[C---:B------:R-:W-:Y:S01]  /*8c10*/  ISETP.GT.U32.AND P1, PT, R5.reuse, R84, PT ;  /* 0x000000540500720c */ /* 0x040fe20003f24070 */
[----:B------:R-:W-:-:S02]  /*8c20*/  IMAD R85, R5, R86, R85 ;  /* 0x0000005605557224 */ /* 0x000fc400078e0255 */
[----:B------:R-:W-:-:S04]  /*8c30*/  IMAD.HI.U32 R9, R4, R87, RZ ;  /* 0x0000005704097227 */ /* 0x000fc800078e00ff */
[----:B------:R-:W-:Y:S01]  /*8c40*/  IMAD.MOV R88, RZ, RZ, -R9 ;  /* 0x000000ffff587224 */ /* 0x000fe200078e0a09 */
[----:B------:R-:W-:Y:S01]  /*8c50*/  LOP3.LUT R9, R6, 0x14c, RZ, 0xfc, !PT ;  /* 0x0000014c06097812 */ /* 0x000fe200078efcff */
[----:B------:R-:W-:Y:S01]  /*8c60*/  @!P5 IMAD.IADD R83, R83, 0x1, -R5 ;  /* 0x000000015353d824 */ /* 0x000fe200078e0a05 */
[C---:B------:R-:W-:Y:S01]  /*8c70*/  ISETP.GT.U32.AND P5, PT, R5.reuse, R85, PT ;  /* 0x000000550500720c */ /* 0x040fe20003fa4070 */
[----:B------:R-:W-:Y:S02]  /*8c80*/  IMAD R86, R5, R88, R87 ;  /* 0x0000005805567224 */ /* 0x000fe400078e0257 */
[--C-:B------:R-:W-:Y:S02]  /*8c90*/  @!P4 IMAD.IADD R82, R82, 0x1, -R5.reuse ;  /* 0x000000015252c824 */ /* 0x100fe400078e0a05 */
[----:B------:R-:W-:Y:S02]  /*8ca0*/  VIADD R8, R7, 0x14e ;  /* 0x0000014e07087836 */ /* 0x000fe40000000000 */
[----:B------:R-:W-:-:S02]  /*8cb0*/  @!P1 IMAD.IADD R84, R84, 0x1, -R5 ;  /* 0x0000000154549824 */ /* 0x000fc400078e0a05 */
[----:B------:R-:W-:Y:S01]  /*8cc0*/  @!P6 IMAD.MOV R82, RZ, RZ, -R82 ;  /* 0x000000ffff52e224 */ /* 0x000fe200078e0a52 */
[----:B------:R-:W-:Y:S01]  /*8cd0*/  ISETP.GT.U32.AND P6, PT, R5, R86, PT ;  /* 0x000000560500720c */ /* 0x000fe20003fc4070 */
[----:B------:R-:W-:Y:S01]  /*8ce0*/  @!P3 IMAD.MOV R81, RZ, RZ, -R81 ;  /* 0x000000ffff51b224 */ /* 0x000fe200078e0a51 */
[----:B------:R-:W-:Y:S01]  /*8cf0*/  IABS R87, R8 ;  /* 0x0000000800577213 */ /* 0x000fe20000000000 */
[----:B------:R-:W-:Y:S01]  /*8d00*/  @!P5 IMAD.IADD R85, R85, 0x1, -R5 ;  /* 0x000000015555d824 */ /* 0x000fe200078e0a05 */
[----:B------:R-:W-:Y:S01]  /*8d10*/  ISETP.GT.U32.AND P1, PT, R5, R84, PT ;  /* 0x000000540500720c */ /* 0x000fe20003f24070 */
[----:B------:R-:W-:Y:S01]  /*8d20*/  @!P2 IMAD.MOV R83, RZ, RZ, -R83 ;  /* 0x000000ffff53a224 */ /* 0x000fe200078e0a53 */
[----:B------:R-:W-:Y:S01]  /*8d30*/  ISETP.GE.AND P3, PT, R89, RZ, PT ;  /* 0x000000ff5900720c */ /* 0x000fe20003f66270 */
[----:B------:R-:W-:Y:S01]  /*8d40*/  IMAD.HI.U32 R244, R4, R242, RZ ;  /* 0x000000f204f47227 */ /* 0x000fe200078e00ff */
[----:B------:R-:W-:Y:S02]  /*8d50*/  ISETP.GE.AND P4, PT, R8, RZ, PT ;  /* 0x000000ff0800720c */ /* 0x000fe40003f86270 */
[----:B------:R-:W-:Y:S01]  /*8d60*/  IABS R89, R9 ;  /* 0x0000000900597213 */ /* 0x000fe20000000000 */
[----:B------:R-:W-:Y:S01]  /*8d70*/  IMAD.HI.U32 R8, R4, R87, RZ ;  /* 0x0000005704087227 */ /* 0x000fe200078e00ff */
[----:B------:R-:W-:-:S02]  /*8d80*/  ISETP.GT.U32.AND P2, PT, R5, R85, PT ;  /* 0x000000550500720c */ /* 0x000fc40003f44070 */
[----:B------:R-:W-:Y:S01]  /*8d90*/  ISETP.GE.AND P5, PT, R91, RZ, PT ;  /* 0x000000ff5b00720c */ /* 0x000fe20003fa6270 */
[----:B------:R-:W-:Y:S01]  /*8da0*/  IMAD.MOV R88, RZ, RZ, -R8 ;  /* 0x000000ffff587224 */ /* 0x000fe200078e0a08 */
[----:B------:R-:W-:Y:S01]  /*8db0*/  IABS R91, R95 ;  /* 0x0000005f005b7213 */ /* 0x000fe20000000000 */
[----:B------:R-:W-:Y:S02]  /*8dc0*/  @!P6 IMAD.IADD R86, R86, 0x1, -R5 ;  /* 0x000000015656e824 */ /* 0x000fe400078e0a05 */
[----:B------:R-:W-:-:S03]  /*8dd0*/  IMAD.HI.U32 R8, R4, R89, RZ ;  /* 0x0000005904087227 */ /* 0x000fc600078e00ff */
[----:B------:R-:W-:Y:S01]  /*8de0*/  ISETP.GT.U32.AND P6, PT, R5, R86, PT ;  /* 0x000000560500720c */ /* 0x000fe20003fc4070 */
[----:B------:R-:W-:Y:S01]  /*8df0*/  @!P1 IMAD.IADD R84, R84, 0x1, -R5 ;  /* 0x0000000154549824 */ /* 0x000fe200078e0a05 */
[----:B------:R-:W-:Y:S01]  /*8e00*/  ISETP.GE.AND P1, PT, R9, RZ, PT ;  /* 0x000000ff0900720c */ /* 0x000fe20003f26270 */
[----:B------:R-:W-:Y:S02]  /*8e10*/  IMAD R87, R5, R88, R87 ;  /* 0x0000005805577224 */ /* 0x000fe400078e0257 */
[----:B------:R-:W-:Y:S02]  /*8e20*/  IMAD.MOV R8, RZ, RZ, -R8 ;  /* 0x000000ffff087224 */ /* 0x000fe400078e0a08 */
[----:B------:R-:W-:-:S04]  /*8e30*/  IMAD.HI.U32 R9, R4, R90, RZ ;  /* 0x0000005a04097227 */ /* 0x000fc800078e00ff */
[----:B------:R-:W-:Y:S01]  /*8e40*/  @!P2 IMAD.IADD R85, R85, 0x1, -R5 ;  /* 0x000000015555a824 */ /* 0x000fe200078e0a05 */
[----:B------:R-:W-:Y:S01]  /*8e50*/  ISETP.GE.AND P2, PT, R92, RZ, PT ;  /* 0x000000ff5c00720c */ /* 0x000fe20003f46270 */
[----:B------:R-:W-:Y:S01]  /*8e60*/  @!P0 IMAD.MOV R84, RZ, RZ, -R84 ;  /* 0x000000ffff548224 */ /* 0x000fe200078e0a54 */
[C---:B------:R-:W-:Y:S01]  /*8e70*/  ISETP.GT.U32.AND P0, PT, R5.reuse, R87, PT ;  /* 0x000000570500720c */ /* 0x040fe20003f04070 */
[C---:B------:R-:W-:Y:S01]  /*8e80*/  IMAD R88, R5.reuse, R8, R89 ;  /* 0x0000000805587224 */ /* 0x040fe200078e0259 */
[----:B------:R-:W-:Y:S01]  /*8e90*/  LOP3.LUT R8, R6, 0x148, RZ, 0xfc, !PT ;  /* 0x0000014806087812 */ /* 0x000fe200078efcff */
[----:B------:R-:W-:Y:S02]  /*8ea0*/  IMAD.MOV R9, RZ, RZ, -R9 ;  /* 0x000000ffff097224 */ /* 0x000fe400078e0a09 */
[----:B------:R-:W-:Y:S01]  /*8eb0*/  @!P3 IMAD.MOV R85, RZ, RZ, -R85 ;  /* 0x000000ffff55b224 */ /* 0x000fe200078e0a55 */
[C---:B------:R-:W-:Y:S01]  /*8ec0*/  ISETP.GT.U32.AND P3, PT, R5.reuse, R88, PT ;  /* 0x000000580500720c */ /* 0x040fe20003f64070 */
[----:B------:R-:W-:Y:S01]  /*8ed0*/  IMAD R89, R5, R9, R90 ;  /* 0x0000000905597224 */ /* 0x000fe200078e025a */
[----:B------:R-:W-:Y:S01]  /*8ee0*/  IABS R90, R8 ;  /* 0x00000008005a7213 */ /* 0x000fe20000000000 */
[----:B------:R-:W-:-:S03]  /*8ef0*/  @!P6 IMAD.IADD R86, R86, 0x1, -R5 ;  /* 0x000000015656e824 */ /* 0x000fc600078e0a05 */
[----:B------:R-:W-:Y:S01]  /*8f00*/  ISETP.GT.U32.AND P6, PT, R5, R89, PT ;  /* 0x000000590500720c */ /* 0x000fe20003fc4070 */
[----:B------:R-:W-:Y:S01]  /*8f10*/  @!P0 IMAD.IADD R87, R87, 0x1, -R5 ;  /* 0x0000000157578824 */ /* 0x000fe200078e0a05 */
[----:B------:R-:W-:Y:S01]  /*8f20*/  ISETP.GE.AND P0, PT, R8, RZ, PT ;  /* 0x000000ff0800720c */ /* 0x000fe20003f06270 */
[----:B------:R-:W-:-:S04]  /*8f30*/  IMAD.HI.U32 R8, R4, R90, RZ ;  /* 0x0000005a04087227 */ /* 0x000fc800078e00ff */
[--C-:B------:R-:W-:Y:S01]  /*8f40*/  @!P3 IMAD.IADD R88, R88, 0x1, -R5.reuse ;  /* 0x000000015858b824 */ /* 0x100fe200078e0a05 */
[C---:B------:R-:W-:Y:S01]  /*8f50*/  ISETP.GT.U32.AND P3, PT, R5.reuse, R87, PT ;  /* 0x000000570500720c */ /* 0x040fe20003f64070 */
[----:B------:R-:W-:Y:S02]  /*8f60*/  IMAD.MOV R9, RZ, RZ, -R8 ;  /* 0x000000ffff097224 */ /* 0x000fe400078e0a08 */
[----:B------:R-:W-:Y:S01]  /*8f70*/  @!P5 IMAD.MOV R86, RZ, RZ, -R86 ;  /* 0x000000ffff56d224 */ /* 0x000fe200078e0a56 */
[----:B------:R-:W-:Y:S01]  /*8f80*/  ISETP.GT.U32.AND P5, PT, R5, R88, PT ;  /* 0x000000580500720c */ /* 0x000fe20003fa4070 */
[----:B------:R-:W-:Y:S02]  /*8f90*/  @!P6 IMAD.IADD R89, R89, 0x1, -R5 ;  /* 0x000000015959e824 */ /* 0x000fe400078e0a05 */
[----:B------:R-:W-:-:S03]  /*8fa0*/  IMAD.HI.U32 R8, R4, R91, RZ ;  /* 0x0000005b04087227 */ /* 0x000fc600078e00ff */
[C---:B------:R-:W-:Y:S01]  /*8fb0*/  ISETP.GT.U32.AND P6, PT, R5.reuse, R89, PT ;  /* 0x000000590500720c */ /* 0x040fe20003fc4070 */
[----:B------:R-:W-:Y:S02]  /*8fc0*/  IMAD R90, R5, R9, R90 ;  /* 0x00000009055a7224 */ /* 0x000fe400078e025a */
[----:B------:R-:W-:Y:S02]  /*8fd0*/  IMAD.MOV R92, RZ, RZ, -R8 ;  /* 0x000000ffff5c7224 */ /* 0x000fe400078e0a08 */
[----:B------:R-:W-:-:S04]  /*8fe0*/  IMAD.HI.U32 R8, R4, R93, RZ ;  /* 0x0000005d04087227 */ /* 0x000fc800078e00ff */
[----:B------:R-:W-:Y:S01]  /*8ff0*/  @!P3 IMAD.IADD R87, R87, 0x1, -R5 ;  /* 0x000000015757b824 */ /* 0x000fe200078e0a05 */
[----:B------:R-:W-:Y:S01]  /*9000*/  ISETP.GT.U32.AND P3, PT, R5, R90, PT ;  /* 0x0000005a0500720c */ /* 0x000fe20003f64070 */
[----:B------:R-:W-:-:S04]  /*9010*/  IMAD.HI.U32 R9, R4, R94, RZ ;  /* 0x0000005e04097227 */ /* 0x000fc800078e00ff */
[----:B------:R-:W-:Y:S02]  /*9020*/  IMAD.MOV R8, RZ, RZ, -R8 ;  /* 0x000000ffff087224 */ /* 0x000fe400078e0a08 */
[----:B------:R-:W-:Y:S02]  /*9030*/  IMAD R91, R5, R92, R91 ;  /* 0x0000005c055b7224 */ /* 0x000fe400078e025b */
[----:B------:R-:W-:Y:S01]  /*9040*/  @!P5 IMAD.IADD R88, R88, 0x1, -R5 ;  /* 0x000000015858d824 */ /* 0x000fe200078e0a05 */
[----:B------:R-:W-:Y:S01]  /*9050*/  ISETP.GE.AND P5, PT, R95, RZ, PT ;  /* 0x000000ff5f00720c */ /* 0x000fe20003fa6270 */
[----:B------:R-:W-:Y:S02]  /*9060*/  IMAD.MOV R9, RZ, RZ, -R9 ;  /* 0x000000ffff097224 */ /* 0x000fe400078e0a09 */
[----:B------:R-:W-:Y:S02]  /*9070*/  IMAD R92, R5, R8, R93 ;  /* 0x00000008055c7224 */ /* 0x000fe400078e025d */
[--C-:B------:R-:W-:Y:S01]  /*9080*/  @!P6 IMAD.IADD R89, R89, 0x1, -R5.reuse ;  /* 0x000000015959e824 */ /* 0x100fe200078e0a05 */
[C---:B------:R-:W-:Y:S01]  /*9090*/  ISETP.GT.U32.AND P6, PT, R5.reuse, R91, PT ;  /* 0x0000005b0500720c */ /* 0x040fe20003fc4070 */
[C---:B------:R-:W-:Y:S01]  /*90a0*/  IMAD R93, R5.reuse, R9, R94 ;  /* 0x00000009055d7224 */ /* 0x040fe200078e025e */
[----:B------:R-:W-:Y:S01]  /*90b0*/  IABS R94, R99 ;  /* 0x00000063005e7213 */ /* 0x000fe20000000000 */
[----:B------:R-:W-:Y:S01]  /*90c0*/  @!P1 IMAD.MOV R88, RZ, RZ, -R88 ;  /* 0x000000ffff589224 */ /* 0x000fe200078e0a58 */
[----:B------:R-:W-:Y:S01]  /*90d0*/  ISETP.GT.U32.AND P1, PT, R5, R92, PT ;  /* 0x0000005c0500720c */ /* 0x000fe20003f24070 */
[----:B------:R-:W-:-:S02]  /*90e0*/  @!P3 IMAD.IADD R90, R90, 0x1, -R5 ;  /* 0x000000015a5ab824 */ /* 0x000fc400078e0a05 */
[----:B------:R-:W-:Y:S01]  /*90f0*/  @!P2 IMAD.MOV R89, RZ, RZ, -R89 ;  /* 0x000000ffff59a224 */ /* 0x000fe200078e0a59 */
[----:B------:R-:W-:Y:S01]  /*9100*/  ISETP.GT.U32.AND P2, PT, R5, R93, PT ;  /* 0x0000005d0500720c */ /* 0x000fe20003f44070 */
[----:B------:R-:W-:Y:S02]  /*9110*/  VIADD R8, R7, 0x13e ;  /* 0x0000013e07087836 */ /* 0x000fe40000000000 */
[----:B------:R-:W-:Y:S01]  /*9120*/  @!P4 IMAD.MOV R87, RZ, RZ, -R87 ;  /* 0x000000ffff57c224 */ /* 0x000fe200078e0a57 */
[----:B------:R-:W-:Y:S01]  /*9130*/  ISETP.GT.U32.AND P4, PT, R5, R90, PT ;  /* 0x0000005a0500720c */ /* 0x000fe20003f84070 */
[----:B------:R-:W-:Y:S01]  /*9140*/  @!P6 IMAD.IADD R91, R91, 0x1, -R5 ;  /* 0x000000015b5be824 */ /* 0x000fe200078e0a05 */
[----:B------:R-:W-:Y:S01]  /*9150*/  ISETP.GE.AND P3, PT, R8, RZ, PT ;  /* 0x000000ff0800720c */ /* 0x000fe20003f66270 */
[C---:B------:R-:W-:Y:S01]  /*9160*/  IMAD.HI.U32 R9, R4.reuse, R96, RZ ;  /* 0x0000006004097227 */ /* 0x040fe200078e00ff */
[----:B------:R-:W-:Y:S02]  /*9170*/  IABS R95, R8 ;  /* 0x00000008005f7213 */ /* 0x000fe40000000000 */
[----:B------:R-:W-:Y:S01]  /*9180*/  ISETP.GT.U32.AND P6, PT, R5, R91, PT ;  /* 0x0000005b0500720c */ /* 0x000fe20003fc4070 */
[----:B------:R-:W-:-:S04]  /*9190*/  IMAD.HI.U32 R8, R4, R94, RZ ;  /* 0x0000005e04087227 */ /* 0x000fc800078e00ff */
[--C-:B------:R-:W-:Y:S01]  /*91a0*/  @!P1 IMAD.IADD R92, R92, 0x1, -R5.reuse ;  /* 0x000000015c5c9824 */ /* 0x100fe200078e0a05 */
[----:B------:R-:W-:Y:S01]  /*91b0*/  ISETP.GE.AND P1, PT, R98, RZ, PT ;  /* 0x000000ff6200720c */ /* 0x000fe20003f26270 */
[----:B------:R-:W-:Y:S01]  /*91c0*/  IMAD.MOV R8, RZ, RZ, -R8 ;  /* 0x000000ffff087224 */ /* 0x000fe200078e0a08 */
[----:B------:R-:W-:Y:S01]  /*91d0*/  IABS R98, R102 ;  /* 0x0000006600627213 */ /* 0x000fe20000000000 */
[----:B------:R-:W-:Y:S01]  /*91e0*/  @!P2 IMAD.IADD R93, R93, 0x1, -R5 ;  /* 0x000000015d5da824 */ /* 0x000fe200078e0a05 */
[C---:B------:R-:W-:Y:S01]  /*91f0*/  ISETP.GT.U32.AND P2, PT, R5.reuse, R92, PT ;  /* 0x0000005c0500720c */ /* 0x040fe20003f44070 */
[----:B------:R-:W-:Y:S02]  /*9200*/  IMAD R94, R5, R8, R94 ;  /* 0x00000008055e7224 */ /* 0x000fe400078e025e */
[----:B------:R-:W-:-:S04]  /*9210*/  IMAD.HI.U32 R8, R4, R95, RZ ;  /* 0x0000005f04087227 */ /* 0x000fc800078e00ff */
[----:B------:R-:W-:Y:S01]  /*9220*/  @!P4 IMAD.IADD R90, R90, 0x1, -R5 ;  /* 0x000000015a5ac824 */ /* 0x000fe200078e0a05 */
[----:B------:R-:W-:Y:S01]  /*9230*/  ISETP.GE.AND P4, PT, R97, RZ, PT ;  /* 0x000000ff6100720c */ /* 0x000fe20003f86270 */
[----:B------:R-:W-:Y:S01]  /*9240*/  IMAD.MOV R8, RZ, RZ, -R8 ;  /* 0x000000ffff087224 */ /* 0x000fe200078e0a08 */
[----:B------:R-:W-:Y:S01]  /*9250*/  IABS R97, R101 ;  /* 0x0000006500617213 */ /* 0x000fe20000000000 */
[----:B------:R-:W-:Y:S02]  /*9260*/  IMAD.MOV R9, RZ, RZ, -R9 ;  /* 0x000000ffff097224 */ /* 0x000fe400078e0a09 */
[----:B------:R-:W-:Y:S02]  /*9270*/  IMAD R95, R5, R8, R95 ;  /* 0x00000008055f7224 */ /* 0x000fe400078e025f */
[----:B------:R-:W-:Y:S01]  /*9280*/  @!P6 IMAD.IADD R91, R91, 0x1, -R5 ;  /* 0x000000015b5be824 */ /* 0x000fe200078e0a05 */
[C---:B------:R-:W-:Y:S01]  /*9290*/  ISETP.GT.U32.AND P6, PT, R5.reuse, R94, PT ;  /* 0x0000005e0500720c */ /* 0x040fe20003fc4070 */
[----:B------:R-:W-:-:S02]  /*92a0*/  IMAD R96, R5, R9, R96 ;  /* 0x0000000905607224 */ /* 0x000fc400078e0260 */
[----:B------:R-:W-:Y:S01]  /*92b0*/  @!P2 IMAD.IADD R92, R92, 0x1, -R5 ;  /* 0x000000015c5ca824 */ /* 0x000fe200078e0a05 */
[----:B------:R-:W-:Y:S01]  /*92c0*/  ISETP.GT.U32.AND P2, PT, R5, R95, PT ;  /* 0x0000005f0500720c */ /* 0x000fe20003f44070 */
[----:B------:R-:W-:-:S04]  /*92d0*/  IMAD.HI.U32 R9, R4, R98, RZ ;  /* 0x0000006204097227 */ /* 0x000fc800078e00ff */
[----:B------:R-:W-:Y:S01]  /*92e0*/  @!P4 IMAD.MOV R92, RZ, RZ, -R92 ;  /* 0x000000ffff5cc224 */ /* 0x000fe200078e0a5c */
[C---:B------:R-:W-:Y:S01]  /*92f0*/  ISETP.GT.U32.AND P4, PT, R5.reuse, R96, PT ;  /* 0x000000600500720c */ /* 0x040fe20003f84070 */
[----:B------:R-:W-:Y:S02]  /*9300*/  IMAD.MOV R9, RZ, RZ, -R9 ;  /* 0x000000ffff097224 */ /* 0x000fe400078e0a09 */
[--C-:B------:R-:W-:Y:S02]  /*9310*/  @!P6 IMAD.IADD R94, R94, 0x1, -R5.reuse ;  /* 0x000000015e5ee824 */ /* 0x100fe400078e0a05 */
[----:B------:R-:W-:Y:S01]  /*9320*/  @!P0 IMAD.MOV R90, RZ, RZ, -R90 ;  /* 0x000000ffff5a8224 */ /* 0x000fe200078e0a5a */
[----:B------:R-:W-:Y:S01]  /*9330*/  ISETP.GT.U32.AND P0, PT, R5, R93, PT ;  /* 0x0000005d0500720c */ /* 0x000fe20003f04070 */
[----:B------:R-:W-:Y:S01]  /*9340*/  @!P2 IMAD.IADD R95, R95, 0x1, -R5 ;  /* 0x000000015f5fa824 */ /* 0x000fe200078e0a05 */
[----:B------:R-:W-:Y:S01]  /*9350*/  ISETP.GT.U32.AND P6, PT, R5, R94, PT ;  /* 0x0000005e0500720c */ /* 0x000fe20003fc4070 */
[----:B------:R-:W-:Y:S01]  /*9360*/  @!P5 IMAD.MOV R91, RZ, RZ, -R91 ;  /* 0x000000ffff5bd224 */ /* 0x000fe200078e0a5b */
[----:B------:R-:W-:Y:S01]  /*9370*/  ISETP.GE.AND P5, PT, R99, RZ, PT ;  /* 0x000000ff6300720c */ /* 0x000fe20003fa6270 */
[----:B------:R-:W-:Y:S01]  /*9380*/  IMAD.HI.U32 R8, R4, R97, RZ ;  /* 0x0000006104087227 */ /* 0x000fe200078e00ff */
[----:B------:R-:W-:-:S02]  /*9390*/  ISETP.GE.AND P2, PT, R102, RZ, PT ;  /* 0x000000ff6600720c */ /* 0x000fc40003f46270 */
[----:B------:R-:W-:Y:S01]  /*93a0*/  IABS R102, R105 ;  /* 0x0000006900667213 */ /* 0x000fe20000000000 */
[--C-:B------:R-:W-:Y:S01]  /*93b0*/  @!P4 IMAD.IADD R96, R96, 0x1, -R5.reuse ;  /* 0x000000016060c824 */ /* 0x100fe200078e0a05 */
[C---:B------:R-:W-:Y:S01]  /*93c0*/  ISETP.GT.U32.AND P4, PT, R5.reuse, R95, PT ;  /* 0x0000005f0500720c */ /* 0x040fe20003f84070 */
[C---:B------:R-:W-:Y:S01]  /*93d0*/  IMAD R98, R5.reuse, R9, R98 ;  /* 0x0000000905627224 */ /* 0x040fe200078e0262 */
[----:B------:R-:W-:Y:S01]  /*93e0*/  LOP3.LUT R9, R6, 0x136, RZ, 0xfc, !PT ;  /* 0x0000013606097812 */ /* 0x000fe200078efcff */
[----:B------:R-:W-:Y:S02]  /*93f0*/  IMAD.MOV R8, RZ, RZ, -R8 ;  /* 0x000000ffff087224 */ /* 0x000fe400078e0a08 */
[----:B------:R-:W-:Y:S01]  /*9400*/  @!P6 IMAD.IADD R94, R94, 0x1, -R5 ;  /* 0x000000015e5ee824 */ /* 0x000fe200078e0a05 */
[----:B------:R-:W-:Y:S01]  /*9410*/  IABS R99, R9 ;  /* 0x0000000900637213 */ /* 0x000fe20000000000 */
[----:B------:R-:W-:Y:S01]  /*9420*/  IMAD R97, R5, R8, R97 ;  /* 0x0000000805617224 */ /* 0x000fe200078e0261 */
[----:B------:R-:W-:Y:S01]  /*9430*/  ISETP.GE.AND P6, PT, R101, RZ, PT ;  /* 0x000000ff6500720c */ /* 0x000fe20003fc6270 */
[----:B------:R-:W-:Y:S01]  /*9440*/  @!P0 IMAD.IADD R93, R93, 0x1, -R5 ;  /* 0x000000015d5d8824 */ /* 0x000fe200078e0a05 */
[----:B------:R-:W-:Y:S01]  /*9450*/  ISETP.GE.AND P0, PT, R100, RZ, PT ;  /* 0x000000ff6400720c */ /* 0x000fe20003f06270 */
[----:B------:R-:W-:Y:S01]  /*9460*/  IMAD.HI.U32 R8, R4, R99, RZ ;  /* 0x0000006304087227 */ /* 0x000fe200078e00ff */
[----:B------:R-:W-:-:S03]  /*9470*/  IABS R101, R104 ;  /* 0x0000006800657213 */ /* 0x000fc60000000000 */
[----:B------:R-:W-:Y:S01]  /*9480*/  @!P4 IMAD.IADD R95, R95, 0x1, -R5 ;  /* 0x000000015f5fc824 */ /* 0x000fe200078e0a05 */
[C---:B------:R-:W-:Y:S01]  /*9490*/  ISETP.GT.U32.AND P4, PT, R5.reuse, R98, PT ;  /* 0x000000620500720c */ /* 0x040fe20003f84070 */
[----:B------:R-:W-:Y:S01]  /*94a0*/  @!P5 IMAD.MOV R94, RZ, RZ, -R94 ;  /* 0x000000ffff5ed224 */ /* 0x000fe200078e0a5e */
[C---:B------:R-:W-:Y:S01]  /*94b0*/  ISETP.GT.U32.AND P5, PT, R5.reuse, R97, PT ;  /* 0x000000610500720c */ /* 0x040fe20003fa4070 */
[----:B------:R-:W-:Y:S02]  /*94c0*/  IMAD.MOV R8, RZ, RZ, -R8 ;  /* 0x000000ffff087224 */ /* 0x000fe400078e0a08 */
[----:B------:R-:W-:Y:S01]  /*94d0*/  @!P1 IMAD.MOV R93, RZ, RZ, -R93 ;  /* 0x000000ffff5d9224 */ /* 0x000fe200078e0a5d */
[C---:B------:R-:W-:Y:S01]  /*94e0*/  ISETP.GT.U32.AND P1, PT, R5.reuse, R96, PT ;  /* 0x000000600500720c */ /* 0x040fe20003f24070 */
[----:B------:R-:W-:Y:S02]  /*94f0*/  IMAD R99, R5, R8, R99 ;  /* 0x0000000805637224 */ /* 0x000fe400078e0263 */
[----:B------:R-:W-:-:S02]  /*9500*/  @!P3 IMAD.MOV R95, RZ, RZ, -R95 ;  /* 0x000000ffff5fb224 */ /* 0x000fc400078e0a5f */
[----:B------:R-:W-:Y:S01]  /*9510*/  IMAD.HI.U32 R8, R4, R101, RZ ;  /* 0x0000006504087227 */ /* 0x000fe200078e00ff */
[----:B------:R-:W-:-:S03]  /*9520*/  ISETP.GT.U32.AND P3, PT, R5, R99, PT ;  /* 0x000000630500720c */ /* 0x000fc60003f64070 */
        /* <DEDUP_REMOVED lines=10> */
[----:B------:R-:W-:-:S04]  /*95d0*/  IMAD.HI.U32 R9, R4, R102, RZ ;  /* 0x0000006604097227 */ /* 0x000fc800078e00ff */
[----:B------:R-:W-:Y:S02]  /*95e0*/  IMAD.MOV R104, RZ, RZ, -R100 ;  /* 0x000000ffff687224 */ /* 0x000fe400078e0a64 */
[----:B------:R-:W-:Y:S02]  /*95f0*/  @!P3 IMAD.IADD R99, R99, 0x1, -R5 ;  /* 0x000000016363b824 */ /* 0x000fe400078e0a05 */
[C---:B------:R-:W-:Y:S02]  /*9600*/  IMAD R100, R5.reuse, R8, R101 ;  /* 0x0000000805647224 */ /* 0x040fe400078e0265 */
[----:B------:R-:W-:Y:S01]  /*9610*/  IMAD.MOV R9, RZ, RZ, -R9 ;  /* 0x000000ffff097224 */ /* 0x000fe200078e0a09 */
[C---:B------:R-:W-:Y:S01]  /*9620*/  ISETP.GT.U32.AND P3, PT, R5.reuse, R99, PT ;  /* 0x000000630500720c */ /* 0x040fe20003f64070 */
        /* <DEDUP_REMOVED lines=9> */
[----:B------:R-:W-:Y:S02]  /*96c0*/  VIADD R8, R7, 0x12e ;  /* 0x0000012e07087836 */ /* 0x000fe40000000000 */
[--C-:B------:R-:W-:Y:S01]  /*96d0*/  @!P3 IMAD.IADD R99, R99, 0x1, -R5.reuse ;  /* 0x000000016363b824 */ /* 0x100fe200078e0a05 */
[C---:B------:R-:W-:Y:S01]  /*96e0*/  ISETP.GT.U32.AND P3, PT, R5.reuse, R102, PT ;  /* 0x000000660500720c */ /* 0x040fe20003f64070 */
[----:B------:R-:W-:Y:S01]  /*96f0*/  @!P4 IMAD.IADD R100, R100, 0x1, -R5 ;  /* 0x000000016464c824 */ /* 0x000fe200078e0a05 */
[----:B------:R-:W-:Y:S01]  /*9700*/  IABS R104, R8 ;  /* 0x0000000800687213 */ /* 0x000fe20000000000 */
[----:B------:R-:W-:Y:S01]  /*9710*/  @!P2 IMAD.MOV R98, RZ, RZ, -R98 ;  /* 0x000000ffff62a224 */ /* 0x000fe200078e0a62 */
[----:B------:R-:W-:Y:S01]  /*9720*/  ISETP.GE.AND P2, PT, R8, RZ, PT ;  /* 0x000000ff0800720c */ /* 0x000fe20003f46270 */
[----:B------:R-:W-:Y:S01]  /*9730*/  IMAD.HI.U32 R9, R4, R105, RZ ;  /* 0x0000006904097227 */ /* 0x000fe200078e00ff */
[----:B------:R-:W-:-:S03]  /*9740*/  ISETP.GT.U32.AND P4, PT, R5, R100, PT ;  /* 0x000000640500720c */ /* 0x000fc60003f84070 */
[----:B------:R-:W-:Y:S02]  /*9750*/  @!P6 IMAD.IADD R101, R101, 0x1, -R5 ;  /* 0x000000016565e824 */ /* 0x000fe400078e0a05 */
[----:B------:R-:W-:-:S03]  /*9760*/  IMAD.HI.U32 R8, R4, R104, RZ ;  /* 0x0000006804087227 */ /* 0x000fc600078e00ff */
[----:B------:R-:W-:Y:S01]  /*9770*/  ISETP.GT.U32.AND P6, PT, R5, R101, PT ;  /* 0x000000650500720c */ /* 0x000fe20003fc4070 */
[----:B------:R-:W-:Y:S02]  /*9780*/  @!P3 IMAD.IADD R102, R102, 0x1, -R5 ;  /* 0x000000016666b824 */ /* 0x000fe400078e0a05 */
[----:B------:R-:W-:-:S03]  /*9790*/  IMAD.HI.U32 R103, R4, R107, RZ ;  /* 0x0000006b04677227 */ /* 0x000fc600078e00ff */
[C---:B------:R-:W-:Y:S01]  /*97a0*/  ISETP.GT.U32.AND P3, PT, R5.reuse, R102, PT ;  /* 0x000000660500720c */ /* 0x040fe20003f64070 */
[----:B------:R-:W-:Y:S01]  /*97b0*/  @!P1 IMAD.MOV R99, RZ, RZ, -R99 ;  /* 0x000000ffff639224 */ /* 0x000fe200078e0a63 */
[----:B------:R-:W-:Y:S01]  /*97c0*/  ISETP.GE.AND P1, PT, R106, RZ, PT ;  /* 0x000000ff6a00720c */ /* 0x000fe20003f26270 */
[----:B------:R-:W-:Y:S02]  /*97d0*/  IMAD.MOV R8, RZ, RZ, -R8 ;  /* 0x000000ffff087224 */ /* 0x000fe400078e0a08 */
[----:B------:R-:W-:Y:S01]  /*97e0*/  @!P4 IMAD.IADD R100, R100, 0x1, -R5 ;  /* 0x000000016464c824 */ /* 0x000fe200078e0a05 */
[----:B------:R-:W-:Y:S01]  /*97f0*/  ISETP.GE.AND P4, PT, R108, RZ, PT ;  /* 0x000000ff6c00720c */ /* 0x000fe20003f86270 */
[----:B------:R-:W-:Y:S02]  /*9800*/  IMAD.MOV R106, RZ, RZ, -R9 ;  /* 0x000000ffff6a7224 */ /* 0x000fe400078e0a09 */
        /* <DEDUP_REMOVED lines=17> */
[----:B------:R-:W-:Y:S01]  /*9920*/  @!P6 IMAD.IADD R103, R103, 0x1, -R5 ;  /* 0x000000016767e824 */ /* 0x000fe200078e0a05 */
[----:B------:R-:W-:Y:S01]  /*9930*/  ISETP.GE.AND P6, PT, R8, RZ, PT ;  /* 0x000000ff0800720c */ /* 0x000fe20003fc6270 */
[----:B------:R-:W-:Y:S01]  /*9940*/  IMAD.HI.U32 R8, R4, R106, RZ ;  /* 0x0000006a04087227 */ /* 0x000fe200078e00ff */
[----:B------:R-:W-:-:S03]  /*9950*/  IABS R109, R113 ;  /* 0x00000071006d7213 */ /* 0x000fc60000000000 */
[--C-:B------:R-:W-:Y:S01]  /*9960*/  @!P0 IMAD.IADD R104, R104, 0x1, -R5.reuse ;  /* 0x0000000168688824 */ /* 0x100fe200078e0a05 */
[----:B------:R-:W-:Y:S01]  /*9970*/  ISETP.GT.U32.AND P0, PT, R5, R103, PT ;  /* 0x000000670500720c */ /* 0x000fe20003f04070 */
[----:B------:R-:W-:Y:S02]  /*9980*/  @!P3 IMAD.IADD R105, R105, 0x1, -R5 ;  /* 0x000000016969b824 */ /* 0x000fe400078e0a05 */
[----:B------:R-:W-:Y:S01]  /*9990*/  IMAD.MOV R9, RZ, RZ, -R8 ;  /* 0x000000ffff097224 */ /* 0x000fe200078e0a08 */
[C---:B------:R-:W-:Y:S01]  /*99a0*/  ISETP.GT.U32.AND P3, PT, R5.reuse, R104, PT ;  /* 0x000000680500720c */ /* 0x040fe20003f64070 */
[----:B------:R-:W-:Y:S01]  /*99b0*/  IMAD.HI.U32 R8, R4, R107, RZ ;  /* 0x0000006b04087227 */ /* 0x000fe200078e00ff */
[----:B------:R-:W-:-:S03]  /*99c0*/  ISETP.GT.U32.AND P1, PT, R5, R105, PT ;  /* 0x000000690500720c */ /* 0x000fc60003f24070 */
[----:B------:R-:W-:Y:S02]  /*99d0*/  IMAD.MOV R8, RZ, RZ, -R8 ;  /* 0x000000ffff087224 */ /* 0x000fe400078e0a08 */
[C---:B------:R-:W-:Y:S02]  /*99e0*/  IMAD R106, R5.reuse, R9, R106 ;  /* 0x00000009056a7224 */ /* 0x040fe400078e026a */
[----:B------:R-:W-:Y:S02]  /*99f0*/  IMAD R107, R5, R8, R107 ;  /* 0x00000008056b7224 */ /* 0x000fe400078e026b */
[--C-:B------:R-:W-:Y:S01]  /*9a00*/  @!P0 IMAD.IADD R103, R103, 0x1, -R5.reuse ;  /* 0x0000000167678824 */ /* 0x100fe200078e0a05 */
[C---:B------:R-:W-:Y:S01]  /*9a10*/  ISETP.GT.U32.AND P0, PT, R5.reuse, R106, PT ;  /* 0x0000006a0500720c */ /* 0x040fe20003f04070 */
[----:B------:R-:W-:Y:S01]  /*9a20*/  @!P3 IMAD.IADD R104, R104, 0x1, -R5 ;  /* 0x000000016868b824 */ /* 0x000fe200078e0a05 */
[----:B------:R-:W-:Y:S01]  /*9a30*/  ISETP.GT.U32.AND P3, PT, R5, R107, PT ;  /* 0x0000006b0500720c */ /* 0x000fe20003f64070 */
[----:B------:R-:W-:-:S04]  /*9a40*/  IMAD.HI.U32 R8, R4, R108, RZ ;  /* 0x0000006c04087227 */ /* 0x000fc800078e00ff */
[----:B------:R-:W-:Y:S02]  /*9a50*/  IMAD.MOV R8, RZ, RZ, -R8 ;  /* 0x000000ffff087224 */ /* 0x000fe400078e0a08 */
[----:B------:R-:W-:Y:S02]  /*9a60*/  @!P2 IMAD.MOV R103, RZ, RZ, -R103 ;  /* 0x000000ffff67a224 */ /* 0x000fe400078e0a67 */
[----:B------:R-:W-:Y:S02]  /*9a70*/  IMAD R108, R5, R8, R108 ;  /* 0x00000008056c7224 */ /* 0x000fe400078e026c */
[--C-:B------:R-:W-:Y:S01]  /*9a80*/  @!P0 IMAD.IADD R106, R106, 0x1, -R5.reuse ;  /* 0x000000016a6a8824 */ /* 0x100fe200078e0a05 */
[----:B------:R-:W-:Y:S01]  /*9a90*/  ISETP.GE.AND P0, PT, R112, RZ, PT ;  /* 0x000000ff7000720c */ /* 0x000fe20003f06270 */
[----:B------:R-:W-:Y:S02]  /*9aa0*/  @!P3 IMAD.IADD R107, R107, 0x1, -R5 ;  /* 0x000000016b6bb824 */ /* 0x000fe400078e0a05 */
[----:B------:R-:W-:Y:S01]  /*9ab0*/  IMAD.HI.U32 R8, R4, R109, RZ ;  /* 0x0000006d04087227 */ /* 0x000fe200078e00ff */
[----:B------:R-:W-:-:S02]  /*9ac0*/  ISETP.GT.U32.AND P3, PT, R5, R106, PT ;  /* 0x0000006a0500720c */ /* 0x000fc40003f64070 */
[C---:B------:R-:W-:Y:S01]  /*9ad0*/  ISETP.GT.U32.AND P2, PT, R5.reuse, R107, PT ;  /* 0x0000006b0500720c */ /* 0x040fe20003f44070 */
[----:B------:R-:W-:Y:S01]  /*9ae0*/  @!P4 IMAD.MOV R104, RZ, RZ, -R104 ;  /* 0x000000ffff68c224 */ /* 0x000fe200078e0a68 */
[----:B------:R-:W-:Y:S01]  /*9af0*/  ISETP.GT.U32.AND P4, PT, R5, R108, PT ;  /* 0x0000006c0500720c */ /* 0x000fe20003f84070 */
[----:B------:R-:W-:Y:S01]  /*9b00*/  @!P1 IMAD.IADD R105, R105, 0x1, -R5 ;  /* 0x0000000169699824 */ /* 0x000fe200078e0a05 */
[----:B------:R-:W-:Y:S01]  /*9b10*/  ISETP.GE.AND P1, PT, R110, RZ, PT ;  /* 0x000000ff6e00720c */ /* 0x000fe20003f26270 */
[----:B------:R-:W-:-:S04]  /*9b20*/  IMAD.HI.U32 R9, R4, R111, RZ ;  /* 0x0000006f04097227 */ /* 0x000fc800078e00ff */
[----:B------:R-:W-:Y:S02]  /*9b30*/  IMAD.MOV R110, RZ, RZ, -R8 ;  /* 0x000000ffff6e7224 */ /* 0x000fe400078e0a08 */
[----:B------:R-:W-:Y:S01]  /*9b40*/  IMAD.MOV R112, RZ, RZ, -R9 ;  /* 0x000000ffff707224 */ /* 0x000fe200078e0a09 */
[----:B------:R-:W-:Y:S01]  /*9b50*/  LOP3.LUT R9, R6, 0x11c, RZ, 0xfc, !PT ;  /* 0x0000011c06097812 */ /* 0x000fe200078efcff */
[C---:B------:R-:W-:Y:S02]  /*9b60*/  IMAD R109, R5.reuse, R110, R109 ;  /* 0x0000006e056d7224 */ /* 0x040fe400078e026d */
[----:B------:R-:W-:Y:S02]  /*9b70*/  IMAD R110, R5, R112, R111 ;  /* 0x00000070056e7224 */ /* 0x000fe400078e026f */
[--C-:B------:R-:W-:Y:S02]  /*9b80*/  @!P3 IMAD.IADD R106, R106, 0x1, -R5.reuse ;  /* 0x000000016a6ab824 */ /* 0x100fe400078e0a05 */
[--C-:B------:R-:W-:Y:S01]  /*9b90*/  @!P2 IMAD.IADD R107, R107, 0x1, -R5.reuse ;  /* 0x000000016b6ba824 */ /* 0x100fe200078e0a05 */
[----:B------:R-:W-:Y:S01]  /*9ba0*/  ISETP.GT.U32.AND P2, PT, R5, R109, PT ;  /* 0x0000006d0500720c */ /* 0x000fe20003f44070 */
[----:B------:R-:W-:-:S02]  /*9bb0*/  @!P4 IMAD.IADD R108, R108, 0x1, -R5 ;  /* 0x000000016c6cc824 */ /* 0x000fc400078e0a05 */
[----:B------:R-:W-:Y:S01]  /*9bc0*/  @!P6 IMAD.MOV R106, RZ, RZ, -R106 ;  /* 0x000000ffff6ae224 */ /* 0x000fe200078e0a6a */
[----:B------:R-:W-:Y:S01]  /*9bd0*/  ISETP.GT.U32.AND P6, PT, R5, R110, PT ;  /* 0x0000006e0500720c */ /* 0x000fe20003fc4070 */
[----:B------:R-:W-:Y:S01]  /*9be0*/  VIADD R8, R7, 0x11e ;  /* 0x0000011e07087836 */ /* 0x000fe20000000000 */
[----:B------:R-:W-:Y:S01]  /*9bf0*/  ISETP.GT.U32.AND P4, PT, R5, R108, PT ;  /* 0x0000006c0500720c */ /* 0x000fe20003f84070 */
[----:B------:R-:W-:Y:S01]  /*9c00*/  @!P5 IMAD.MOV R105, RZ, RZ, -R105 ;  /* 0x000000ffff69d224 */ /* 0x000fe200078e0a69 */
[----:B------:R-:W-:Y:S01]  /*9c10*/  ISETP.GE.AND P5, PT, R113, RZ, PT ;  /* 0x000000ff7100720c */ /* 0x000fe20003fa6270 */
[----:B------:R-:W-:Y:S01]  /*9c20*/  @!P1 IMAD.MOV R107, RZ, RZ, -R107 ;  /* 0x000000ffff6b9224 */ /* 0x000fe200078e0a6b */
[----:B------:R-:W-:Y:S02]  /*9c30*/  IABS R111, R8 ;  /* 0x00000008006f7213 */ /* 0x000fe40000000000 */
[----:B------:R-:W-:Y:S01]  /*9c40*/  ISETP.GE.AND P3, PT, R8, RZ, PT ;  /* 0x000000ff0800720c */ /* 0x000fe20003f66270 */
[----:B------:R-:W-:Y:S01]  /*9c50*/  @!P2 IMAD.IADD R109, R109, 0x1, -R5 ;  /* 0x000000016d6da824 */ /* 0x000fe200078e0a05 */
[----:B------:R-:W-:Y:S01]  /*9c60*/  IABS R113, R9 ;  /* 0x0000000900717213 */ /* 0x000fe20000000000 */
[----:B------:R-:W-:Y:S01]  /*9c70*/  IMAD.HI.U32 R8, R4, R111, RZ ;  /* 0x0000006f04087227 */ /* 0x000fe200078e00ff */
[----:B------:R-:W-:-:S02]  /*9c80*/  ISETP.GE.AND P1, PT, R115, RZ, PT ;  /* 0x000000ff7300720c */ /* 0x000fc40003f26270 */
[----:B------:R-:W-:Y:S01]  /*9c90*/  ISETP.GT.U32.AND P2, PT, R5, R109, PT ;  /* 0x0000006d0500720c */ /* 0x000fe20003f44070 */
[--C-:B------:R-:W-:Y:S01]  /*9ca0*/  @!P6 IMAD.IADD R110, R110, 0x1, -R5.reuse ;  /* 0x000000016e6ee824 */ /* 0x100fe200078e0a05 */
[----:B------:R-:W-:Y:S01]  /*9cb0*/  IABS R115, R119 ;  /* 0x0000007700737213 */ /* 0x000fe20000000000 */
[----:B------:R-:W-:Y:S02]  /*9cc0*/  IMAD.MOV R112, RZ, RZ, -R8 ;  /* 0x000000ffff707224 */ /* 0x000fe400078e0a08 */
[----:B------:R-:W-:Y:S01]  /*9cd0*/  @!P4 IMAD.IADD R108, R108, 0x1, -R5 ;  /* 0x000000016c6cc824 */ /* 0x000fe200078e0a05 */
[----:B------:R-:W-:Y:S01]  /*9ce0*/  ISETP.GE.AND P4, PT, R9, RZ, PT ;  /* 0x000000ff0900720c */ /* 0x000fe20003f86270 */
[----:B------:R-:W-:Y:S01]  /*9cf0*/  IMAD.HI.U32 R8, R4, R113, RZ ;  /* 0x0000007104087227 */ /* 0x000fe200078e00ff */
[----:B------:R-:W-:-:S03]  /*9d00*/  ISETP.GT.U32.AND P6, PT, R5, R110, PT ;  /* 0x0000006e0500720c */ /* 0x000fc60003fc4070 */
[----:B------:R-:W-:-:S04]  /*9d10*/  IMAD.HI.U32 R9, R4, R114, RZ ;  /* 0x0000007204097227 */ /* 0x000fc800078e00ff */
[----:B------:R-:W-:Y:S02]  /*9d20*/  IMAD.MOV R8, RZ, RZ, -R8 ;  /* 0x000000ffff087224 */ /* 0x000fe400078e0a08 */
[----:B------:R-:W-:Y:S02]  /*9d30*/  IMAD.MOV R9, RZ, RZ, -R9 ;  /* 0x000000ffff097224 */ /* 0x000fe400078e0a09 */
[C---:B------:R-:W-:Y:S02]  /*9d40*/  IMAD R111, R5.reuse, R112, R111 ;  /* 0x00000070056f7224 */ /* 0x040fe400078e026f */
[C---:B------:R-:W-:Y:S01]  /*9d50*/  IMAD R112, R5.reuse, R8, R113 ;  /* 0x0000000805707224 */ /* 0x040fe200078e0271 */
[----:B------:R-:W-:Y:S01]  /*9d60*/  LOP3.LUT R8, R6, 0x118, RZ, 0xfc, !PT ;  /* 0x0000011806087812 */ /* 0x000fe200078efcff */
[----:B------:R-:W-:Y:S02]  /*9d70*/  IMAD R113, R5, R9, R114 ;  /* 0x0000000905717224 */ /* 0x000fe400078e0272 */
[--C-:B------:R-:W-:Y:S01]  /*9d80*/  @!P2 IMAD.IADD R109, R109, 0x1, -R5.reuse ;  /* 0x000000016d6da824 */ /* 0x100fe200078e0a05 */
[C---:B------:R-:W-:Y:S01]  /*9d90*/  ISETP.GT.U32.AND P2, PT, R5.reuse, R111, PT ;  /* 0x0000006f0500720c */ /* 0x040fe20003f44070 */
[----:B------:R-:W-:Y:S01]  /*9da0*/  @!P6 IMAD.IADD R110, R110, 0x1, -R5 ;  /* 0x000000016e6ee824 */ /* 0x000fe200078e0a05 */
[C---:B------:R-:W-:Y:S01]  /*9db0*/  ISETP.GT.U32.AND P6, PT, R5.reuse, R113, PT ;  /* 0x000000710500720c */ /* 0x040fe20003fc4070 */
[----:B------:R-:W-:Y:S01]  /*9dc0*/  @!P5 IMAD.MOV R109, RZ, RZ, -R109 ;  /* 0x000000ffff6dd224 */ /* 0x000fe200078e0a6d */
[----:B------:R-:W-:Y:S01]  /*9dd0*/  ISETP.GT.U32.AND P5, PT, R5, R112, PT ;  /* 0x000000700500720c */ /* 0x000fe20003fa4070 */
[----:B------:R-:W-:Y:S01]  /*9de0*/  @!P0 IMAD.MOV R108, RZ, RZ, -R108 ;  /* 0x000000ffff6c8224 */ /* 0x000fe200078e0a6c */
[----:B------:R-:W-:Y:S01]  /*9df0*/  IABS R114, R8 ;  /* 0x0000000800727213 */ /* 0x000fe20000000000 */
[----:B------:R-:W-:Y:S01]  /*9e00*/  @!P1 IMAD.MOV R110, RZ, RZ, -R110 ;  /* 0x000000ffff6e9224 */ /* 0x000fe200078e0a6e */
[----:B------:R-:W-:-:S05]  /*9e10*/  ISETP.GE.AND P0, PT, R116, RZ, PT ;  /* 0x000000ff7400720c */ /* 0x000fca0003f06270 */
[--C-:B------:R-:W-:Y:S01]  /*9e20*/  @!P2 IMAD.IADD R111, R111, 0x1, -R5.reuse ;  /* 0x000000016f6fa824 */ /* 0x100fe200078e0a05 */
[----:B------:R-:W-:Y:S01]  /*9e30*/  ISETP.GE.AND P2, PT, R8, RZ, PT ;  /* 0x000000ff0800720c */ /* 0x000fe20003f46270 */
[----:B------:R-:W-:Y:S02]  /*9e40*/  @!P6 IMAD.IADD R113, R113, 0x1, -R5 ;  /* 0x000000017171e824 */ /* 0x000fe400078e0a05 */
[----:B------:R-:W-:-:S03]  /*9e50*/  IMAD.HI.U32 R8, R4, R114, RZ ;  /* 0x0000007204087227 */ /* 0x000fc600078e00ff */
[C---:B------:R-:W-:Y:S01]  /*9e60*/  ISETP.GT.U32.AND P6, PT, R5.reuse, R113, PT ;  /* 0x000000710500720c */ /* 0x040fe20003fc4070 */
[----:B------:R-:W-:Y:S01]  /*9e70*/  @!P5 IMAD.IADD R112, R112, 0x1, -R5 ;  /* 0x000000017070d824 */ /* 0x000fe200078e0a05 */
[C---:B------:R-:W-:Y:S01]  /*9e80*/  ISETP.GT.U32.AND P5, PT, R5.reuse, R111, PT ;  /* 0x0000006f0500720c */ /* 0x040fe20003fa4070 */
[----:B------:R-:W-:Y:S02]  /*9e90*/  IMAD.MOV R9, RZ, RZ, -R8 ;  /* 0x000000ffff097224 */ /* 0x000fe400078e0a08 */
[----:B------:R-:W-:Y:S01]  /*9ea0*/  IMAD.HI.U32 R8, R4, R115, RZ ;  /* 0x0000007304087227 */ /* 0x000fe200078e00ff */
[----:B------:R-:W-:-:S03]  /*9eb0*/  ISETP.GT.U32.AND P1, PT, R5, R112, PT ;  /* 0x000000700500720c */ /* 0x000fc60003f24070 */
[----:B------:R-:W-:Y:S02]  /*9ec0*/  IMAD.MOV R116, RZ, RZ, -R8 ;  /* 0x000000ffff747224 */ /* 0x000fe400078e0a08 */
[----:B------:R-:W-:Y:S02]  /*9ed0*/  IMAD R114, R5, R9, R114 ;  /* 0x0000000905727224 */ /* 0x000fe400078e0272 */
[----:B------:R-:W-:-:S04]  /*9ee0*/  IMAD.HI.U32 R8, R4, R117, RZ ;  /* 0x0000007504087227 */ /* 0x000fc800078e00ff */
[----:B------:R-:W-:Y:S02]  /*9ef0*/  IMAD R115, R5, R116, R115 ;  /* 0x0000007405737224 */ /* 0x000fe400078e0273 */
[----:B------:R-:W-:Y:S01]  /*9f00*/  @!P5 IMAD.IADD R111, R111, 0x1, -R5 ;  /* 0x000000016f6fd824 */ /* 0x000fe200078e0a05 */
[----:B------:R-:W-:Y:S01]  /*9f10*/  ISETP.GT.U32.AND P5, PT, R5, R114, PT ;  /* 0x000000720500720c */ /* 0x000fe20003fa4070 */
[----:B------:R-:W-:-:S04]  /*9f20*/  IMAD.HI.U32 R9, R4, R118, RZ ;  /* 0x0000007604097227 */ /* 0x000fc800078e00ff */
[----:B------:R-:W-:Y:S02]  /*9f30*/  IMAD.MOV R8, RZ, RZ, -R8 ;  /* 0x000000ffff087224 */ /* 0x000fe400078e0a08 */
[--C-:B------:R-:W-:Y:S01]  /*9f40*/  @!P6 IMAD.IADD R113, R113, 0x1, -R5.reuse ;  /* 0x000000017171e824 */ /* 0x100fe200078e0a05 */
[----:B------:R-:W-:Y:S01]  /*9f50*/  ISETP.GT.U32.AND P6, PT, R5, R115, PT ;  /* 0x000000730500720c */ /* 0x000fe20003fc4070 */
[----:B------:R-:W-:Y:S01]  /*9f60*/  @!P1 IMAD.IADD R112, R112, 0x1, -R5 ;  /* 0x0000000170709824 */ /* 0x000fe200078e0a05 */
[----:B------:R-:W-:Y:S01]  /*9f70*/  ISETP.GE.AND P1, PT, R119, RZ, PT ;  /* 0x000000ff7700720c */ /* 0x000fe20003f26270 */
[----:B------:R-:W-:Y:S02]  /*9f80*/  IMAD.MOV R9, RZ, RZ, -R9 ;  /* 0x000000ffff097224 */ /* 0x000fe400078e0a09 */
[C---:B------:R-:W-:Y:S02]  /*9f90*/  IMAD R116, R5.reuse, R8, R117 ;  /* 0x0000000805747224 */ /* 0x040fe400078e0275 */
        /* <DEDUP_REMOVED lines=8> */
[----:B------:R-:W-:Y:S01]  /*a020*/  @!P6 IMAD.IADD R115, R115, 0x1, -R5 ;  /* 0x000000017373e824 */ /* 0x000fe200078e0a05 */
[C---:B------:R-:W-:Y:S01]  /*a030*/  ISETP.GT.U32.AND P6, PT, R5.reuse, R114, PT ;  /* 0x000000720500720c */ /* 0x040fe20003fc4070 */
[----:B------:R-:W-:Y:S01]  /*a040*/  @!P3 IMAD.MOV R111, RZ, RZ, -R111 ;  /* 0x000000ffff6fb224 */ /* 0x000fe200078e0a6f */
        /* <DEDUP_REMOVED lines=13> */
[--C-:B------:R-:W-:Y:S01]  /*a120*/  @!P6 IMAD.IADD R114, R114, 0x1, -R5.reuse ;  /* 0x000000017272e824 */ /* 0x100fe200078e0a05 */
[----:B------:R-:W-:Y:S01]  /*a130*/  ISETP.GE.AND P6, PT, R121, RZ, PT ;  /* 0x000000ff7900720c */ /* 0x000fe20003fc6270 */
[----:B------:R-:W-:Y:S01]  /*a140*/  @!P3 IMAD.IADD R115, R115, 0x1, -R5 ;  /* 0x000000017373b824 */ /* 0x000fe200078e0a05 */
[C---:B------:R-:W-:Y:S01]  /*a150*/  ISETP.GT.U32.AND P3, PT, R5.reuse, R118, PT ;  /* 0x000000760500720c */ /* 0x040fe20003f64070 */
[----:B------:R-:W-:Y:S01]  /*a160*/  IMAD.MOV R8, RZ, RZ, -R8 ;  /* 0x000000ffff087224 */ /* 0x000fe200078e0a08 */
[----:B------:R-:W-:Y:S01]  /*a170*/  IABS R121, R126 ;  /* 0x0000007e00797213 */ /* 0x000fe20000000000 */
[----:B------:R-:W-:Y:S02]  /*a180*/  IMAD.MOV R9, RZ, RZ, -R9 ;  /* 0x000000ffff097224 */ /* 0x000fe400078e0a09 */
[C---:B------:R-:W-:Y:S02]  /*a190*/  IMAD R119, R5.reuse, R8, R119 ;  /* 0x0000000805777224 */ /* 0x040fe400078e0277 */
[----:B------:R-:W-:-:S02]  /*a1a0*/  IMAD R120, R5, R9, R120 ;  /* 0x0000000905787224 */ /* 0x000fc400078e0278 */
[--C-:B------:R-:W-:Y:S01]  /*a1b0*/  @!P0 IMAD.IADD R116, R116, 0x1, -R5.reuse ;  /* 0x0000000174748824 */ /* 0x100fe200078e0a05 */
[C---:B------:R-:W-:Y:S01]  /*a1c0*/  ISETP.GT.U32.AND P0, PT, R5.reuse, R119, PT ;  /* 0x000000770500720c */ /* 0x040fe20003f04070 */
[----:B------:R-:W-:Y:S02]  /*a1d0*/  @!P2 IMAD.MOV R114, RZ, RZ, -R114 ;  /* 0x000000ffff72a224 */ /* 0x000fe400078e0a72 */
[----:B------:R-:W-:Y:S01]  /*a1e0*/  @!P6 IMAD.MOV R116, RZ, RZ, -R116 ;  /* 0x000000ffff74e224 */ /* 0x000fe200078e0a74 */
[C---:B------:R-:W-:Y:S01]  /*a1f0*/  ISETP.GT.U32.AND P6, PT, R5.reuse, R120, PT ;  /* 0x000000780500720c */ /* 0x040fe20003fc4070 */
[----:B------:R-:W-:Y:S01]  /*a200*/  @!P3 IMAD.IADD R118, R118, 0x1, -R5 ;  /* 0x000000017676b824 */ /* 0x000fe200078e0a05 */
[----:B------:R-:W-:Y:S01]  /*a210*/  ISETP.GT.U32.AND P3, PT, R5, R117, PT ;  /* 0x000000750500720c */ /* 0x000fe20003f64070 */
[----:B------:R-:W-:Y:S01]  /*a220*/  @!P1 IMAD.MOV R115, RZ, RZ, -R115 ;  /* 0x000000ffff739224 */ /* 0x000fe200078e0a73 */
[----:B------:R-:W-:Y:S01]  /*a230*/  ISETP.GE.AND P1, PT, R123, RZ, PT ;  /* 0x000000ff7b00720c */ /* 0x000fe20003f26270 */
[----:B------:R-:W-:Y:S01]  /*a240*/  IMAD.HI.U32 R9, R4, R122, RZ ;  /* 0x0000007a04097227 */ /* 0x000fe200078e00ff */
[----:B------:R-:W-:-:S03]  /*a250*/  ISETP.GT.U32.AND P2, PT, R5, R118, PT ;  /* 0x000000760500720c */ /* 0x000fc60003f44070 */
[----:B------:R-:W-:Y:S01]  /*a260*/  @!P0 IMAD.IADD R119, R119, 0x1, -R5 ;  /* 0x0000000177778824 */ /* 0x000fe200078e0a05 */
[----:B------:R-:W-:Y:S01]  /*a270*/  ISETP.GE.AND P0, PT, R127, RZ, PT ;  /* 0x000000ff7f00720c */ /* 0x000fe20003f06270 */
[----:B------:R-:W-:Y:S01]  /*a280*/  IMAD.HI.U32 R8, R4, R121, RZ ;  /* 0x0000007904087227 */ /* 0x000fe200078e00ff */
[----:B------:R-:W-:-:S03]  /*a290*/  IABS R127, R131 ;  /* 0x00000083007f7213 */ /* 0x000fc60000000000 */
[----:B------:R-:W-:Y:S02]  /*a2a0*/  IMAD.MOV R9, RZ, RZ, -R9 ;  /* 0x000000ffff097224 */ /* 0x000fe400078e0a09 */
[--C-:B------:R-:W-:Y:S01]  /*a2b0*/  @!P6 IMAD.IADD R120, R120, 0x1, -R5.reuse ;  /* 0x000000017878e824 */ /* 0x100fe200078e0a05 */
[C---:B------:R-:W-:Y:S01]  /*a2c0*/  ISETP.GT.U32.AND P6, PT, R5.reuse, R119, PT ;  /* 0x000000770500720c */ /* 0x040fe20003fc4070 */
[----:B------:R-:W-:Y:S02]  /*a2d0*/  IMAD.MOV R8, RZ, RZ, -R8 ;  /* 0x000000ffff087224 */ /* 0x000fe400078e0a08 */
[C---:B------:R-:W-:Y:S01]  /*a2e0*/  IMAD R122, R5.reuse, R9, R122 ;  /* 0x00000009057a7224 */ /* 0x040fe200078e027a */
[----:B------:R-:W-:Y:S01]  /*a2f0*/  LOP3.LUT R9, R6, 0x106, RZ, 0xfc, !PT ;  /* 0x0000010606097812 */ /* 0x000fe200078efcff */
[----:B------:R-:W-:Y:S01]  /*a300*/  @!P2 IMAD.IADD R118, R118, 0x1, -R5 ;  /* 0x000000017676a824 */ /* 0x000fe200078e0a05 */
[----:B------:R-:W-:Y:S01]  /*a310*/  ISETP.GE.AND P2, PT, R126, RZ, PT ;  /* 0x000000ff7e00720c */ /* 0x000fe20003f46270 */
[----:B------:R-:W-:Y:S01]  /*a320*/  IMAD R121, R5, R8, R121 ;  /* 0x0000000805797224 */ /* 0x000fe200078e0279 */
[----:B------:R-:W-:Y:S01]  /*a330*/  IABS R123, R9 ;  /* 0x00000009007b7213 */ /* 0x000fe20000000000 */
[----:B------:R-:W-:Y:S01]  /*a340*/  @!P1 IMAD.MOV R118, RZ, RZ, -R118 ;  /* 0x000000ffff769224 */ /* 0x000fe200078e0a76 */
[----:B------:R-:W-:Y:S01]  /*a350*/  IABS R126, R128 ;  /* 0x00000080007e7213 */ /* 0x000fe20000000000 */
[----:B------:R-:W-:Y:S01]  /*a360*/  @!P3 IMAD.IADD R117, R117, 0x1, -R5 ;  /* 0x000000017575b824 */ /* 0x000fe200078e0a05 */
[----:B------:R-:W-:Y:S01]  /*a370*/  ISETP.GT.U32.AND P1, PT, R5, R121, PT ;  /* 0x000000790500720c */ /* 0x000fe20003f24070 */
[----:B------:R-:W-:Y:S01]  /*a380*/  IMAD.HI.U32 R8, R4, R123, RZ ;  /* 0x0000007b04087227 */ /* 0x000fe200078e00ff */
[----:B------:R-:W-:-:S03]  /*a390*/  ISETP.GE.AND P3, PT, R124, RZ, PT ;  /* 0x000000ff7c00720c */ /* 0x000fc60003f66270 */
[----:B------:R-:W-:Y:S01]  /*a3a0*/  @!P6 IMAD.IADD R119, R119, 0x1, -R5 ;  /* 0x000000017777e824 */ /* 0x000fe200078e0a05 */
[C---:B------:R-:W-:Y:S01]  /*a3b0*/  ISETP.GT.U32.AND P6, PT, R5.reuse, R122, PT ;  /* 0x0000007a0500720c */ /* 0x040fe20003fc4070 */
[----:B------:R-:W-:Y:S01]  /*a3c0*/  @!P4 IMAD.MOV R117, RZ, RZ, -R117 ;  /* 0x000000ffff75c224 */ /* 0x000fe200078e0a75 */
[C---:B------:R-:W-:Y:S01]  /*a3d0*/  ISETP.GT.U32.AND P4, PT, R5.reuse, R120, PT ;  /* 0x000000780500720c */ /* 0x040fe20003f84070 */
[----:B------:R-:W-:Y:S02]  /*a3e0*/  IMAD.MOV R8, RZ, RZ, -R8 ;  /* 0x000000ffff087224 */ /* 0x000fe400078e0a08 */
[----:B------:R-:W-:Y:S02]  /*a3f0*/  @!P5 IMAD.MOV R119, RZ, RZ, -R119 ;  /* 0x000000ffff77d224 */ /* 0x000fe400078e0a77 */
[----:B------:R-:W-:Y:S02]  /*a400*/  IMAD R123, R5, R8, R123 ;  /* 0x00000008057b7224 */ /* 0x000fe400078e027b */
[----:B------:R-:W-:-:S02]  /*a410*/  @!P1 IMAD.IADD R121, R121, 0x1, -R5 ;  /* 0x0000000179799824 */ /* 0x000fc400078e0a05 */
[----:B------:R-:W-:Y:S01]  /*a420*/  IMAD.HI.U32 R8, R4, R126, RZ ;  /* 0x0000007e04087227 */ /* 0x000fe200078e00ff */
[C---:B------:R-:W-:Y:S02]  /*a430*/  ISETP.GT.U32.AND P5, PT, R5.reuse, R123, PT ;  /* 0x0000007b0500720c */ /* 0x040fe40003fa4070 */
[----:B------:R-:W-:Y:S01]  /*a440*/  ISETP.GT.U32.AND P1, PT, R5, R121, PT ;  /* 0x000000790500720c */ /* 0x000fe20003f24070 */
[--C-:B------:R-:W-:Y:S02]  /*a450*/  @!P6 IMAD.IADD R122, R122, 0x1, -R5.reuse ;  /* 0x000000017a7ae824 */ /* 0x100fe400078e0a05 */
[----:B------:R-:W-:Y:S01]  /*a460*/  @!P4 IMAD.IADD R120, R120, 0x1, -R5 ;  /* 0x000000017878c824 */ /* 0x000fe200078e0a05 */
[----:B------:R-:W-:Y:S01]  /*a470*/  ISETP.GE.AND P4, PT, R9, RZ, PT ;  /* 0x000000ff0900720c */ /* 0x000fe20003f86270 */
[----:B------:R-:W-:Y:S01]  /*a480*/  IMAD.HI.U32 R9, R4, R127, RZ ;  /* 0x0000007f04097227 */ /* 0x000fe200078e00ff */
[----:B------:R-:W-:-:S03]  /*a490*/  ISETP.GT.U32.AND P6, PT, R5, R122, PT ;  /* 0x0000007a0500720c */ /* 0x000fc60003fc4070 */
[----:B------:R-:W-:-:S04]  /*a4a0*/  IMAD.HI.U32 R124, R4, R129, RZ ;  /* 0x00000081047c7227 */ /* 0x000fc800078e00ff */
[----:B------:R-:W-:Y:S01]  /*a4b0*/  @!P3 IMAD.MOV R120, RZ, RZ, -R120 ;  /* 0x000000ffff78b224 */ /* 0x000fe200078e0a78 */
[----:B------:R-:W-:Y:S01]  /*a4c0*/  ISETP.GE.AND P3, PT, R128, RZ, PT ;  /* 0x000000ff8000720c */ /* 0x000fe20003f66270 */
[----:B------:R-:W-:Y:S02]  /*a4d0*/  IMAD.MOV R8, RZ, RZ, -R8 ;  /* 0x000000ffff087224 */ /* 0x000fe400078e0a08 */
[----:B------:R-:W-:Y:S02]  /*a4e0*/  IMAD.MOV R128, RZ, RZ, -R9 ;  /* 0x000000ffff807224 */ /* 0x000fe400078e0a09 */
[----:B------:R-:W-:Y:S02]  /*a4f0*/  IMAD.MOV R130, RZ, RZ, -R124 ;  /* 0x000000ffff827224 */ /* 0x000fe400078e0a7c */
[----:B------:R-:W-:Y:S02]  /*a500*/  @!P5 IMAD.IADD R123, R123, 0x1, -R5 ;  /* 0x000000017b7bd824 */ /* 0x000fe400078e0a05 */
[----:B------:R-:W-:-:S02]  /*a510*/  IMAD R124, R5, R8, R126 ;  /* 0x00000008057c7224 */ /* 0x000fc400078e027e */
[----:B------:R-:W-:Y:S01]  /*a520*/  @!P1 IMAD.IADD R121, R121, 0x1, -R5 ;  /* 0x0000000179799824 */ /* 0x000fe200078e0a05 */
[C---:B------:R-:W-:Y:S01]  /*a530*/  ISETP.GT.U32.AND P5, PT, R5.reuse, R123, PT ;  /* 0x0000007b0500720c */ /* 0x040fe20003fa4070 */
[----:B------:R-:W-:Y:S01]  /*a540*/  IMAD R126, R5, R128, R127 ;  /* 0x00000080057e7224 */ /* 0x000fe200078e027f */
[----:B------:R-:W-:Y:S01]  /*a550*/  ISETP.GE.AND P1, PT, R131, RZ, PT ;  /* 0x000000ff8300720c */ /* 0x000fe20003f26270 */
[----:B------:R-:W-:Y:S01]  /*a560*/  @!P6 IMAD.IADD R122, R122, 0x1, -R5 ;  /* 0x000000017a7ae824 */ /* 0x000fe200078e0a05 */
[C---:B------:R-:W-:Y:S01]  /*a570*/  ISETP.GT.U32.AND P6, PT, R5.reuse, R124, PT ;  /* 0x0000007c0500720c */ /* 0x040fe20003fc4070 */
[----:B------:R-:W-:Y:S01]  /*a580*/  @!P2 IMAD.MOV R121, RZ, RZ, -R121 ;  /* 0x000000ffff79a224 */ /* 0x000fe200078e0a79 */
[C---:B------:R-:W-:Y:S01]  /*a590*/  ISETP.GT.U32.AND P2, PT, R5.reuse, R126, PT ;  /* 0x0000007e0500720c */ /* 0x040fe20003f44070 */
[----:B------:R-:W-:Y:S01]  /*a5a0*/  IMAD R127, R5, R130, R129 ;  /* 0x00000082057f7224 */ /* 0x000fe200078e0281 */
[----:B------:R-:W-:Y:S01]  /*a5b0*/  IABS R131, R134 ;  /* 0x0000008600837213 */ /* 0x000fe20000000000 */
[----:B------:R-:W-:Y:S01]  /*a5c0*/  VIADD R8, R7, 0xfe ;  /* 0x000000fe07087836 */ /* 0x000fe20000000000 */
[----:B------:R-:W-:Y:S01]  /*a5d0*/  IABS R130, R133 ;  /* 0x0000008500827213 */ /* 0x000fe20000000000 */
[----:B------:R-:W-:-:S02]  /*a5e0*/  @!P0 IMAD.MOV R122, RZ, RZ, -R122 ;  /* 0x000000ffff7a8224 */ /* 0x000fc400078e0a7a */
[--C-:B------:R-:W-:Y:S01]  /*a5f0*/  @!P5 IMAD.IADD R123, R123, 0x1, -R5.reuse ;  /* 0x000000017b7bd824 */ /* 0x100fe200078e0a05 */
[C---:B------:R-:W-:Y:S01]  /*a600*/  ISETP.GT.U32.AND P5, PT, R5.reuse, R127, PT ;  /* 0x0000007f0500720c */ /* 0x040fe20003fa4070 */
[----:B------:R-:W-:Y:S01]  /*a610*/  IMAD.HI.U32 R128, R4, R131, RZ ;  /* 0x0000008304807227 */ /* 0x000fe200078e00ff */
[----:B------:R-:W-:Y:S02]  /*a620*/  IABS R129, R8 ;  /* 0x0000000800817213 */ /* 0x000fe40000000000 */
[----:B------:R-:W-:Y:S01]  /*a630*/  ISETP.GE.AND P0, PT, R8, RZ, PT ;  /* 0x000000ff0800720c */ /* 0x000fe20003f06270 */
[--C-:B------:R-:W-:Y:S02]  /*a640*/  @!P6 IMAD.IADD R124, R124, 0x1, -R5.reuse ;  /* 0x000000017c7ce824 */ /* 0x100fe400078e0a05 */
[----:B------:R-:W-:Y:S02]  /*a650*/  @!P2 IMAD.IADD R126, R126, 0x1, -R5 ;  /* 0x000000017e7ea824 */ /* 0x000fe400078e0a05 */
[----:B------:R-:W-:Y:S01]  /*a660*/  IMAD.HI.U32 R8, R4, R129, RZ ;  /* 0x0000008104087227 */ /* 0x000fe200078e00ff */
[----:B------:R-:W-:-:S02]  /*a670*/  ISETP.GT.U32.AND P6, PT, R5, R124, PT ;  /* 0x0000007c0500720c */ /* 0x000fc40003fc4070 */
[----:B------:R-:W-:Y:S01]  /*a680*/  ISETP.GT.U32.AND P2, PT, R5, R126, PT ;  /* 0x0000007e0500720c */ /* 0x000fe20003f44070 */
[----:B------:R-:W-:-:S04]  /*a690*/  IMAD.HI.U32 R9, R4, R130, RZ ;  /* 0x0000008204097227 */ /* 0x000fc800078e00ff */
[----:B------:R-:W-:Y:S02]  /*a6a0*/  IMAD.MOV R8, RZ, RZ, -R8 ;  /* 0x000000ffff087224 */ /* 0x000fe400078e0a08 */
[----:B------:R-:W-:Y:S01]  /*a6b0*/  @!P4 IMAD.MOV R123, RZ, RZ, -R123 ;  /* 0x000000ffff7bc224 */ /* 0x000fe200078e0a7b */
[----:B------:R-:W-:Y:S01]  /*a6c0*/  ISETP.GE.AND P4, PT, R132, RZ, PT ;  /* 0x000000ff8400720c */ /* 0x000fe20003f86270 */
[----:B------:R-:W-:Y:S02]  /*a6d0*/  @!P5 IMAD.IADD R127, R127, 0x1, -R5 ;  /* 0x000000017f7fd824 */ /* 0x000fe400078e0a05 */
[----:B------:R-:W-:Y:S02]  /*a6e0*/  IMAD.MOV R132, RZ, RZ, -R128 ;  /* 0x000000ffff847224 */ /* 0x000fe400078e0a80 */
[----:B------:R-:W-:Y:S01]  /*a6f0*/  IMAD.MOV R9, RZ, RZ, -R9 ;  /* 0x000000ffff097224 */ /* 0x000fe200078e0a09 */
[C---:B------:R-:W-:Y:S01]  /*a700*/  ISETP.GT.U32.AND P5, PT, R5.reuse, R127, PT ;  /* 0x0000007f0500720c */ /* 0x040fe20003fa4070 */
[----:B------:R-:W-:Y:S01]  /*a710*/  IMAD R128, R5, R8, R129 ;  /* 0x0000000805807224 */ /* 0x000fe200078e0281 */
[----:B------:R-:W-:Y:S01]  /*a720*/  LOP3.LUT R8, R6, 0xf8, RZ, 0xfc, !PT ;  /* 0x000000f806087812 */ /* 0x000fe200078efcff */
[--C-:B------:R-:W-:Y:S01]  /*a730*/  @!P6 IMAD.IADD R124, R124, 0x1, -R5.reuse ;  /* 0x000000017c7ce824 */ /* 0x100fe200078e0a05 */
[----:B------:R-:W-:Y:S01]  /*a740*/  ISETP.GE.AND P6, PT, R133, RZ, PT ;  /* 0x000000ff8500720c */ /* 0x000fe20003fc6270 */
[C---:B------:R-:W-:Y:S01]  /*a750*/  IMAD R129, R5.reuse, R9, R130 ;  /* 0x0000000905817224 */ /* 0x040fe200078e0282 */
[----:B------:R-:W-:Y:S01]  /*a760*/  IABS R9, R135 ;  /* 0x0000008700097213 */ /* 0x000fe20000000000 */
[----:B------:R-:W-:Y:S01]  /*a770*/  @!P2 IMAD.IADD R126, R126, 0x1, -R5 ;  /* 0x000000017e7ea824 */ /* 0x000fe200078e0a05 */
[C---:B------:R-:W-:Y:S01]  /*a780*/  ISETP.GT.U32.AND P2, PT, R5.reuse, R128, PT ;  /* 0x000000800500720c */ /* 0x040fe20003f44070 */
[----:B------:R-:W-:Y:S01]  /*a790*/  @!P3 IMAD.MOV R124, RZ, RZ, -R124 ;  /* 0x000000ffff7cb224 */ /* 0x000fe200078e0a7c */
[C---:B------:R-:W-:Y:S01]  /*a7a0*/  ISETP.GT.U32.AND P3, PT, R5.reuse, R129, PT ;  /* 0x000000810500720c */ /* 0x040fe20003f64070 */
[----:B------:R-:W-:Y:S01]  /*a7b0*/  IMAD R130, R5, R132, R131 ;  /* 0x0000008405827224 */ /* 0x000fe200078e0283 */
[----:B------:R-:W-:Y:S01]  /*a7c0*/  IABS R131, R8 ;  /* 0x0000000800837213 */ /* 0x000fe20000000000 */
[----:B------:R-:W-:Y:S01]  /*a7d0*/  @!P5 IMAD.IADD R127, R127, 0x1, -R5 ;  /* 0x000000017f7fd824 */ /* 0x000fe200078e0a05 */
[----:B------:R-:W-:Y:S01]  /*a7e0*/  IABS R133, R137 ;  /* 0x0000008900857213 */ /* 0x000fe20000000000 */
[----:B------:R-:W-:Y:S01]  /*a7f0*/  @!P1 IMAD.MOV R126, RZ, RZ, -R126 ;  /* 0x000000ffff7e9224 */ /* 0x000fe200078e0a7e */
[----:B------:R-:W-:Y:S01]  /*a800*/  ISETP.GT.U32.AND P5, PT, R5, R130, PT ;  /* 0x000000820500720c */ /* 0x000fe20003fa4070 */
[----:B------:R-:W-:Y:S01]  /*a810*/  @!P4 IMAD.MOV R127, RZ, RZ, -R127 ;  /* 0x000000ffff7fc224 */ /* 0x000fe200078e0a7f */
[----:B------:R-:W-:-:S02]  /*a820*/  ISETP.GE.AND P1, PT, R134, RZ, PT ;  /* 0x000000ff8600720c */ /* 0x000fc40003f26270 */
[----:B------:R-:W-:Y:S01]  /*a830*/  IABS R134, R138 ;  /* 0x0000008a00867213 */ /* 0x000fe20000000000 */
[--C-:B------:R-:W-:Y:S01]  /*a840*/  @!P2 IMAD.IADD R128, R128, 0x1, -R5.reuse ;  /* 0x000000018080a824 */ /* 0x100fe200078e0a05 */
[----:B------:R-:W-:Y:S01]  /*a850*/  ISETP.GE.AND P2, PT, R8, RZ, PT ;  /* 0x000000ff0800720c */ /* 0x000fe20003f46270 */
[----:B------:R-:W-:Y:S02]  /*a860*/  @!P3 IMAD.IADD R129, R129, 0x1, -R5 ;  /* 0x000000018181b824 */ /* 0x000fe400078e0a05 */
[----:B------:R-:W-:Y:S01]  /*a870*/  IMAD.HI.U32 R8, R4, R131, RZ ;  /* 0x0000008304087227 */ /* 0x000fe200078e00ff */
[----:B------:R-:W-:-:S03]  /*a880*/  ISETP.GT.U32.AND P3, PT, R5, R128, PT ;  /* 0x000000800500720c */ /* 0x000fc60003f64070 */
[----:B------:R-:W-:Y:S02]  /*a890*/  IMAD.MOV R132, RZ, RZ, -R8 ;  /* 0x000000ffff847224 */ /* 0x000fe400078e0a08 */
[----:B------:R-:W-:Y:S01]  /*a8a0*/  @!P5 IMAD.IADD R130, R130, 0x1, -R5 ;  /* 0x000000018282d824 */ /* 0x000fe200078e0a05 */
[----:B------:R-:W-:Y:S01]  /*a8b0*/  ISETP.GT.U32.AND P5, PT, R5, R129, PT ;  /* 0x000000810500720c */ /* 0x000fe20003fa4070 */
[----:B------:R-:W-:-:S03]  /*a8c0*/  IMAD.HI.U32 R8, R4, R9, RZ ;  /* 0x0000000904087227 */ /* 0x000fc600078e00ff */
[C---:B------:R-:W-:Y:S01]  /*a8d0*/  ISETP.GT.U32.AND P4, PT, R5.reuse, R130, PT ;  /* 0x000000820500720c */ /* 0x040fe20003f84070 */
[C---:B------:R-:W-:Y:S02]  /*a8e0*/  IMAD R131, R5.reuse, R132, R131 ;  /* 0x0000008405837224 */ /* 0x040fe400078e0283 */
[----:B------:R-:W-:Y:S02]  /*a8f0*/  IMAD.MOV R8, RZ, RZ, -R8 ;  /* 0x000000ffff087224 */ /* 0x000fe400078e0a08 */
[----:B------:R-:W-:Y:S01]  /*a900*/  @!P3 IMAD.IADD R128, R128, 0x1, -R5 ;  /* 0x000000018080b824 */ /* 0x000fe200078e0a05 */
[C---:B------:R-:W-:Y:S01]  /*a910*/  ISETP.GT.U32.AND P3, PT, R5.reuse, R131, PT ;  /* 0x000000830500720c */ /* 0x040fe20003f64070 */
[----:B------:R-:W-:Y:S02]  /*a920*/  IMAD R132, R5, R8, R9 ;  /* 0x0000000805847224 */ /* 0x000fe400078e0209 */
[----:B------:R-:W-:Y:S02]  /*a930*/  @!P5 IMAD.IADD R129, R129, 0x1, -R5 ;  /* 0x000000018181d824 */ /* 0x000fe400078e0a05 */
[----:B------:R-:W-:Y:S01]  /*a940*/  IMAD.HI.U32 R8, R4, R133, RZ ;  /* 0x0000008504087227 */ /* 0x000fe200078e00ff */
[----:B------:R-:W-:-:S03]  /*a950*/  ISETP.GT.U32.AND P5, PT, R5, R132, PT ;  /* 0x000000840500720c */ /* 0x000fc60003fa4070 */
[----:B------:R-:W-:Y:S02]  /*a960*/  IMAD.MOV R8, RZ, RZ, -R8 ;  /* 0x000000ffff087224 */ /* 0x000fe400078e0a08 */
[----:B------:R-:W-:Y:S02]  /*a970*/  @!P0 IMAD.MOV R128, RZ, RZ, -R128 ;  /* 0x000000ffff808224 */ /* 0x000fe400078e0a80 */
[----:B------:R-:W-:Y:S01]  /*a980*/  @!P3 IMAD.IADD R131, R131, 0x1, -R5 ;  /* 0x000000018383b824 */ /* 0x000fe200078e0a05 */
[----:B------:R-:W-:Y:S01]  /*a990*/  ISETP.GE.AND P3, PT, R137, RZ, PT ;  /* 0x000000ff8900720c */ /* 0x000fe20003f66270 */
[C---:B------:R-:W-:Y:S02]  /*a9a0*/  IMAD R133, R5.reuse, R8, R133 ;  /* 0x0000000805857224 */ /* 0x040fe400078e0285 */
[----:B------:R-:W-:Y:S01]  /*a9b0*/  @!P6 IMAD.MOV R129, RZ, RZ, -R129 ;  /* 0x000000ffff81e224 */ /* 0x000fe200078e0a81 */
[C---:B------:R-:W-:Y:S01]  /*a9c0*/  ISETP.GT.U32.AND P0, PT, R5.reuse, R131, PT ;  /* 0x000000830500720c */ /* 0x040fe20003f04070 */
[----:B------:R-:W-:Y:S01]  /*a9d0*/  @!P5 IMAD.IADD R132, R132, 0x1, -R5 ;  /* 0x000000018484d824 */ /* 0x000fe200078e0a05 */
[----:B------:R-:W-:Y:S01]  /*a9e0*/  ISETP.GT.U32.AND P6, PT, R5, R133, PT ;  /* 0x000000850500720c */ /* 0x000fe20003fc4070 */
[----:B------:R-:W-:-:S03]  /*a9f0*/  IMAD.HI.U32 R8, R4, R134, RZ ;  /* 0x0000008604087227 */ /* 0x000fc600078e00ff */
[----:B------:R-:W-:Y:S01]  /*aa00*/  ISETP.GT.U32.AND P5, PT, R5, R132, PT ;  /* 0x000000840500720c */ /* 0x000fe20003fa4070 */
[----:B------:R-:W-:-:S04]  /*aa10*/  IMAD.HI.U32 R9, R4, R136, RZ ;  /* 0x0000008804097227 */ /* 0x000fc800078e00ff */
[----:B------:R-:W-:Y:S01]  /*aa20*/  @!P4 IMAD.IADD R130, R130, 0x1, -R5 ;  /* 0x000000018282c824 */ /* 0x000fe200078e0a05 */
[----:B------:R-:W-:Y:S01]  /*aa30*/  ISETP.GE.AND P4, PT, R135, RZ, PT ;  /* 0x000000ff8700720c */ /* 0x000fe20003f86270 */
[----:B------:R-:W-:Y:S02]  /*aa40*/  IMAD.MOV R135, RZ, RZ, -R8 ;  /* 0x000000ffff877224 */ /* 0x000fe400078e0a08 */
[----:B------:R-:W-:Y:S02]  /*aa50*/  IMAD.MOV R9, RZ, RZ, -R9 ;  /* 0x000000ffff097224 */ /* 0x000fe400078e0a09 */
[C---:B------:R-:W-:Y:S02]  /*aa60*/  IMAD R134, R5.reuse, R135, R134 ;  /* 0x0000008705867224 */ /* 0x040fe400078e0286 */
[----:B------:R-:W-:Y:S01]  /*aa70*/  IMAD R135, R5, R9, R136 ;  /* 0x0000000905877224 */ /* 0x000fe200078e0288 */
[----:B------:R-:W-:Y:S01]  /*aa80*/  LOP3.LUT R9, R6, 0xec, RZ, 0xfc, !PT ;  /* 0x000000ec06097812 */ /* 0x000fe200078efcff */
[----:B------:R-:W-:-:S02]  /*aa90*/  @!P0 IMAD.IADD R131, R131, 0x1, -R5 ;  /* 0x0000000183838824 */ /* 0x000fc400078e0a05 */
[----:B------:R-:W-:Y:S02]  /*aaa0*/  @!P6 IMAD.IADD R133, R133, 0x1, -R5 ;  /* 0x000000018585e824 */ /* 0x000fe400078e0a05 */
[----:B------:R-:W-:Y:S01]  /*aab0*/  @!P2 IMAD.MOV R131, RZ, RZ, -R131 ;  /* 0x000000ffff83a224 */ /* 0x000fe200078e0a83 */
[----:B------:R-:W-:Y:S01]  /*aac0*/  ISETP.GT.U32.AND P2, PT, R5, R135, PT ;  /* 0x000000870500720c */ /* 0x000fe20003f44070 */
[----:B------:R-:W-:Y:S01]  /*aad0*/  VIADD R8, R7, 0xee ;  /* 0x000000ee07087836 */ /* 0x000fe20000000000 */
[C---:B------:R-:W-:Y:S01]  /*aae0*/  ISETP.GT.U32.AND P6, PT, R5.reuse, R133, PT ;  /* 0x000000850500720c */ /* 0x040fe20003fc4070 */
[----:B------:R-:W-:Y:S01]  /*aaf0*/  @!P5 IMAD.IADD R132, R132, 0x1, -R5 ;  /* 0x000000018484d824 */ /* 0x000fe200078e0a05 */
[----:B------:R-:W-:Y:S01]  /*ab00*/  ISETP.GT.U32.AND P5, PT, R5, R134, PT ;  /* 0x000000860500720c */ /* 0x000fe20003fa4070 */
[----:B------:R-:W-:Y:S01]  /*ab10*/  @!P1 IMAD.MOV R130, RZ, RZ, -R130 ;  /* 0x000000ffff829224 */ /* 0x000fe200078e0a82 */
[----:B------:R-:W-:Y:S01]  /*ab20*/  IABS R136, R8 ;  /* 0x0000000800887213 */ /* 0x000fe20000000000 */
[----:B------:R-:W-:Y:S01]  /*ab30*/  @!P4 IMAD.MOV R132, RZ, RZ, -R132 ;  /* 0x000000ffff84c224 */ /* 0x000fe200078e0a84 */
[----:B------:R-:W-:-:S02]  /*ab40*/  ISETP.GE.AND P1, PT, R138, RZ, PT ;  /* 0x000000ff8a00720c */ /* 0x000fc40003f26270 */
[----:B------:R-:W-:Y:S01]  /*ab50*/  ISETP.GE.AND P0, PT, R8, RZ, PT ;  /* 0x000000ff0800720c */ /* 0x000fe20003f06270 */
[----:B------:R-:W-:Y:S01]  /*ab60*/  IMAD.HI.U32 R8, R4, R136, RZ ;  /* 0x0000008804087227 */ /* 0x000fe200078e00ff */
[----:B------:R-:W-:-:S03]  /*ab70*/  IABS R138, R9 ;  /* 0x00000009008a7213 */ /* 0x000fc60000000000 */
[--C-:B------:R-:W-:Y:S02]  /*ab80*/  @!P2 IMAD.IADD R135, R135, 0x1, -R5.reuse ;  /* 0x000000018787a824 */ /* 0x100fe400078e0a05 */
[--C-:B------:R-:W-:Y:S01]  /*ab90*/  @!P5 IMAD.IADD R134, R134, 0x1, -R5.reuse ;  /* 0x000000018686d824 */ /* 0x100fe200078e0a05 */
[----:B------:R-:W-:Y:S01]  /*aba0*/  ISETP.GE.AND P5, PT, R140, RZ, PT ;  /* 0x000000ff8c00720c */ /* 0x000fe20003fa6270 */
[----:B------:R-:W-:Y:S01]  /*abb0*/  IMAD.MOV R137, RZ, RZ, -R8 ;  /* 0x000000ffff897224 */ /* 0x000fe200078e0a08 */
[----:B------:R-:W-:Y:S01]  /*abc0*/  ISETP.GT.U32.AND P2, PT, R5, R135, PT ;  /* 0x000000870500720c */ /* 0x000fe20003f44070 */
        /* <DEDUP_REMOVED lines=10> */
[C---:B------:R-:W-:Y:S02]  /*ac70*/  IMAD R138, R5.reuse, R140, R139 ;  /* 0x0000008c058a7224 */ /* 0x040fe400078e028b */
[----:B------:R-:W-:Y:S01]  /*ac80*/  @!P3 IMAD.MOV R133, RZ, RZ, -R133 ;  /* 0x000000ffff85b224 */ /* 0x000fe200078e0a85 */
[----:B------:R-:W-:Y:S01]  /*ac90*/  ISETP.GT.U32.AND P3, PT, R5, R136, PT ;  /* 0x000000880500720c */ /* 0x000fe20003f64070 */
[--C-:B------:R-:W-:Y:S01]  /*aca0*/  @!P2 IMAD.IADD R135, R135, 0x1, -R5.reuse ;  /* 0x000000018787a824 */ /* 0x100fe200078e0a05 */
[----:B------:R-:W-:Y:S01]  /*acb0*/  ISETP.GT.U32.AND P2, PT, R5, R138, PT ;  /* 0x0000008a0500720c */ /* 0x000fe20003f44070 */
[----:B------:R-:W-:Y:S01]  /*acc0*/  @!P4 IMAD.IADD R134, R134, 0x1, -R5 ;  /* 0x000000018686c824 */ /* 0x000fe200078e0a05 */
[----:B------:R-:W-:Y:S01]  /*acd0*/  IABS R139, R8 ;  /* 0x00000008008b7213 */ /* 0x000fe20000000000 */
[----:B------:R-:W-:Y:S01]  /*ace0*/  @!P5 IMAD.MOV R135, RZ, RZ, -R135 ;  /* 0x000000ffff87d224 */ /* 0x000fe200078e0a87 */
[----:B------:R-:W-:Y:S01]  /*acf0*/  ISETP.GE.AND P4, PT, R141, RZ, PT ;  /* 0x000000ff8d00720c */ /* 0x000fe20003f86270 */
[----:B------:R-:W-:Y:S01]  /*ad00*/  @!P1 IMAD.MOV R134, RZ, RZ, -R134 ;  /* 0x000000ffff869224 */ /* 0x000fe200078e0a86 */
[----:B------:R-:W-:Y:S01]  /*ad10*/  ISETP.GT.U32.AND P1, PT, R5, R137, PT ;  /* 0x000000890500720c */ /* 0x000fe20003f24070 */
[----:B------:R-:W-:Y:S01]  /*ad20*/  IMAD.HI.U32 R9, R4, R143, RZ ;  /* 0x0000008f04097227 */ /* 0x000fe200078e00ff */
[----:B------:R-:W-:-:S03]  /*ad30*/  IABS R141, R144 ;  /* 0x00000090008d7213 */ /* 0x000fc60000000000 */
[--C-:B------:R-:W-:Y:S01]  /*ad40*/  @!P3 IMAD.IADD R136, R136, 0x1, -R5.reuse ;  /* 0x000000018888b824 */ /* 0x100fe200078e0a05 */
[----:B------:R-:W-:Y:S01]  /*ad50*/  ISETP.GE.AND P3, PT, R8, RZ, PT ;  /* 0x000000ff0800720c */ /* 0x000fe20003f66270 */
[----:B------:R-:W-:Y:S02]  /*ad60*/  @!P2 IMAD.IADD R138, R138, 0x1, -R5 ;  /* 0x000000018a8aa824 */ /* 0x000fe400078e0a05 */
[----:B------:R-:W-:-:S03]  /*ad70*/  IMAD.HI.U32 R8, R4, R139, RZ ;  /* 0x0000008b04087227 */ /* 0x000fc600078e00ff */
[----:B------:R-:W-:Y:S01]  /*ad80*/  ISETP.GT.U32.AND P2, PT, R5, R138, PT ;  /* 0x0000008a0500720c */ /* 0x000fe20003f44070 */
[----:B------:R-:W-:Y:S02]  /*ad90*/  IMAD.MOV R140, RZ, RZ, -R8 ;  /* 0x000000ffff8c7224 */ /* 0x000fe400078e0a08 */
[----:B------:R-:W-:-:S04]  /*ada0*/  IMAD.HI.U32 R8, R4, R141, RZ ;  /* 0x0000008d04087227 */ /* 0x000fc800078e00ff */
[----:B------:R-:W-:Y:S01]  /*adb0*/  @!P1 IMAD.IADD R137, R137, 0x1, -R5 ;  /* 0x0000000189899824 */ /* 0x000fe200078e0a05 */
[C---:B------:R-:W-:Y:S01]  /*adc0*/  ISETP.GT.U32.AND P1, PT, R5.reuse, R136, PT ;  /* 0x000000880500720c */ /* 0x040fe20003f24070 */
[C---:B------:R-:W-:Y:S02]  /*add0*/  IMAD R139, R5.reuse, R140, R139 ;  /* 0x0000008c058b7224 */ /* 0x040fe400078e028b */
[----:B------:R-:W-:Y:S01]  /*ade0*/  IMAD.MOV R140, RZ, RZ, -R8 ;  /* 0x000000ffff8c7224 */ /* 0x000fe200078e0a08 */
[C---:B------:R-:W-:Y:S01]  /*adf0*/  ISETP.GT.U32.AND P5, PT, R5.reuse, R137, PT ;  /* 0x000000890500720c */ /* 0x040fe20003fa4070 */
[----:B------:R-:W-:Y:S02]  /*ae00*/  @!P2 IMAD.IADD R138, R138, 0x1, -R5 ;  /* 0x000000018a8aa824 */ /* 0x000fe400078e0a05 */
[----:B------:R-:W-:Y:S02]  /*ae10*/  IMAD R140, R5, R140, R141 ;  /* 0x0000008c058c7224 */ /* 0x000fe400078e028d */
[----:B------:R-:W-:-:S03]  /*ae20*/  IMAD.HI.U32 R8, R4, R142, RZ ;  /* 0x0000008e04087227 */ /* 0x000fc600078e00ff */
[C---:B------:R-:W-:Y:S01]  /*ae30*/  ISETP.GT.U32.AND P2, PT, R5.reuse, R140, PT ;  /* 0x0000008c0500720c */ /* 0x040fe20003f44070 */
[--C-:B------:R-:W-:Y:S01]  /*ae40*/  @!P1 IMAD.IADD R136, R136, 0x1, -R5.reuse ;  /* 0x0000000188889824 */ /* 0x100fe200078e0a05 */
[----:B------:R-:W-:Y:S01]  /*ae50*/  ISETP.GT.U32.AND P1, PT, R5, R139, PT ;  /* 0x0000008b0500720c */ /* 0x000fe20003f24070 */
[----:B------:R-:W-:Y:S02]  /*ae60*/  IMAD.MOV R8, RZ, RZ, -R8 ;  /* 0x000000ffff087224 */ /* 0x000fe400078e0a08 */
[----:B------:R-:W-:Y:S01]  /*ae70*/  @!P5 IMAD.IADD R137, R137, 0x1, -R5 ;  /* 0x000000018989d824 */ /* 0x000fe200078e0a05 */
[----:B------:R-:W-:Y:S01]  /*ae80*/  ISETP.GE.AND P5, PT, R144, RZ, PT ;  /* 0x000000ff9000720c */ /* 0x000fe20003fa6270 */
[----:B------:R-:W-:Y:S02]  /*ae90*/  IMAD.MOV R144, RZ, RZ, -R9 ;  /* 0x000000ffff907224 */ /* 0x000fe400078e0a09 */
[----:B------:R-:W-:Y:S02]  /*aea0*/  IMAD R141, R5, R8, R142 ;  /* 0x00000008058d7224 */ /* 0x000fe400078e028e */
[----:B------:R-:W-:-:S02]  /*aeb0*/  VIADD R8, R7, 0xde ;  /* 0x000000de07087836 */ /* 0x000fc40000000000 */
[C---:B------:R-:W-:Y:S01]  /*aec0*/  IMAD R142, R5.reuse, R144, R143 ;  /* 0x00000090058e7224 */ /* 0x040fe200078e028f */
[----:B------:R-:W-:Y:S01]  /*aed0*/  IABS R143, R148 ;  /* 0x00000094008f7213 */ /* 0x000fe20000000000 */
[----:B------:R-:W-:Y:S01]  /*aee0*/  @!P2 IMAD.IADD R140, R140, 0x1, -R5 ;  /* 0x000000018c8ca824 */ /* 0x000fe200078e0a05 */
[----:B------:R-:W-:Y:S01]  /*aef0*/  IABS R144, R8 ;  /* 0x0000000800907213 */ /* 0x000fe20000000000 */
[----:B------:R-:W-:Y:S01]  /*af00*/  @!P6 IMAD.MOV R137, RZ, RZ, -R137 ;  /* 0x000000ffff89e224 */ /* 0x000fe200078e0a89 */
[----:B------:R-:W-:Y:S01]  /*af10*/  ISETP.GT.U32.AND P6, PT, R5, R141, PT ;  /* 0x0000008d0500720c */ /* 0x000fe20003fc4070 */
[----:B------:R-:W-:Y:S01]  /*af20*/  @!P1 IMAD.IADD R139, R139, 0x1, -R5 ;  /* 0x000000018b8b9824 */ /* 0x000fe200078e0a05 */
[----:B------:R-:W-:Y:S01]  /*af30*/  ISETP.GE.AND P1, PT, R8, RZ, PT ;  /* 0x000000ff0800720c */ /* 0x000fe20003f26270 */
[----:B------:R-:W-:Y:S01]  /*af40*/  @!P4 IMAD.MOV R138, RZ, RZ, -R138 ;  /* 0x000000ffff8ac224 */ /* 0x000fe200078e0a8a */
[C---:B------:R-:W-:Y:S01]  /*af50*/  ISETP.GT.U32.AND P2, PT, R5.reuse, R140, PT ;  /* 0x0000008c0500720c */ /* 0x040fe20003f44070 */
[----:B------:R-:W-:Y:S01]  /*af60*/  IMAD.HI.U32 R8, R4, R143, RZ ;  /* 0x0000008f04087227 */ /* 0x000fe200078e00ff */
[----:B------:R-:W-:-:S03]  /*af70*/  ISETP.GT.U32.AND P4, PT, R5, R142, PT ;  /* 0x0000008e0500720c */ /* 0x000fc60003f84070 */
[----:B------:R-:W-:Y:S02]  /*af80*/  IMAD.MOV R8, RZ, RZ, -R8 ;  /* 0x000000ffff087224 */ /* 0x000fe400078e0a08 */
[----:B------:R-:W-:Y:S01]  /*af90*/  @!P0 IMAD.MOV R136, RZ, RZ, -R136 ;  /* 0x000000ffff888224 */ /* 0x000fe200078e0a88 */
[C---:B------:R-:W-:Y:S01]  /*afa0*/  ISETP.GT.U32.AND P0, PT, R5.reuse, R139, PT ;  /* 0x0000008b0500720c */ /* 0x040fe20003f04070 */
[----:B------:R-:W-:Y:S02]  /*afb0*/  IMAD R143, R5, R8, R143 ;  /* 0x00000008058f7224 */ /* 0x000fe400078e028f */
[--C-:B------:R-:W-:Y:S01]  /*afc0*/  @!P6 IMAD.IADD R141, R141, 0x1, -R5.reuse ;  /* 0x000000018d8de824 */ /* 0x100fe200078e0a05 */
[----:B------:R-:W-:Y:S01]  /*afd0*/  ISETP.GE.AND P6, PT, R147, RZ, PT ;  /* 0x000000ff9300720c */ /* 0x000fe20003fc6270 */
[--C-:B------:R-:W-:Y:S01]  /*afe0*/  @!P2 IMAD.IADD R140, R140, 0x1, -R5.reuse ;  /* 0x000000018c8ca824 */ /* 0x100fe200078e0a05 */
[C---:B------:R-:W-:Y:S01]  /*aff0*/  ISETP.GT.U32.AND P2, PT, R5.reuse, R143, PT ;  /* 0x0000008f0500720c */ /* 0x040fe20003f44070 */
[----:B------:R-:W-:Y:S01]  /*b000*/  @!P4 IMAD.IADD R142, R142, 0x1, -R5 ;  /* 0x000000018e8ec824 */ /* 0x000fe200078e0a05 */
[----:B------:R-:W-:Y:S01]  /*b010*/  ISETP.GT.U32.AND P4, PT, R5, R141, PT ;  /* 0x0000008d0500720c */ /* 0x000fe20003f84070 */
[----:B------:R-:W-:Y:S01]  /*b020*/  IMAD.HI.U32 R8, R4, R144, RZ ;  /* 0x0000009004087227 */ /* 0x000fe200078e00ff */
[----:B------:R-:W-:-:S03]  /*b030*/  IABS R147, R151 ;  /* 0x0000009700937213 */ /* 0x000fc60000000000 */
[----:B------:R-:W-:Y:S02]  /*b040*/  IMAD.MOV R8, RZ, RZ, -R8 ;  /* 0x000000ffff087224 */ /* 0x000fe400078e0a08 */
[----:B------:R-:W-:-:S04]  /*b050*/  IMAD.HI.U32 R9, R4, R145, RZ ;  /* 0x0000009104097227 */ /* 0x000fc800078e00ff */
[----:B------:R-:W-:Y:S02]  /*b060*/  IMAD R144, R5, R8, R144 ;  /* 0x0000000805907224 */ /* 0x000fe400078e0290 */
[--C-:B------:R-:W-:Y:S01]  /*b070*/  @!P2 IMAD.IADD R143, R143, 0x1, -R5.reuse ;  /* 0x000000018f8fa824 */ /* 0x100fe200078e0a05 */
[----:B------:R-:W-:Y:S01]  /*b080*/  ISETP.GT.U32.AND P2, PT, R5, R142, PT ;  /* 0x0000008e0500720c */ /* 0x000fe20003f44070 */
[--C-:B------:R-:W-:Y:S01]  /*b090*/  @!P4 IMAD.IADD R141, R141, 0x1, -R5.reuse ;  /* 0x000000018d8dc824 */ /* 0x100fe200078e0a05 */
[----:B------:R-:W-:Y:S01]  /*b0a0*/  ISETP.GT.U32.AND P4, PT, R5, R144, PT ;  /* 0x000000900500720c */ /* 0x000fe20003f84070 */
[----:B------:R-:W-:Y:S01]  /*b0b0*/  @!P0 IMAD.IADD R139, R139, 0x1, -R5 ;  /* 0x000000018b8b8824 */ /* 0x000fe200078e0a05 */
[----:B------:R-:W-:Y:S01]  /*b0c0*/  ISETP.GE.AND P0, PT, R146, RZ, PT ;  /* 0x000000ff9200720c */ /* 0x000fe20003f06270 */
[----:B------:R-:W-:Y:S02]  /*b0d0*/  IMAD.MOV R146, RZ, RZ, -R9 ;  /* 0x000000ffff927224 */ /* 0x000fe400078e0a09 */
[----:B------:R-:W-:Y:S01]  /*b0e0*/  @!P3 IMAD.MOV R139, RZ, RZ, -R139 ;  /* 0x000000ffff8bb224 */ /* 0x000fe200078e0a8b */
[C---:B------:R-:W-:Y:S01]  /*b0f0*/  ISETP.GT.U32.AND P3, PT, R5.reuse, R143, PT ;  /* 0x0000008f0500720c */ /* 0x040fe20003f64070 */
[----:B------:R-:W-:Y:S01]  /*b100*/  IMAD R145, R5, R146, R145 ;  /* 0x0000009205917224 */ /* 0x000fe200078e0291 */
[----:B------:R-:W-:Y:S01]  /*b110*/  IABS R146, R150 ;  /* 0x0000009600927213 */ /* 0x000fe20000000000 */
[----:B------:R-:W-:Y:S01]  /*b120*/  @!P5 IMAD.MOV R140, RZ, RZ, -R140 ;  /* 0x000000ffff8cd224 */ /* 0x000fe200078e0a8c */
[----:B------:R-:W-:Y:S01]  /*b130*/  ISETP.GE.AND P5, PT, R148, RZ, PT ;  /* 0x000000ff9400720c */ /* 0x000fe20003fa6270 */
[--C-:B------:R-:W-:Y:S01]  /*b140*/  @!P2 IMAD.IADD R142, R142, 0x1, -R5.reuse ;  /* 0x000000018e8ea824 */ /* 0x100fe200078e0a05 */
[----:B------:R-:W-:Y:S01]  /*b150*/  ISETP.GE.AND P2, PT, R149, RZ, PT ;  /* 0x000000ff9500720c */ /* 0x000fe20003f46270 */
[----:B------:R-:W-:Y:S01]  /*b160*/  @!P4 IMAD.IADD R144, R144, 0x1, -R5 ;  /* 0x000000019090c824 */ /* 0x000fe200078e0a05 */
[----:B------:R-:W-:Y:S01]  /*b170*/  ISETP.GE.AND P4, PT, R151, RZ, PT ;  /* 0x000000ff9700720c */ /* 0x000fe20003f86270 */
[----:B------:R-:W-:Y:S01]  /*b180*/  IMAD.HI.U32 R8, R4, R146, RZ ;  /* 0x0000009204087227 */ /* 0x000fe200078e00ff */
[----:B------:R-:W-:-:S03]  /*b190*/  IABS R151, R155 ;  /* 0x0000009b00977213 */ /* 0x000fc60000000000 */
[----:B------:R-:W-:-:S04]  /*b1a0*/  IMAD.HI.U32 R9, R4, R147, RZ ;  /* 0x0000009304097227 */ /* 0x000fc800078e00ff */
[----:B------:R-:W-:Y:S01]  /*b1b0*/  @!P0 IMAD.MOV R141, RZ, RZ, -R141 ;  /* 0x000000ffff8d8224 */ /* 0x000fe200078e0a8d */
[C---:B------:R-:W-:Y:S01]  /*b1c0*/  ISETP.GT.U32.AND P0, PT, R5.reuse, R145, PT ;  /* 0x000000910500720c */ /* 0x040fe20003f04070 */
[----:B------:R-:W-:Y:S01]  /*b1d0*/  @!P6 IMAD.MOV R142, RZ, RZ, -R142 ;  /* 0x000000ffff8ee224 */ /* 0x000fe200078e0a8e */
[----:B------:R-:W-:Y:S01]  /*b1e0*/  ISETP.GT.U32.AND P6, PT, R5, R144, PT ;  /* 0x000000900500720c */ /* 0x000fe20003fc4070 */
[----:B------:R-:W-:Y:S02]  /*b1f0*/  IMAD.MOV R8, RZ, RZ, -R8 ;  /* 0x000000ffff087224 */ /* 0x000fe400078e0a08 */
[----:B------:R-:W-:Y:S01]  /*b200*/  IMAD.MOV R148, RZ, RZ, -R9 ;  /* 0x000000ffff947224 */ /* 0x000fe200078e0a09 */
[----:B------:R-:W-:Y:S01]  /*b210*/  LOP3.LUT R9, R6, 0xd6, RZ, 0xfc, !PT ;  /* 0x000000d606097812 */ /* 0x000fe200078efcff */
[----:B------:R-:W-:Y:S01]  /*b220*/  @!P3 IMAD.IADD R143, R143, 0x1, -R5 ;  /* 0x000000018f8fb824 */ /* 0x000fe200078e0a05 */
[----:B------:R-:W-:Y:S01]  /*b230*/  ISETP.GE.AND P3, PT, R150, RZ, PT ;  /* 0x000000ff9600720c */ /* 0x000fe20003f66270 */
[C---:B------:R-:W-:Y:S01]  /*b240*/  IMAD R146, R5.reuse, R8, R146 ;  /* 0x0000000805927224 */ /* 0x040fe200078e0292 */
[----:B------:R-:W-:Y:S01]  /*b250*/  IABS R150, R152 ;  /* 0x0000009800967213 */ /* 0x000fe20000000000 */
[C---:B------:R-:W-:Y:S01]  /*b260*/  IMAD R147, R5.reuse, R148, R147 ;  /* 0x0000009405937224 */ /* 0x040fe200078e0293 */
[----:B------:R-:W-:Y:S01]  /*b270*/  IABS R148, R9 ;  /* 0x0000000900947213 */ /* 0x000fe20000000000 */
[----:B------:R-:W-:Y:S01]  /*b280*/  @!P5 IMAD.MOV R143, RZ, RZ, -R143 ;  /* 0x000000ffff8fd224 */ /* 0x000fe200078e0a8f */
[----:B------:R-:W-:Y:S01]  /*b290*/  ISETP.GT.U32.AND P5, PT, R5, R146, PT ;  /* 0x000000920500720c */ /* 0x000fe20003fa4070 */
[----:B------:R-:W-:-:S02]  /*b2a0*/  @!P0 IMAD.IADD R145, R145, 0x1, -R5 ;  /* 0x0000000191918824 */ /* 0x000fc400078e0a05 */
[----:B------:R-:W-:-:S03]  /*b2b0*/  IMAD.HI.U32 R8, R4, R148, RZ ;  /* 0x0000009404087227 */ /* 0x000fc600078e00ff */
[C---:B------:R-:W-:Y:S01]  /*b2c0*/  ISETP.GT.U32.AND P0, PT, R5.reuse, R145, PT ;  /* 0x000000910500720c */ /* 0x040fe20003f04070 */
[--C-:B------:R-:W-:Y:S01]  /*b2d0*/  @!P6 IMAD.IADD R144, R144, 0x1, -R5.reuse ;  /* 0x000000019090e824 */ /* 0x100fe200078e0a05 */
[C---:B------:R-:W-:Y:S01]  /*b2e0*/  ISETP.GT.U32.AND P6, PT, R5.reuse, R147, PT ;  /* 0x000000930500720c */ /* 0x040fe20003fc4070 */
[----:B------:R-:W-:Y:S02]  /*b2f0*/  IMAD.MOV R8, RZ, RZ, -R8 ;  /* 0x000000ffff087224 */ /* 0x000fe400078e0a08 */
[----:B------:R-:W-:Y:S02]  /*b300*/  @!P1 IMAD.MOV R144, RZ, RZ, -R144 ;  /* 0x000000ffff909224 */ /* 0x000fe400078e0a90 */
[C---:B------:R-:W-:Y:S02]  /*b310*/  IMAD R148, R5.reuse, R8, R148 ;  /* 0x0000000805947224 */ /* 0x040fe400078e0294 */
[----:B------:R-:W-:Y:S02]  /*b320*/  @!P5 IMAD.IADD R146, R146, 0x1, -R5 ;  /* 0x000000019292d824 */ /* 0x000fe400078e0a05 */
[----:B------:R-:W-:Y:S01]  /*b330*/  IMAD.HI.U32 R8, R4, R150, RZ ;  /* 0x0000009604087227 */ /* 0x000fe200078e00ff */
[----:B------:R-:W-:-:S02]  /*b340*/  ISETP.GT.U32.AND P1, PT, R5, R148, PT ;  /* 0x000000940500720c */ /* 0x000fc40003f24070 */
        /* <DEDUP_REMOVED lines=28> */
[----:B------:R-:W-:Y:S01]  /*b510*/  ISETP.GT.U32.AND P1, PT, R5, R151, PT ;  /* 0x000000970500720c */ /* 0x000fe20003f24070 */
        /* <DEDUP_REMOVED lines=177> */
[----:B------:R-:W-:-:S04]  /*c030*/  IMAD.HI.U32 R9, R4, R171, RZ ;  /* 0x000000ab04097227 */ /* 0x000fc800078e00ff */
[--C-:B------:R-:W-:Y:S01]  /*c040*/  @!P1 IMAD.IADD R166, R166, 0x1, -R5.reuse ;  /* 0x00000001a6a69824 */ /* 0x100fe200078e0a05 */
[----:B------:R-:W-:Y:S01]  /*c050*/  ISETP.GE.AND P1, PT, R173, RZ, PT ;  /* 0x000000ffad00720c */ /* 0x000fe20003f26270 */
[----:B------:R-:W-:Y:S01]  /*c060*/  @!P0 IMAD.IADD R168, R168, 0x1, -R5 ;  /* 0x00000001a8a88824 */ /* 0x000fe200078e0a05 */
[----:B------:R-:W-:Y:S01]  /*c070*/  ISETP.GE.AND P0, PT, R175, RZ, PT ;  /* 0x000000ffaf00720c */ /* 0x000fe20003f06270 */
[----:B------:R-:W-:Y:S01]  /*c080*/  @!P3 IMAD.MOV R164, RZ, RZ, -R164 ;  /* 0x000000ffffa4b224 */ /* 0x000fe200078e0aa4 */
[----:B------:R-:W-:Y:S01]  /*c090*/  ISETP.GE.AND P3, PT, R172, RZ, PT ;  /* 0x000000ffac00720c */ /* 0x000fe20003f66270 */
[----:B------:R-:W-:Y:S01]  /*c0a0*/  IMAD.HI.U32 R8, R4, R170, RZ ;  /* 0x000000aa04087227 */ /* 0x000fe200078e00ff */
[----:B------:R-:W-:-:S03]  /*c0b0*/  IABS R175, R179 ;  /* 0x000000b300af7213 */ /* 0x000fc60000000000 */
[----:B------:R-:W-:Y:S01]  /*c0c0*/  IMAD.MOV R172, RZ, RZ, -R9 ;  /* 0x000000ffffac7224 */ /* 0x000fe200078e0a09 */
[----:B------:R-:W-:Y:S01]  /*c0d0*/  LOP3.LUT R9, R6, 0xa6, RZ, 0xfc, !PT ;  /* 0x000000a606097812 */ /* 0x000fe200078efcff */
[----:B------:R-:W-:Y:S01]  /*c0e0*/  @!P6 IMAD.MOV R166, RZ, RZ, -R166 ;  /* 0x000000ffffa6e224 */ /* 0x000fe200078e0aa6 */
[C---:B------:R-:W-:Y:S01]  /*c0f0*/  ISETP.GT.U32.AND P6, PT, R5.reuse, R168, PT ;  /* 0x000000a80500720c */ /* 0x040fe20003fc4070 */
[----:B------:R-:W-:Y:S01]  /*c100*/  @!P4 IMAD.MOV R165, RZ, RZ, -R165 ;  /* 0x000000ffffa5c224 */ /* 0x000fe200078e0aa5 */
[C---:B------:R-:W-:Y:S01]  /*c110*/  ISETP.GT.U32.AND P4, PT, R5.reuse, R169, PT ;  /* 0x000000a90500720c */ /* 0x040fe20003f84070 */
[----:B------:R-:W-:Y:S02]  /*c120*/  IMAD.MOV R8, RZ, RZ, -R8 ;  /* 0x000000ffff087224 */ /* 0x000fe400078e0a08 */
[----:B------:R-:W-:Y:S01]  /*c130*/  IMAD R171, R5, R172, R171 ;  /* 0x000000ac05ab7224 */ /* 0x000fe200078e02ab */
[----:B------:R-:W-:Y:S01]  /*c140*/  IABS R172, R9 ;  /* 0x0000000900ac7213 */ /* 0x000fe20000000000 */
[----:B------:R-:W-:Y:S01]  /*c150*/  @!P2 IMAD.IADD R167, R167, 0x1, -R5 ;  /* 0x00000001a7a7a824 */ /* 0x000fe200078e0a05 */
[----:B------:R-:W-:Y:S01]  /*c160*/  ISETP.GE.AND P2, PT, R174, RZ, PT ;  /* 0x000000ffae00720c */ /* 0x000fe20003f46270 */
[----:B------:R-:W-:Y:S01]  /*c170*/  IMAD R170, R5, R8, R170 ;  /* 0x0000000805aa7224 */ /* 0x000fe200078e02aa */
[----:B------:R-:W-:Y:S01]  /*c180*/  IABS R174, R176 ;  /* 0x000000b000ae7213 */ /* 0x000fe20000000000 */
[----:B------:R-:W-:-:S04]  /*c190*/  IMAD.HI.U32 R8, R4, R172, RZ ;  /* 0x000000ac04087227 */ /* 0x000fc800078e00ff */
[----:B------:R-:W-:Y:S01]  /*c1a0*/  @!P3 IMAD.MOV R167, RZ, RZ, -R167 ;  /* 0x000000ffffa7b224 */ /* 0x000fe200078e0aa7 */
[C---:B------:R-:W-:Y:S01]  /*c1b0*/  ISETP.GT.U32.AND P3, PT, R5.reuse, R170, PT ;  /* 0x000000aa0500720c */ /* 0x040fe20003f64070 */
[--C-:B------:R-:W-:Y:S01]  /*c1c0*/  @!P6 IMAD.IADD R168, R168, 0x1, -R5.reuse ;  /* 0x00000001a8a8e824 */ /* 0x100fe200078e0a05 */
[----:B------:R-:W-:Y:S01]  /*c1d0*/  ISETP.GT.U32.AND P6, PT, R5, R171, PT ;  /* 0x000000ab0500720c */ /* 0x000fe20003fc4070 */
[----:B------:R-:W-:Y:S02]  /*c1e0*/  IMAD.MOV R8, RZ, RZ, -R8 ;  /* 0x000000ffff087224 */ /* 0x000fe400078e0a08 */
[----:B------:R-:W-:Y:S02]  /*c1f0*/  @!P4 IMAD.IADD R169, R169, 0x1, -R5 ;  /* 0x00000001a9a9c824 */ /* 0x000fe400078e0a05 */
[C---:B------:R-:W-:Y:S02]  /*c200*/  IMAD R172, R5.reuse, R8, R172 ;  /* 0x0000000805ac7224 */ /* 0x040fe400078e02ac */
[----:B------:R-:W-:Y:S01]  /*c210*/  @!P5 IMAD.MOV R168, RZ, RZ, -R168 ;  /* 0x000000ffffa8d224 */ /* 0x000fe200078e0aa8 */
[C---:B------:R-:W-:Y:S01]  /*c220*/  ISETP.GT.U32.AND P4, PT, R5.reuse, R169, PT ;  /* 0x000000a90500720c */ /* 0x040fe20003f84070 */
[----:B------:R-:W-:Y:S01]  /*c230*/  IMAD.HI.U32 R8, R4, R174, RZ ;  /* 0x000000ae04087227 */ /* 0x000fe200078e00ff */
[----:B------:R-:W-:-:S03]  /*c240*/  ISETP.GT.U32.AND P5, PT, R5, R172, PT ;  /* 0x000000ac0500720c */ /* 0x000fc60003fa4070 */
[--C-:B------:R-:W-:Y:S02]  /*c250*/  @!P3 IMAD.IADD R170, R170, 0x1, -R5.reuse ;  /* 0x00000001aaaab824 */ /* 0x100fe400078e0a05 */
[--C-:B------:R-:W-:Y:S02]  /*c260*/  @!P6 IMAD.IADD R171, R171, 0x1, -R5.reuse ;  /* 0x00000001ababe824 */ /* 0x100fe400078e0a05 */
[C---:B------:R-:W-:Y:S01]  /*c270*/  IMAD.HI.U32 R173, R4.reuse, R177, RZ ;  /* 0x000000b104ad7227 */ /* 0x040fe200078e00ff */
[C---:B------:R-:W-:Y:S02]  /*c280*/  ISETP.GT.U32.AND P3, PT, R5.reuse, R170, PT ;  /* 0x000000aa0500720c */ /* 0x040fe40003f64070 */
[----:B------:R-:W-:Y:S01]  /*c290*/  ISETP.GT.U32.AND P6, PT, R5, R171, PT ;  /* 0x000000ab0500720c */ /* 0x000fe20003fc4070 */
[----:B------:R-:W-:Y:S01]  /*c2a0*/  @!P4 IMAD.IADD R169, R169, 0x1, -R5 ;  /* 0x00000001a9a9c824 */ /* 0x000fe200078e0a05 */
[----:B------:R-:W-:Y:S01]  /*c2b0*/  ISETP.GE.AND P4, PT, R9, RZ, PT ;  /* 0x000000ff0900720c */ /* 0x000fe20003f86270 */
[----:B------:R-:W-:-:S04]  /*c2c0*/  IMAD.HI.U32 R9, R4, R175, RZ ;  /* 0x000000af04097227 */ /* 0x000fc800078e00ff */
[----:B------:R-:W-:Y:S02]  /*c2d0*/  @!P5 IMAD.IADD R172, R172, 0x1, -R5 ;  /* 0x00000001acacd824 */ /* 0x000fe400078e0a05 */
[----:B------:R-:W-:Y:S01]  /*c2e0*/  @!P1 IMAD.MOV R169, RZ, RZ, -R169 ;  /* 0x000000ffffa99224 */ /* 0x000fe200078e0aa9 */
[----:B------:R-:W-:Y:S01]  /*c2f0*/  ISETP.GE.AND P1, PT, R176, RZ, PT ;  /* 0x000000ffb000720c */ /* 0x000fe20003f26270 */
[----:B------:R-:W-:Y:S01]  /*c300*/  IMAD.MOV R8, RZ, RZ, -R8 ;  /* 0x000000ffff087224 */ /* 0x000fe200078e0a08 */
[C---:B------:R-:W-:Y:S01]  /*c310*/  ISETP.GT.U32.AND P5, PT, R5.reuse, R172, PT ;  /* 0x000000ac0500720c */ /* 0x040fe20003fa4070 */
[----:B------:R-:W-:Y:S02]  /*c320*/  IMAD.MOV R176, RZ, RZ, -R9 ;  /* 0x000000ffffb07224 */ /* 0x000fe400078e0a09 */
[----:B------:R-:W-:Y:S02]  /*c330*/  IMAD.MOV R178, RZ, RZ, -R173 ;  /* 0x000000ffffb27224 */ /* 0x000fe400078e0aad */
[----:B------:R-:W-:-:S02]  /*c340*/  IMAD R173, R5, R8, R174 ;  /* 0x0000000805ad7224 */ /* 0x000fc400078e02ae */
[----:B------:R-:W-:Y:S01]  /*c350*/  @!P3 IMAD.IADD R170, R170, 0x1, -R5 ;  /* 0x00000001aaaab824 */ /* 0x000fe200078e0a05 */
[----:B------:R-:W-:Y:S01]  /*c360*/  ISETP.GE.AND P3, PT, R179, RZ, PT ;  /* 0x000000ffb300720c */ /* 0x000fe20003f66270 */
[----:B------:R-:W-:Y:S01]  /*c370*/  IMAD R174, R5, R176, R175 ;  /* 0x000000b005ae7224 */ /* 0x000fe200078e02af */
[----:B------:R-:W-:Y:S01]  /*c380*/  IABS R179, R182 ;  /* 0x000000b600b37213 */ /* 0x000fe20000000000 */
[----:B------:R-:W-:Y:S01]  /*c390*/  @!P6 IMAD.IADD R171, R171, 0x1, -R5 ;  /* 0x00000001ababe824 */ /* 0x000fe200078e0a05 */
[C---:B------:R-:W-:Y:S01]  /*c3a0*/  ISETP.GT.U32.AND P6, PT, R5.reuse, R173, PT ;  /* 0x000000ad0500720c */ /* 0x040fe20003fc4070 */
[----:B------:R-:W-:Y:S01]  /*c3b0*/  @!P2 IMAD.MOV R170, RZ, RZ, -R170 ;  /* 0x000000ffffaaa224 */ /* 0x000fe200078e0aaa */
[C---:B------:R-:W-:Y:S01]  /*c3c0*/  ISETP.GT.U32.AND P2, PT, R5.reuse, R174, PT ;  /* 0x000000ae0500720c */ /* 0x040fe20003f44070 */
[----:B------:R-:W-:Y:S01]  /*c3d0*/  IMAD R175, R5, R178, R177 ;  /* 0x000000b205af7224 */ /* 0x000fe200078e02b1 */
[----:B------:R-:W-:Y:S01]  /*c3e0*/  IABS R178, R181 ;  /* 0x000000b500b27213 */ /* 0x000fe20000000000 */
[----:B------:R-:W-:-:S02]  /*c3f0*/  @!P5 IMAD.IADD R172, R172, 0x1, -R5 ;  /* 0x00000001acacd824 */ /* 0x000fc400078e0a05 */
[----:B------:R-:W-:Y:S01]  /*c400*/  VIADD R8, R7, 0x9e ;  /* 0x0000009e07087836 */ /* 0x000fe20000000000 */
[----:B------:R-:W-:Y:S01]  /*c410*/  ISETP.GT.U32.AND P5, PT, R5, R175, PT ;  /* 0x000000af0500720c */ /* 0x000fe20003fa4070 */
[----:B------:R-:W-:Y:S02]  /*c420*/  @!P0 IMAD.MOV R171, RZ, RZ, -R171 ;  /* 0x000000ffffab8224 */ /* 0x000fe400078e0aab */
[----:B------:R-:W-:Y:S01]  /*c430*/  IMAD.HI.U32 R9, R4, R178, RZ ;  /* 0x000000b204097227 */ /* 0x000fe200078e00ff */
[----:B------:R-:W-:Y:S02]  /*c440*/  IABS R177, R8 ;  /* 0x0000000800b17213 */ /* 0x000fe40000000000 */
[----:B------:R-:W-:Y:S01]  /*c450*/  ISETP.GE.AND P0, PT, R8, RZ, PT ;  /* 0x000000ff0800720c */ /* 0x000fe20003f06270 */
[--C-:B------:R-:W-:Y:S02]  /*c460*/  @!P6 IMAD.IADD R173, R173, 0x1, -R5.reuse ;  /* 0x00000001adade824 */ /* 0x100fe400078e0a05 */
[----:B------:R-:W-:-:S02]  /*c470*/  @!P2 IMAD.IADD R174, R174, 0x1, -R5 ;  /* 0x00000001aeaea824 */ /* 0x000fc400078e0a05 */
[C---:B------:R-:W-:Y:S01]  /*c480*/  IMAD.HI.U32 R8, R4.reuse, R177, RZ ;  /* 0x000000b104087227 */ /* 0x040fe200078e00ff */
[C---:B------:R-:W-:Y:S02]  /*c490*/  ISETP.GT.U32.AND P6, PT, R5.reuse, R173, PT ;  /* 0x000000ad0500720c */ /* 0x040fe40003fc4070 */
[----:B------:R-:W-:Y:S01]  /*c4a0*/  ISETP.GT.U32.AND P2, PT, R5, R174, PT ;  /* 0x000000ae0500720c */ /* 0x000fe20003f44070 */
[----:B------:R-:W-:Y:S02]  /*c4b0*/  @!P5 IMAD.IADD R175, R175, 0x1, -R5 ;  /* 0x00000001afafd824 */ /* 0x000fe400078e0a05 */
[----:B------:R-:W-:-:S03]  /*c4c0*/  IMAD.HI.U32 R176, R4, R179, RZ ;  /* 0x000000b304b07227 */ /* 0x000fc600078e00ff */
[C---:B------:R-:W-:Y:S01]  /*c4d0*/  ISETP.GT.U32.AND P5, PT, R5.reuse, R175, PT ;  /* 0x000000af0500720c */ /* 0x040fe20003fa4070 */
[----:B------:R-:W-:Y:S02]  /*c4e0*/  IMAD.MOV R8, RZ, RZ, -R8 ;  /* 0x000000ffff087224 */ /* 0x000fe400078e0a08 */
[----:B------:R-:W-:Y:S01]  /*c4f0*/  @!P4 IMAD.MOV R172, RZ, RZ, -R172 ;  /* 0x000000ffffacc224 */ /* 0x000fe200078e0aac */
[----:B------:R-:W-:Y:S01]  /*c500*/  ISETP.GE.AND P4, PT, R180, RZ, PT ;  /* 0x000000ffb400720c */ /* 0x000fe20003f86270 */
[----:B------:R-:W-:Y:S02]  /*c510*/  IMAD.MOV R9, RZ, RZ, -R9 ;  /* 0x000000ffff097224 */ /* 0x000fe400078e0a09 */
[----:B------:R-:W-:Y:S02]  /*c520*/  IMAD.MOV R180, RZ, RZ, -R176 ;  /* 0x000000ffffb47224 */ /* 0x000fe400078e0ab0 */
        /* <DEDUP_REMOVED lines=8> */
[C---:B------:R-:W-:Y:S01]  /*c5b0*/  IMAD R178, R5.reuse, R180, R179 ;  /* 0x000000b405b27224 */ /* 0x040fe200078e02b3 */
[----:B------:R-:W-:Y:S01]  /*c5c0*/  IABS R179, R8 ;  /* 0x0000000800b37213 */ /* 0x000fe20000000000 */
[----:B------:R-:W-:Y:S01]  /*c5d0*/  @!P1 IMAD.MOV R173, RZ, RZ, -R173 ;  /* 0x000000ffffad9224 */ /* 0x000fe200078e0aad */
[----:B------:R-:W-:Y:S01]  /*c5e0*/  ISETP.GT.U32.AND P1, PT, R5, R177, PT ;  /* 0x000000b10500720c */ /* 0x000fe20003f24070 */
[----:B------:R-:W-:Y:S01]  /*c5f0*/  @!P5 IMAD.IADD R175, R175, 0x1, -R5 ;  /* 0x00000001afafd824 */ /* 0x000fe200078e0a05 */
[----:B------:R-:W-:Y:S01]  /*c600*/  ISETP.GT.U32.AND P5, PT, R5, R178, PT ;  /* 0x000000b20500720c */ /* 0x000fe20003fa4070 */
[----:B------:R-:W-:Y:S01]  /*c610*/  @!P3 IMAD.MOV R174, RZ, RZ, -R174 ;  /* 0x000000ffffaeb224 */ /* 0x000fe200078e0aae */
[----:B------:R-:W-:Y:S01]  /*c620*/  IABS R181, R185 ;  /* 0x000000b900b57213 */ /* 0x000fe20000000000 */
[----:B------:R-:W-:Y:S01]  /*c630*/  @!P4 IMAD.MOV R175, RZ, RZ, -R175 ;  /* 0x000000ffffafc224 */ /* 0x000fe200078e0aaf */
[----:B------:R-:W-:-:S02]  /*c640*/  ISETP.GE.AND P3, PT, R182, RZ, PT ;  /* 0x000000ffb600720c */ /* 0x000fc40003f66270 */
[----:B------:R-:W-:Y:S01]  /*c650*/  IABS R182, R186 ;  /* 0x000000ba00b67213 */ /* 0x000fe20000000000 */
[----:B------:R-:W-:Y:S01]  /*c660*/  @!P2 IMAD.IADD R176, R176, 0x1, -R5 ;  /* 0x00000001b0b0a824 */ /* 0x000fe200078e0a05 */
[----:B------:R-:W-:Y:S01]  /*c670*/  ISETP.GE.AND P2, PT, R8, RZ, PT ;  /* 0x000000ff0800720c */ /* 0x000fe20003f46270 */
[----:B------:R-:W-:-:S04]  /*c680*/  IMAD.HI.U32 R8, R4, R179, RZ ;  /* 0x000000b304087227 */ /* 0x000fc800078e00ff */
[--C-:B------:R-:W-:Y:S01]  /*c690*/  @!P1 IMAD.IADD R177, R177, 0x1, -R5.reuse ;  /* 0x00000001b1b19824 */ /* 0x100fe200078e0a05 */
[C---:B------:R-:W-:Y:S01]  /*c6a0*/  ISETP.GT.U32.AND P1, PT, R5.reuse, R176, PT ;  /* 0x000000b00500720c */ /* 0x040fe20003f24070 */
[----:B------:R-:W-:Y:S02]  /*c6b0*/  @!P5 IMAD.IADD R178, R178, 0x1, -R5 ;  /* 0x00000001b2b2d824 */ /* 0x000fe400078e0a05 */
[----:B------:R-:W-:Y:S01]  /*c6c0*/  IMAD.MOV R180, RZ, RZ, -R8 ;  /* 0x000000ffffb47224 */ /* 0x000fe200078e0a08 */
[C---:B------:R-:W-:Y:S01]  /*c6d0*/  ISETP.GT.U32.AND P5, PT, R5.reuse, R177, PT ;  /* 0x000000b10500720c */ /* 0x040fe20003fa4070 */
[----:B------:R-:W-:Y:S01]  /*c6e0*/  IMAD.HI.U32 R8, R4, R9, RZ ;  /* 0x0000000904087227 */ /* 0x000fe200078e00ff */
[----:B------:R-:W-:-:S03]  /*c6f0*/  ISETP.GT.U32.AND P4, PT, R5, R178, PT ;  /* 0x000000b20500720c */ /* 0x000fc60003f84070 */
[----:B------:R-:W-:Y:S02]  /*c700*/  IMAD.MOV R8, RZ, RZ, -R8 ;  /* 0x000000ffff087224 */ /* 0x000fe400078e0a08 */
[C---:B------:R-:W-:Y:S02]  /*c710*/  IMAD R179, R5.reuse, R180, R179 ;  /* 0x000000b405b37224 */ /* 0x040fe400078e02b3 */
[C---:B------:R-:W-:Y:S02]  /*c720*/  IMAD R180, R5.reuse, R8, R9 ;  /* 0x0000000805b47224 */ /* 0x040fe400078e0209 */
[--C-:B------:R-:W-:Y:S01]  /*c730*/  @!P1 IMAD.IADD R176, R176, 0x1, -R5.reuse ;  /* 0x00000001b0b09824 */ /* 0x100fe200078e0a05 */
[----:B------:R-:W-:Y:S01]  /*c740*/  ISETP.GT.U32.AND P1, PT, R5, R179, PT ;  /* 0x000000b30500720c */ /* 0x000fe20003f24070 */
        /* <DEDUP_REMOVED lines=9> */
[----:B------:R-:W-:Y:S01]  /*c7e0*/  @!P6 IMAD.MOV R177, RZ, RZ, -R177 ;  /* 0x000000ffffb1e224 */ /* 0x000fe200078e0ab1 */
[C---:B------:R-:W-:Y:S01]  /*c7f0*/  ISETP.GT.U32.AND P5, PT, R5.reuse, R179, PT ;  /* 0x000000b30500720c */ /* 0x040fe20003fa4070 */
[----:B------:R-:W-:Y:S01]  /*c800*/  IMAD.HI.U32 R8, R4, R182, RZ ;  /* 0x000000b604087227 */ /* 0x000fe200078e00ff */
[----:B------:R-:W-:-:S02]  /*c810*/  ISETP.GT.U32.AND P0, PT, R5, R180, PT ;  /* 0x000000b40500720c */ /* 0x000fc40003f04070 */
        /* <DEDUP_REMOVED lines=10> */
[--C-:B------:R-:W-:Y:S01]  /*c8c0*/  @!P0 IMAD.IADD R180, R180, 0x1, -R5.reuse ;  /* 0x00000001b4b48824 */ /* 0x100fe200078e0a05 */
[----:B------:R-:W-:Y:S01]  /*c8d0*/  ISETP.GT.U32.AND P0, PT, R5, R182, PT ;  /* 0x000000b60500720c */ /* 0x000fe20003f04070 */
[----:B------:R-:W-:Y:S02]  /*c8e0*/  @!P6 IMAD.IADD R181, R181, 0x1, -R5 ;  /* 0x00000001b5b5e824 */ /* 0x000fe400078e0a05 */
[----:B------:R-:W-:Y:S01]  /*c8f0*/  @!P2 IMAD.MOV R179, RZ, RZ, -R179 ;  /* 0x000000ffffb3a224 */ /* 0x000fe200078e0ab3 */
[----:B------:R-:W-:Y:S01]  /*c900*/  ISETP.GT.U32.AND P2, PT, R5, R183, PT ;  /* 0x000000b70500720c */ /* 0x000fe20003f44070 */
[----:B------:R-:W-:Y:S01]  /*c910*/  VIADD R8, R7, 0x8e ;  /* 0x0000008e07087836 */ /* 0x000fe20000000000 */
[----:B------:R-:W-:Y:S01]  /*c920*/  ISETP.GT.U32.AND P6, PT, R5, R181, PT ;  /* 0x000000b50500720c */ /* 0x000fe20003fc4070 */
[----:B------:R-:W-:Y:S01]  /*c930*/  @!P3 IMAD.MOV R178, RZ, RZ, -R178 ;  /* 0x000000ffffb2b224 */ /* 0x000fe200078e0ab2 */
[----:B------:R-:W-:Y:S01]  /*c940*/  ISETP.GE.AND P3, PT, R186, RZ, PT ;  /* 0x000000ffba00720c */ /* 0x000fe20003f66270 */
[----:B------:R-:W-:Y:S01]  /*c950*/  @!P4 IMAD.MOV R180, RZ, RZ, -R180 ;  /* 0x000000ffffb4c224 */ /* 0x000fe200078e0ab4 */
[----:B------:R-:W-:-:S02]  /*c960*/  IABS R184, R8 ;  /* 0x0000000800b87213 */ /* 0x000fc40000000000 */
[----:B------:R-:W-:Y:S01]  /*c970*/  ISETP.GE.AND P5, PT, R8, RZ, PT ;  /* 0x000000ff0800720c */ /* 0x000fe20003fa6270 */
[--C-:B------:R-:W-:Y:S01]  /*c980*/  @!P0 IMAD.IADD R182, R182, 0x1, -R5.reuse ;  /* 0x00000001b6b68824 */ /* 0x100fe200078e0a05 */
[----:B------:R-:W-:Y:S01]  /*c990*/  IABS R186, R9 ;  /* 0x0000000900ba7213 */ /* 0x000fe20000000000 */
[C---:B------:R-:W-:Y:S01]  /*c9a0*/  IMAD.HI.U32 R8, R4.reuse, R184, RZ ;  /* 0x000000b804087227 */ /* 0x040fe200078e00ff */
[----:B------:R-:W-:Y:S02]  /*c9b0*/  ISETP.GE.AND P0, PT, R189, RZ, PT ;  /* 0x000000ffbd00720c */ /* 0x000fe40003f06270 */
        /* <DEDUP_REMOVED lines=15> */
[--C-:B------:R-:W-:Y:S01]  /*cab0*/  @!P4 IMAD.IADD R182, R182, 0x1, -R5.reuse ;  /* 0x00000001b6b6c824 */ /* 0x100fe200078e0a05 */
[----:B------:R-:W-:Y:S01]  /*cac0*/  ISETP.GT.U32.AND P4, PT, R5, R184, PT ;  /* 0x000000b80500720c */ /* 0x000fe20003f84070 */
[----:B------:R-:W-:Y:S01]  /*cad0*/  @!P2 IMAD.IADD R183, R183, 0x1, -R5 ;  /* 0x00000001b7b7a824 */ /* 0x000fe200078e0a05 */
[C---:B------:R-:W-:Y:S01]  /*cae0*/  ISETP.GT.U32.AND P2, PT, R5.reuse, R186, PT ;  /* 0x000000ba0500720c */ /* 0x040fe20003f44070 */
[----:B------:R-:W-:Y:S01]  /*caf0*/  @!P3 IMAD.MOV R182, RZ, RZ, -R182 ;  /* 0x000000ffffb6b224 */ /* 0x000fe200078e0ab6 */
[----:B------:R-:W-:Y:S01]  /*cb00*/  ISETP.GT.U32.AND P3, PT, R5, R185, PT ;  /* 0x000000b90500720c */ /* 0x000fe20003f64070 */
[----:B------:R-:W-:Y:S01]  /*cb10*/  @!P0 IMAD.MOV R183, RZ, RZ, -R183 ;  /* 0x000000ffffb78224 */ /* 0x000fe200078e0ab7 */
[----:B------:R-:W-:Y:S01]  /*cb20*/  IABS R187, R8 ;  /* 0x0000000800bb7213 */ /* 0x000fe20000000000 */
[----:B------:R-:W-:Y:S01]  /*cb30*/  @!P1 IMAD.MOV R181, RZ, RZ, -R181 ;  /* 0x000000ffffb59224 */ /* 0x000fe200078e0ab5 */
[----:B------:R-:W-:Y:S01]  /*cb40*/  ISETP.GE.AND P1, PT, R191, RZ, PT ;  /* 0x000000ffbf00720c */ /* 0x000fe20003f26270 */
        /* <DEDUP_REMOVED lines=26> */
[----:B------:R-:W-:Y:S01]  /*ccf0*/  IMAD R191, R5, R9, R192 ;  /* 0x0000000905bf7224 */ /* 0x000fe200078e02c0 */
        /* <DEDUP_REMOVED lines=9> */
[----:B------:R-:W-:Y:S01]  /*cd90*/  @!P1 IMAD.MOV R186, RZ, RZ, -R186 ;  /* 0x000000ffffba9224 */ /* 0x000fe200078e0aba */
[C---:B------:R-:W-:Y:S01]  /*cda0*/  ISETP.GT.U32.AND P1, PT, R5.reuse, R191, PT ;  /* 0x000000bf0500720c */ /* 0x040fe20003f24070 */
[----:B------:R-:W-:Y:S01]  /*cdb0*/  IMAD.HI.U32 R8, R4, R192, RZ ;  /* 0x000000c004087227 */ /* 0x000fe200078e00ff */
[----:B------:R-:W-:-:S03]  /*cdc0*/  ISETP.GT.U32.AND P0, PT, R5, R187, PT ;  /* 0x000000bb0500720c */ /* 0x000fc60003f04070 */
[----:B------:R-:W-:Y:S02]  /*cdd0*/  IMAD.MOV R8, RZ, RZ, -R8 ;  /* 0x000000ffff087224 */ /* 0x000fe400078e0a08 */
[--C-:B------:R-:W-:Y:S01]  /*cde0*/  @!P6 IMAD.IADD R190, R190, 0x1, -R5.reuse ;  /* 0x00000001bebee824 */ /* 0x100fe200078e0a05 */
[----:B------:R-:W-:Y:S01]  /*cdf0*/  ISETP.GE.AND P6, PT, R196, RZ, PT ;  /* 0x000000ffc400720c */ /* 0x000fe20003fc6270 */
[----:B------:R-:W-:Y:S01]  /*ce00*/  IMAD R192, R5, R8, R192 ;  /* 0x0000000805c07224 */ /* 0x000fe200078e02c0 */
[----:B------:R-:W-:Y:S01]  /*ce10*/  IABS R196, R200 ;  /* 0x000000c800c47213 */ /* 0x000fe20000000000 */
[--C-:B------:R-:W-:Y:S02]  /*ce20*/  @!P5 IMAD.IADD R189, R189, 0x1, -R5.reuse ;  /* 0x00000001bdbdd824 */ /* 0x100fe400078e0a05 */
[----:B------:R-:W-:Y:S01]  /*ce30*/  @!P1 IMAD.IADD R191, R191, 0x1, -R5 ;  /* 0x00000001bfbf9824 */ /* 0x000fe200078e0a05 */
[C---:B------:R-:W-:Y:S01]  /*ce40*/  ISETP.GT.U32.AND P5, PT, R5.reuse, R192, PT ;  /* 0x000000c00500720c */ /* 0x040fe20003fa4070 */
[----:B------:R-:W-:Y:S01]  /*ce50*/  IMAD.HI.U32 R8, R4, R193, RZ ;  /* 0x000000c104087227 */ /* 0x000fe200078e00ff */
[----:B------:R-:W-:-:S03]  /*ce60*/  ISETP.GT.U32.AND P1, PT, R5, R190, PT ;  /* 0x000000be0500720c */ /* 0x000fc60003f24070 */
[----:B------:R-:W-:Y:S02]  /*ce70*/  IMAD.MOV R8, RZ, RZ, -R8 ;  /* 0x000000ffff087224 */ /* 0x000fe400078e0a08 */
[----:B------:R-:W-:-:S04]  /*ce80*/  IMAD.HI.U32 R9, R4, R194, RZ ;  /* 0x000000c204097227 */ /* 0x000fc800078e00ff */
[C---:B------:R-:W-:Y:S02]  /*ce90*/  IMAD R193, R5.reuse, R8, R193 ;  /* 0x0000000805c17224 */ /* 0x040fe400078e02c1 */
[--C-:B------:R-:W-:Y:S01]  /*cea0*/  @!P5 IMAD.IADD R192, R192, 0x1, -R5.reuse ;  /* 0x00000001c0c0d824 */ /* 0x100fe200078e0a05 */
[C---:B------:R-:W-:Y:S01]  /*ceb0*/  ISETP.GT.U32.AND P5, PT, R5.reuse, R191, PT ;  /* 0x000000bf0500720c */ /* 0x040fe20003fa4070 */
[--C-:B------:R-:W-:Y:S01]  /*cec0*/  @!P1 IMAD.IADD R190, R190, 0x1, -R5.reuse ;  /* 0x00000001bebe9824 */ /* 0x100fe200078e0a05 */
[----:B------:R-:W-:Y:S01]  /*ced0*/  ISETP.GT.U32.AND P1, PT, R5, R193, PT ;  /* 0x000000c10500720c */ /* 0x000fe20003f24070 */
[----:B------:R-:W-:Y:S01]  /*cee0*/  @!P0 IMAD.IADD R187, R187, 0x1, -R5 ;  /* 0x00000001bbbb8824 */ /* 0x000fe200078e0a05 */
[----:B------:R-:W-:Y:S01]  /*cef0*/  ISETP.GE.AND P0, PT, R195, RZ, PT ;  /* 0x000000ffc300720c */ /* 0x000fe20003f06270 */
[----:B------:R-:W-:Y:S01]  /*cf00*/  IMAD.MOV R9, RZ, RZ, -R9 ;  /* 0x000000ffff097224 */ /* 0x000fe200078e0a09 */
[----:B------:R-:W-:Y:S01]  /*cf10*/  IABS R195, R199 ;  /* 0x000000c700c37213 */ /* 0x000fe20000000000 */
[----:B------:R-:W-:Y:S01]  /*cf20*/  @!P4 IMAD.MOV R187, RZ, RZ, -R187 ;  /* 0x000000ffffbbc224 */ /* 0x000fe200078e0abb */
[C---:B------:R-:W-:Y:S01]  /*cf30*/  ISETP.GT.U32.AND P4, PT, R5.reuse, R192, PT ;  /* 0x000000c00500720c */ /* 0x040fe20003f84070 */
[----:B------:R-:W-:-:S02]  /*cf40*/  IMAD R194, R5, R9, R194 ;  /* 0x0000000905c27224 */ /* 0x000fc400078e02c2 */
[----:B------:R-:W-:-:S04]  /*cf50*/  IMAD.HI.U32 R9, R4, R196, RZ ;  /* 0x000000c404097227 */ /* 0x000fc800078e00ff */
[--C-:B------:R-:W-:Y:S01]  /*cf60*/  @!P5 IMAD.IADD R191, R191, 0x1, -R5.reuse ;  /* 0x00000001bfbfd824 */ /* 0x100fe200078e0a05 */
[----:B------:R-:W-:Y:S01]  /*cf70*/  ISETP.GE.AND P5, PT, R198, RZ, PT ;  /* 0x000000ffc600720c */ /* 0x000fe20003fa6270 */
[----:B------:R-:W-:Y:S01]  /*cf80*/  @!P1 IMAD.IADD R193, R193, 0x1, -R5 ;  /* 0x00000001c1c19824 */ /* 0x000fe200078e0a05 */
[----:B------:R-:W-:Y:S01]  /*cf90*/  ISETP.GE.AND P1, PT, R200, RZ, PT ;  /* 0x000000ffc800720c */ /* 0x000fe20003f26270 */
[----:B------:R-:W-:Y:S01]  /*cfa0*/  IMAD.MOV R9, RZ, RZ, -R9 ;  /* 0x000000ffff097224 */ /* 0x000fe200078e0a09 */
[----:B------:R-:W-:Y:S01]  /*cfb0*/  IABS R200, R203 ;  /* 0x000000cb00c87213 */ /* 0x000fe20000000000 */
[----:B------:R-:W-:Y:S01]  /*cfc0*/  @!P6 IMAD.MOV R191, RZ, RZ, -R191 ;  /* 0x000000ffffbfe224 */ /* 0x000fe200078e0abf */
[----:B------:R-:W-:Y:S01]  /*cfd0*/  ISETP.GT.U32.AND P6, PT, R5, R193, PT ;  /* 0x000000c10500720c */ /* 0x000fe20003fc4070 */
[----:B------:R-:W-:Y:S01]  /*cfe0*/  @!P2 IMAD.MOV R189, RZ, RZ, -R189 ;  /* 0x000000ffffbda224 */ /* 0x000fe200078e0abd */
[----:B------:R-:W-:Y:S01]  /*cff0*/  ISETP.GE.AND P2, PT, R197, RZ, PT ;  /* 0x000000ffc500720c */ /* 0x000fe20003f46270 */
        /* <DEDUP_REMOVED lines=177> */
[----:B------:R-:W-:-:S04]  /*db10*/  IMAD.HI.U32 R8, R4, R215, RZ ;  /* 0x000000d704087227 */ /* 0x000fc800078e00ff */
[C---:B------:R-:W-:Y:S02]  /*db20*/  IMAD R212, R5.reuse, R9, R212 ;  /* 0x0000000905d47224 */ /* 0x040fe400078e02d4 */
[----:B------:R-:W-:Y:S02]  /*db30*/  IMAD R213, R5, R214, R213 ;  /* 0x000000d605d57224 */ /* 0x000fe400078e02d5 */
[----:B------:R-:W-:-:S04]  /*db40*/  IMAD.HI.U32 R9, R4, R216, RZ ;  /* 0x000000d804097227 */ /* 0x000fc800078e00ff */
[----:B------:R-:W-:Y:S02]  /*db50*/  IMAD.MOV R8, RZ, RZ, -R8 ;  /* 0x000000ffff087224 */ /* 0x000fe400078e0a08 */
[--C-:B------:R-:W-:Y:S01]  /*db60*/  @!P2 IMAD.IADD R209, R209, 0x1, -R5.reuse ;  /* 0x00000001d1d1a824 */ /* 0x100fe200078e0a05 */
[----:B------:R-:W-:Y:S01]  /*db70*/  ISETP.GT.U32.AND P2, PT, R5, R212, PT ;  /* 0x000000d40500720c */ /* 0x000fe20003f44070 */
[--C-:B------:R-:W-:Y:S01]  /*db80*/  @!P3 IMAD.IADD R211, R211, 0x1, -R5.reuse ;  /* 0x00000001d3d3b824 */ /* 0x100fe200078e0a05 */
[C---:B------:R-:W-:Y:S01]  /*db90*/  ISETP.GT.U32.AND P3, PT, R5.reuse, R213, PT ;  /* 0x000000d50500720c */ /* 0x040fe20003f64070 */
[----:B------:R-:W-:Y:S01]  /*dba0*/  @!P4 IMAD.IADD R210, R210, 0x1, -R5 ;  /* 0x00000001d2d2c824 */ /* 0x000fe200078e0a05 */
[----:B------:R-:W-:Y:S01]  /*dbb0*/  ISETP.GE.AND P4, PT, R218, RZ, PT ;  /* 0x000000ffda00720c */ /* 0x000fe20003f86270 */
[----:B------:R-:W-:Y:S02]  /*dbc0*/  IMAD.MOV R9, RZ, RZ, -R9 ;  /* 0x000000ffff097224 */ /* 0x000fe400078e0a09 */
[----:B------:R-:W-:-:S02]  /*dbd0*/  IMAD R214, R5, R8, R215 ;  /* 0x0000000805d67224 */ /* 0x000fc400078e02d7 */
[C---:B------:R-:W-:Y:S01]  /*dbe0*/  IMAD R215, R5.reuse, R9, R216 ;  /* 0x0000000905d77224 */ /* 0x040fe200078e02d8 */
[----:B------:R-:W-:Y:S01]  /*dbf0*/  IABS R216, R222 ;  /* 0x000000de00d87213 */ /* 0x000fe20000000000 */
[----:B------:R-:W-:Y:S01]  /*dc00*/  @!P6 IMAD.MOV R210, RZ, RZ, -R210 ;  /* 0x000000ffffd2e224 */ /* 0x000fe200078e0ad2 */
[C---:B------:R-:W-:Y:S01]  /*dc10*/  ISETP.GT.U32.AND P6, PT, R5.reuse, R214, PT ;  /* 0x000000d60500720c */ /* 0x040fe20003fc4070 */
[----:B------:R-:W-:Y:S01]  /*dc20*/  @!P5 IMAD.MOV R211, RZ, RZ, -R211 ;  /* 0x000000ffffd3d224 */ /* 0x000fe200078e0ad3 */
[----:B------:R-:W-:Y:S01]  /*dc30*/  ISETP.GT.U32.AND P5, PT, R5, R215, PT ;  /* 0x000000d70500720c */ /* 0x000fe20003fa4070 */
[----:B------:R-:W-:Y:S02]  /*dc40*/  VIADD R8, R7, 0x4e ;  /* 0x0000004e07087836 */ /* 0x000fe40000000000 */
[--C-:B------:R-:W-:Y:S02]  /*dc50*/  @!P2 IMAD.IADD R212, R212, 0x1, -R5.reuse ;  /* 0x00000001d4d4a824 */ /* 0x100fe400078e0a05 */
[----:B------:R-:W-:Y:S01]  /*dc60*/  @!P3 IMAD.IADD R213, R213, 0x1, -R5 ;  /* 0x00000001d5d5b824 */ /* 0x000fe200078e0a05 */
[----:B------:R-:W-:Y:S01]  /*dc70*/  ISETP.GE.AND P2, PT, R8, RZ, PT ;  /* 0x000000ff0800720c */ /* 0x000fe20003f46270 */
[----:B------:R-:W-:Y:S01]  /*dc80*/  @!P1 IMAD.MOV R209, RZ, RZ, -R209 ;  /* 0x000000ffffd19224 */ /* 0x000fe200078e0ad1 */
[----:B------:R-:W-:Y:S01]  /*dc90*/  IABS R218, R8 ;  /* 0x0000000800da7213 */ /* 0x000fe20000000000 */
[----:B------:R-:W-:Y:S01]  /*dca0*/  IMAD.HI.U32 R8, R4, R216, RZ ;  /* 0x000000d804087227 */ /* 0x000fe200078e00ff */
[----:B------:R-:W-:-:S02]  /*dcb0*/  ISETP.GT.U32.AND P3, PT, R5, R213, PT ;  /* 0x000000d50500720c */ /* 0x000fc40003f64070 */
[----:B------:R-:W-:Y:S01]  /*dcc0*/  ISETP.GT.U32.AND P1, PT, R5, R212, PT ;  /* 0x000000d40500720c */ /* 0x000fe20003f24070 */
[--C-:B------:R-:W-:Y:S01]  /*dcd0*/  @!P6 IMAD.IADD R214, R214, 0x1, -R5.reuse ;  /* 0x00000001d6d6e824 */ /* 0x100fe200078e0a05 */
[----:B------:R-:W-:Y:S01]  /*dce0*/  ISETP.GE.AND P6, PT, R217, RZ, PT ;  /* 0x000000ffd900720c */ /* 0x000fe20003fc6270 */
[----:B------:R-:W-:Y:S02]  /*dcf0*/  IMAD.MOV R8, RZ, RZ, -R8 ;  /* 0x000000ffff087224 */ /* 0x000fe400078e0a08 */
[----:B------:R-:W-:Y:S01]  /*dd00*/  @!P5 IMAD.IADD R215, R215, 0x1, -R5 ;  /* 0x00000001d7d7d824 */ /* 0x000fe200078e0a05 */
[C---:B------:R-:W-:Y:S01]  /*dd10*/  ISETP.GT.U32.AND P5, PT, R5.reuse, R214, PT ;  /* 0x000000d60500720c */ /* 0x040fe20003fa4070 */
[----:B------:R-:W-:Y:S02]  /*dd20*/  IMAD R216, R5, R8, R216 ;  /* 0x0000000805d87224 */ /* 0x000fe400078e02d8 */
[----:B------:R-:W-:-:S04]  /*dd30*/  IMAD.HI.U32 R8, R4, R218, RZ ;  /* 0x000000da04087227 */ /* 0x000fc800078e00ff */
[----:B------:R-:W-:Y:S02]  /*dd40*/  IMAD.MOV R8, RZ, RZ, -R8 ;  /* 0x000000ffff087224 */ /* 0x000fe400078e0a08 */
[--C-:B------:R-:W-:Y:S01]  /*dd50*/  @!P3 IMAD.IADD R213, R213, 0x1, -R5.reuse ;  /* 0x00000001d5d5b824 */ /* 0x100fe200078e0a05 */
[----:B------:R-:W-:Y:S01]  /*dd60*/  ISETP.GT.U32.AND P3, PT, R5, R216, PT ;  /* 0x000000d80500720c */ /* 0x000fe20003f64070 */
[----:B------:R-:W-:Y:S01]  /*dd70*/  @!P1 IMAD.IADD R212, R212, 0x1, -R5 ;  /* 0x00000001d4d49824 */ /* 0x000fe200078e0a05 */
[----:B------:R-:W-:Y:S01]  /*dd80*/  ISETP.GE.AND P1, PT, R219, RZ, PT ;  /* 0x000000ffdb00720c */ /* 0x000fe20003f26270 */
[----:B------:R-:W-:Y:S01]  /*dd90*/  IMAD.HI.U32 R9, R4, R220, RZ ;  /* 0x000000dc04097227 */ /* 0x000fe200078e00ff */
[----:B------:R-:W-:-:S03]  /*dda0*/  IABS R219, R223 ;  /* 0x000000df00db7213 */ /* 0x000fc60000000000 */
[C---:B------:R-:W-:Y:S02]  /*ddb0*/  IMAD R217, R5.reuse, R8, R218 ;  /* 0x0000000805d97224 */ /* 0x040fe400078e02da */
[----:B------:R-:W-:Y:S02]  /*ddc0*/  IMAD.MOV R9, RZ, RZ, -R9 ;  /* 0x000000ffff097224 */ /* 0x000fe400078e0a09 */
[----:B------:R-:W-:Y:S01]  /*ddd0*/  @!P0 IMAD.MOV R212, RZ, RZ, -R212 ;  /* 0x000000ffffd48224 */ /* 0x000fe200078e0ad4 */
[C---:B------:R-:W-:Y:S01]  /*dde0*/  ISETP.GT.U32.AND P0, PT, R5.reuse, R215, PT ;  /* 0x000000d70500720c */ /* 0x040fe20003f04070 */
[--C-:B------:R-:W-:Y:S01]  /*ddf0*/  @!P5 IMAD.IADD R214, R214, 0x1, -R5.reuse ;  /* 0x00000001d6d6d824 */ /* 0x100fe200078e0a05 */
[C---:B------:R-:W-:Y:S01]  /*de00*/  ISETP.GT.U32.AND P5, PT, R5.reuse, R217, PT ;  /* 0x000000d90500720c */ /* 0x040fe20003fa4070 */
[----:B------:R-:W-:Y:S01]  /*de10*/  IMAD R218, R5, R9, R220 ;  /* 0x0000000905da7224 */ /* 0x000fe200078e02dc */
[----:B------:R-:W-:Y:S01]  /*de20*/  IABS R220, R224 ;  /* 0x000000e000dc7213 */ /* 0x000fe20000000000 */
[----:B------:R-:W-:-:S02]  /*de30*/  @!P3 IMAD.IADD R216, R216, 0x1, -R5 ;  /* 0x00000001d8d8b824 */ /* 0x000fc400078e0a05 */
[----:B------:R-:W-:Y:S01]  /*de40*/  @!P4 IMAD.MOV R213, RZ, RZ, -R213 ;  /* 0x000000ffffd5c224 */ /* 0x000fe200078e0ad5 */
[----:B------:R-:W-:Y:S01]  /*de50*/  ISETP.GE.AND P4, PT, R222, RZ, PT ;  /* 0x000000ffde00720c */ /* 0x000fe20003f86270 */
[----:B------:R-:W-:Y:S01]  /*de60*/  IMAD.HI.U32 R9, R4, R220, RZ ;  /* 0x000000dc04097227 */ /* 0x000fe200078e00ff */
[----:B------:R-:W-:-:S03]  /*de70*/  ISETP.GT.U32.AND P3, PT, R5, R216, PT ;  /* 0x000000d80500720c */ /* 0x000fc60003f64070 */
[----:B------:R-:W-:Y:S01]  /*de80*/  @!P0 IMAD.IADD R215, R215, 0x1, -R5 ;  /* 0x00000001d7d78824 */ /* 0x000fe200078e0a05 */
[----:B------:R-:W-:Y:S01]  /*de90*/  ISETP.GE.AND P0, PT, R221, RZ, PT ;  /* 0x000000ffdd00720c */ /* 0x000fe20003f06270 */
[----:B------:R-:W-:Y:S02]  /*dea0*/  IMAD.MOV R9, RZ, RZ, -R9 ;  /* 0x000000ffff097224 */ /* 0x000fe400078e0a09 */
[----:B------:R-:W-:Y:S01]  /*deb0*/  @!P5 IMAD.IADD R217, R217, 0x1, -R5 ;  /* 0x00000001d9d9d824 */ /* 0x000fe200078e0a05 */
[----:B------:R-:W-:Y:S01]  /*dec0*/  ISETP.GE.AND P5, PT, R224, RZ, PT ;  /* 0x000000ffe000720c */ /* 0x000fe20003fa6270 */
[C---:B------:R-:W-:Y:S01]  /*ded0*/  IMAD R220, R5.reuse, R9, R220 ;  /* 0x0000000905dc7224 */ /* 0x040fe200078e02dc */
[----:B------:R-:W-:Y:S01]  /*dee0*/  LOP3.LUT R9, R6, 0x46, RZ, 0xfc, !PT ;  /* 0x0000004606097812 */ /* 0x000fe200078efcff */
[----:B------:R-:W-:Y:S01]  /*def0*/  @!P6 IMAD.MOV R215, RZ, RZ, -R215 ;  /* 0x000000ffffd7e224 */ /* 0x000fe200078e0ad7 */
[----:B------:R-:W-:Y:S01]  /*df00*/  ISETP.GT.U32.AND P6, PT, R5, R217, PT ;  /* 0x000000d90500720c */ /* 0x000fe20003fc4070 */
[----:B------:R-:W-:Y:S01]  /*df10*/  IMAD.HI.U32 R8, R4, R219, RZ ;  /* 0x000000db04087227 */ /* 0x000fe200078e00ff */
[----:B------:R-:W-:-:S02]  /*df20*/  IABS R221, R9 ;  /* 0x0000000900dd7213 */ /* 0x000fc40000000000 */
[----:B------:R-:W-:Y:S01]  /*df30*/  IABS R224, R228 ;  /* 0x000000e400e07213 */ /* 0x000fe20000000000 */
[----:B------:R-:W-:Y:S01]  /*df40*/  @!P1 IMAD.MOV R214, RZ, RZ, -R214 ;  /* 0x000000ffffd69224 */ /* 0x000fe200078e0ad6 */
[----:B------:R-:W-:Y:S01]  /*df50*/  ISETP.GT.U32.AND P1, PT, R5, R218, PT ;  /* 0x000000da0500720c */ /* 0x000fe20003f24070 */
[----:B------:R-:W-:Y:S02]  /*df60*/  IMAD.MOV R8, RZ, RZ, -R8 ;  /* 0x000000ffff087224 */ /* 0x000fe400078e0a08 */
[----:B------:R-:W-:Y:S01]  /*df70*/  @!P3 IMAD.IADD R216, R216, 0x1, -R5 ;  /* 0x00000001d8d8b824 */ /* 0x000fe200078e0a05 */
[----:B------:R-:W-:Y:S01]  /*df80*/  ISETP.GE.AND P3, PT, R223, RZ, PT ;  /* 0x000000ffdf00720c */ /* 0x000fe20003f66270 */
[----:B------:R-:W-:Y:S01]  /*df90*/  IMAD R219, R5, R8, R219 ;  /* 0x0000000805db7224 */ /* 0x000fe200078e02db */
[----:B------:R-:W-:Y:S01]  /*dfa0*/  IABS R223, R227 ;  /* 0x000000e300df7213 */ /* 0x000fe20000000000 */
[----:B------:R-:W-:-:S04]  /*dfb0*/  IMAD.HI.U32 R8, R4, R221, RZ ;  /* 0x000000dd04087227 */ /* 0x000fc800078e00ff */
[----:B------:R-:W-:Y:S01]  /*dfc0*/  @!P4 IMAD.MOV R216, RZ, RZ, -R216 ;  /* 0x000000ffffd8c224 */ /* 0x000fe200078e0ad8 */
[----:B------:R-:W-:Y:S01]  /*dfd0*/  ISETP.GT.U32.AND P4, PT, R5, R219, PT ;  /* 0x000000db0500720c */ /* 0x000fe20003f84070 */
[--C-:B------:R-:W-:Y:S01]  /*dfe0*/  @!P6 IMAD.IADD R217, R217, 0x1, -R5.reuse ;  /* 0x00000001d9d9e824 */ /* 0x100fe200078e0a05 */
[C---:B------:R-:W-:Y:S01]  /*dff0*/  ISETP.GT.U32.AND P6, PT, R5.reuse, R220, PT ;  /* 0x000000dc0500720c */ /* 0x040fe20003fc4070 */
        /* <DEDUP_REMOVED lines=9> */
[----:B------:R-:W-:Y:S01]  /*e090*/  IMAD.HI.U32 R222, R4, R226, RZ ;  /* 0x000000e204de7227 */ /* 0x000fe200078e00ff */
[C---:B------:R-:W-:Y:S02]  /*e0a0*/  ISETP.GT.U32.AND P4, PT, R5.reuse, R219, PT ;  /* 0x000000db0500720c */ /* 0x040fe40003f84070 */
[----:B------:R-:W-:Y:S01]  /*e0b0*/  ISETP.GT.U32.AND P6, PT, R5, R220, PT ;  /* 0x000000dc0500720c */ /* 0x000fe20003fc4070 */
[--C-:B------:R-:W-:Y:S01]  /*e0c0*/  @!P1 IMAD.IADD R218, R218, 0x1, -R5.reuse ;  /* 0x00000001dada9824 */ /* 0x100fe200078e0a05 */
[----:B------:R-:W-:Y:S01]  /*e0d0*/  ISETP.GE.AND P1, PT, R9, RZ, PT ;  /* 0x000000ff0900720c */ /* 0x000fe20003f26270 */
[----:B------:R-:W-:-:S02]  /*e0e0*/  @!P2 IMAD.IADD R221, R221, 0x1, -R5 ;  /* 0x00000001dddda824 */ /* 0x000fc400078e0a05 */
[----:B------:R-:W-:-:S03]  /*e0f0*/  IMAD.HI.U32 R9, R4, R224, RZ ;  /* 0x000000e004097227 */ /* 0x000fc600078e00ff */
[----:B------:R-:W-:Y:S01]  /*e100*/  ISETP.GT.U32.AND P2, PT, R5, R221, PT ;  /* 0x000000dd0500720c */ /* 0x000fe20003f44070 */
[----:B------:R-:W-:Y:S02]  /*e110*/  IMAD.MOV R8, RZ, RZ, -R8 ;  /* 0x000000ffff087224 */ /* 0x000fe400078e0a08 */
[----:B------:R-:W-:Y:S01]  /*e120*/  @!P0 IMAD.MOV R218, RZ, RZ, -R218 ;  /* 0x000000ffffda8224 */ /* 0x000fe200078e0ada */
[----:B------:R-:W-:Y:S01]  /*e130*/  ISETP.GE.AND P0, PT, R227, RZ, PT ;  /* 0x000000ffe300720c */ /* 0x000fe20003f06270 */
[----:B------:R-:W-:Y:S02]  /*e140*/  IMAD.MOV R9, RZ, RZ, -R9 ;  /* 0x000000ffff097224 */ /* 0x000fe400078e0a09 */
[----:B------:R-:W-:Y:S02]  /*e150*/  IMAD.MOV R227, RZ, RZ, -R222 ;  /* 0x000000ffffe37224 */ /* 0x000fe400078e0ade */
[----:B------:R-:W-:Y:S02]  /*e160*/  IMAD R222, R5, R8, R223 ;  /* 0x0000000805de7224 */ /* 0x000fe400078e02df */
[----:B------:R-:W-:Y:S01]  /*e170*/  @!P4 IMAD.IADD R219, R219, 0x1, -R5 ;  /* 0x00000001dbdbc824 */ /* 0x000fe200078e0a05 */
[----:B------:R-:W-:Y:S01]  /*e180*/  ISETP.GE.AND P4, PT, R228, RZ, PT ;  /* 0x000000ffe400720c */ /* 0x000fe20003f86270 */
[----:B------:R-:W-:-:S02]  /*e190*/  IMAD R223, R5, R9, R224 ;  /* 0x0000000905df7224 */ /* 0x000fc400078e02e0 */
[----:B------:R-:W-:Y:S01]  /*e1a0*/  @!P6 IMAD.IADD R220, R220, 0x1, -R5 ;  /* 0x00000001dcdce824 */ /* 0x000fe200078e0a05 */
[C---:B------:R-:W-:Y:S01]  /*e1b0*/  ISETP.GT.U32.AND P6, PT, R5.reuse, R222, PT ;  /* 0x000000de0500720c */ /* 0x040fe20003fc4070 */
[----:B------:R-:W-:Y:S01]  /*e1c0*/  @!P3 IMAD.MOV R219, RZ, RZ, -R219 ;  /* 0x000000ffffdbb224 */ /* 0x000fe200078e0adb */
[C---:B------:R-:W-:Y:S01]  /*e1d0*/  ISETP.GT.U32.AND P3, PT, R5.reuse, R223, PT ;  /* 0x000000df0500720c */ /* 0x040fe20003f64070 */
[----:B------:R-:W-:Y:S01]  /*e1e0*/  IMAD R224, R5, R227, R226 ;  /* 0x000000e305e07224 */ /* 0x000fe200078e02e2 */
[----:B------:R-:W-:Y:S01]  /*e1f0*/  IABS R227, R231 ;  /* 0x000000e700e37213 */ /* 0x000fe20000000000 */
[----:B------:R-:W-:Y:S02]  /*e200*/  @!P2 IMAD.IADD R221, R221, 0x1, -R5 ;  /* 0x00000001dddda824 */ /* 0x000fe400078e0a05 */
[----:B------:R-:W-:Y:S01]  /*e210*/  VIADD R8, R7, 0x3e ;  /* 0x0000003e07087836 */ /* 0x000fe20000000000 */
[----:B------:R-:W-:Y:S01]  /*e220*/  ISETP.GT.U32.AND P2, PT, R5, R224, PT ;  /* 0x000000e00500720c */ /* 0x000fe20003f44070 */
[----:B------:R-:W-:-:S02]  /*e230*/  @!P5 IMAD.MOV R220, RZ, RZ, -R220 ;  /* 0x000000ffffdcd224 */ /* 0x000fc400078e0adc */
[----:B------:R-:W-:Y:S01]  /*e240*/  IMAD.HI.U32 R9, R4, R227, RZ ;  /* 0x000000e304097227 */ /* 0x000fe200078e00ff */
[----:B------:R-:W-:Y:S02]  /*e250*/  IABS R226, R8 ;  /* 0x0000000800e27213 */ /* 0x000fe40000000000 */
[----:B------:R-:W-:Y:S01]  /*e260*/  ISETP.GE.AND P5, PT, R8, RZ, PT ;  /* 0x000000ff0800720c */ /* 0x000fe20003fa6270 */
[--C-:B------:R-:W-:Y:S02]  /*e270*/  @!P6 IMAD.IADD R222, R222, 0x1, -R5.reuse ;  /* 0x00000001dedee824 */ /* 0x100fe400078e0a05 */
[--C-:B------:R-:W-:Y:S02]  /*e280*/  @!P3 IMAD.IADD R223, R223, 0x1, -R5.reuse ;  /* 0x00000001dfdfb824 */ /* 0x100fe400078e0a05 */
[----:B------:R-:W-:Y:S01]  /*e290*/  IMAD.HI.U32 R8, R4, R226, RZ ;  /* 0x000000e204087227 */ /* 0x000fe200078e00ff */
[C---:B------:R-:W-:Y:S02]  /*e2a0*/  ISETP.GT.U32.AND P6, PT, R5.reuse, R222, PT ;  /* 0x000000de0500720c */ /* 0x040fe40003fc4070 */
[----:B------:R-:W-:Y:S01]  /*e2b0*/  ISETP.GT.U32.AND P3, PT, R5, R223, PT ;  /* 0x000000df0500720c */ /* 0x000fe20003f64070 */
[----:B------:R-:W-:-:S02]  /*e2c0*/  @!P2 IMAD.IADD R224, R224, 0x1, -R5 ;  /* 0x00000001e0e0a824 */ /* 0x000fc400078e0a05 */
[----:B------:R-:W-:Y:S01]  /*e2d0*/  @!P1 IMAD.MOV R221, RZ, RZ, -R221 ;  /* 0x000000ffffdd9224 */ /* 0x000fe200078e0add */
[----:B------:R-:W-:Y:S01]  /*e2e0*/  ISETP.GE.AND P1, PT, R225, RZ, PT ;  /* 0x000000ffe100720c */ /* 0x000fe20003f26270 */
[----:B------:R-:W-:Y:S01]  /*e2f0*/  IMAD.HI.U32 R225, R4, R230, RZ ;  /* 0x000000e604e17227 */ /* 0x000fe200078e00ff */
[----:B------:R-:W-:-:S03]  /*e300*/  ISETP.GT.U32.AND P2, PT, R5, R224, PT ;  /* 0x000000e00500720c */ /* 0x000fc60003f44070 */
[----:B------:R-:W-:Y:S02]  /*e310*/  IMAD.MOV R8, RZ, RZ, -R8 ;  /* 0x000000ffff087224 */ /* 0x000fe400078e0a08 */
[----:B------:R-:W-:Y:S02]  /*e320*/  IMAD.MOV R228, RZ, RZ, -R9 ;  /* 0x000000ffffe47224 */ /* 0x000fe400078e0a09 */
[----:B------:R-:W-:Y:S02]  /*e330*/  IMAD.MOV R9, RZ, RZ, -R225 ;  /* 0x000000ffff097224 */ /* 0x000fe400078e0ae1 */
[----:B------:R-:W-:Y:S01]  /*e340*/  IMAD R225, R5, R8, R226 ;  /* 0x0000000805e17224 */ /* 0x000fe200078e02e2 */
[----:B------:R-:W-:Y:S01]  /*e350*/  LOP3.LUT R8, R6, 0x38, RZ, 0xfc, !PT ;  /* 0x0000003806087812 */ /* 0x000fe200078efcff */
[----:B------:R-:W-:Y:S01]  /*e360*/  @!P6 IMAD.IADD R222, R222, 0x1, -R5 ;  /* 0x00000001dedee824 */ /* 0x000fe200078e0a05 */
[----:B------:R-:W-:Y:S01]  /*e370*/  ISETP.GE.AND P6, PT, R231, RZ, PT ;  /* 0x000000ffe700720c */ /* 0x000fe20003fc6270 */
[----:B------:R-:W-:Y:S01]  /*e380*/  IMAD R226, R5, R228, R227 ;  /* 0x000000e405e27224 */ /* 0x000fe200078e02e3 */
[----:B------:R-:W-:Y:S01]  /*e390*/  IABS R228, R8 ;  /* 0x0000000800e47213 */ /* 0x000fe20000000000 */
[--C-:B------:R-:W-:Y:S01]  /*e3a0*/  @!P3 IMAD.IADD R223, R223, 0x1, -R5.reuse ;  /* 0x00000001dfdfb824 */ /* 0x100fe200078e0a05 */
        /* <DEDUP_REMOVED lines=8> */
[----:B------:R-:W-:Y:S01]  /*e430*/  ISETP.GE.AND P4, PT, R229, RZ, PT ;  /* 0x000000ffe500720c */ /* 0x000fe20003f86270 */
[----:B------:R-:W-:Y:S01]  /*e440*/  @!P1 IMAD.MOV R224, RZ, RZ, -R224 ;  /* 0x000000ffffe09224 */ /* 0x000fe200078e0ae0 */
[----:B------:R-:W-:Y:S01]  /*e450*/  IABS R229, R232 ;  /* 0x000000e800e57213 */ /* 0x000fe20000000000 */
[----:B------:R-:W-:-:S04]  /*e460*/  IMAD.HI.U32 R231, R4, R230, RZ ;  /* 0x000000e604e77227 */ /* 0x000fc800078e00ff */
        /* <DEDUP_REMOVED lines=10> */
[----:B------:R-:W-:Y:S01]  /*e510*/  IMAD.MOV R234, RZ, RZ, -R8 ;  /* 0x000000ffffea7224 */ /* 0x000fe200078e0a08 */
[C---:B------:R-:W-:Y:S01]  /*e520*/  LOP3.LUT R8, R6.reuse, 0x32, RZ, 0xfc, !PT ;  /* 0x0000003206087812 */ /* 0x040fe200078efcff */
[C---:B------:R-:W-:Y:S01]  /*e530*/  IMAD R228, R5.reuse, R9, R228 ;  /* 0x0000000905e47224 */ /* 0x040fe200078e02e4 */
[----:B------:R-:W-:Y:S01]  /*e540*/  LOP3.LUT R9, R6, 0x30, RZ, 0xfc, !PT ;  /* 0x0000003006097812 */ /* 0x000fe200078efcff */
[----:B------:R-:W-:Y:S01]  /*e550*/  IMAD R229, R5, R234, R229 ;  /* 0x000000ea05e57224 */ /* 0x000fe200078e02e5 */
[----:B------:R-:W-:Y:S01]  /*e560*/  IABS R235, R8 ;  /* 0x0000000800eb7213 */ /* 0x000fe20000000000 */
[--C-:B------:R-:W-:Y:S01]  /*e570*/  @!P2 IMAD.IADD R226, R226, 0x1, -R5.reuse ;  /* 0x00000001e2e2a824 */ /* 0x100fe200078e0a05 */
[----:B------:R-:W-:Y:S01]  /*e580*/  IABS R236, R9 ;  /* 0x0000000900ec7213 */ /* 0x000fe20000000000 */
[----:B------:R-:W-:Y:S01]  /*e590*/  @!P0 IMAD.IADD R225, R225, 0x1, -R5 ;  /* 0x00000001e1e18824 */ /* 0x000fe200078e0a05 */
[C---:B------:R-:W-:Y:S01]  /*e5a0*/  ISETP.GT.U32.AND P2, PT, R5.reuse, R229, PT ;  /* 0x000000e50500720c */ /* 0x040fe20003f44070 */
[----:B------:R-:W-:Y:S01]  /*e5b0*/  IMAD.MOV R234, RZ, RZ, -R231 ;  /* 0x000000ffffea7224 */ /* 0x000fe200078e0ae7 */
[----:B------:R-:W-:Y:S01]  /*e5c0*/  ISETP.GT.U32.AND P0, PT, R5, R228, PT ;  /* 0x000000e40500720c */ /* 0x000fe20003f04070 */
[----:B------:R-:W-:-:S02]  /*e5d0*/  IMAD.MOV.U32 R231, RZ, RZ, R235 ;  /* 0x000000ffffe77224 */ /* 0x000fc400078e00eb */
[----:B------:R-:W-:Y:S02]  /*e5e0*/  @!P5 IMAD.MOV R225, RZ, RZ, -R225 ;  /* 0x000000ffffe1d224 */ /* 0x000fe400078e0ae1 */
[----:B------:R-:W-:Y:S01]  /*e5f0*/  @!P1 IMAD.IADD R227, R227, 0x1, -R5 ;  /* 0x00000001e3e39824 */ /* 0x000fe200078e0a05 */
[----:B------:R-:W-:Y:S01]  /*e600*/  ISETP.GE.AND P1, PT, R232, RZ, PT ;  /* 0x000000ffe800720c */ /* 0x000fe20003f26270 */
[----:B------:R-:W-:Y:S02]  /*e610*/  IMAD.MOV.U32 R232, RZ, RZ, R236 ;  /* 0x000000ffffe87224 */ /* 0x000fe400078e00ec */
[----:B------:R-:W-:Y:S01]  /*e620*/  @!P4 IMAD.MOV R227, RZ, RZ, -R227 ;  /* 0x000000ffffe3c224 */ /* 0x000fe200078e0ae3 */
[----:B------:R-:W-:Y:S01]  /*e630*/  ISETP.GE.AND P4, PT, R8, RZ, PT ;  /* 0x000000ff0800720c */ /* 0x000fe20003f86270 */
[--C-:B------:R-:W-:Y:S02]  /*e640*/  @!P2 IMAD.IADD R229, R229, 0x1, -R5.reuse ;  /* 0x00000001e5e5a824 */ /* 0x100fe400078e0a05 */
[----:B------:R-:W-:Y:S01]  /*e650*/  @!P0 IMAD.IADD R228, R228, 0x1, -R5 ;  /* 0x00000001e4e48824 */ /* 0x000fe200078e0a05 */
[----:B------:R-:W-:Y:S01]  /*e660*/  ISETP.GE.AND P0, PT, R233, RZ, PT ;  /* 0x000000ffe900720c */ /* 0x000fe20003f06270 */
[----:B------:R-:W-:Y:S01]  /*e670*/  IMAD.HI.U32 R233, R4, R231, RZ ;  /* 0x000000e704e97227 */ /* 0x000fe200078e00ff */
[----:B------:R-:W-:-:S02]  /*e680*/  ISETP.GT.U32.AND P5, PT, R5, R229, PT ;  /* 0x000000e50500720c */ /* 0x000fc40003fa4070 */
[----:B------:R-:W-:Y:S01]  /*e690*/  ISETP.GT.U32.AND P2, PT, R5, R228, PT ;  /* 0x000000e40500720c */ /* 0x000fe20003f44070 */
[----:B------:R-:W-:Y:S02]  /*e6a0*/  IMAD.MOV R236, RZ, RZ, -R233 ;  /* 0x000000ffffec7224 */ /* 0x000fe400078e0ae9 */
[----:B------:R-:W-:Y:S02]  /*e6b0*/  VIADD R8, R7, 0x2e ;  /* 0x0000002e07087836 */ /* 0x000fe40000000000 */
[C---:B------:R-:W-:Y:S01]  /*e6c0*/  IMAD R231, R5.reuse, R236, R231 ;  /* 0x000000ec05e77224 */ /* 0x040fe200078e02e7 */
[----:B------:R-:W-:Y:S01]  /*e6d0*/  LOP3.LUT R236, R6, 0x2a, RZ, 0xfc, !PT ;  /* 0x0000002a06ec7812 */ /* 0x000fe200078efcff */
[----:B------:R-:W-:Y:S01]  /*e6e0*/  IMAD R230, R5, R234, R230 ;  /* 0x000000ea05e67224 */ /* 0x000fe200078e02e6 */
[----:B------:R-:W-:Y:S01]  /*e6f0*/  IABS R233, R8 ;  /* 0x0000000800e97213 */ /* 0x000fe20000000000 */
[----:B------:R-:W-:Y:S01]  /*e700*/  @!P6 IMAD.MOV R226, RZ, RZ, -R226 ;  /* 0x000000ffffe2e224 */ /* 0x000fe200078e0ae2 */
[----:B------:R-:W-:Y:S01]  /*e710*/  IABS R235, R236 ;  /* 0x000000ec00eb7213 */ /* 0x000fe20000000000 */
[----:B------:R-:W-:Y:S01]  /*e720*/  @!P5 IMAD.IADD R229, R229, 0x1, -R5 ;  /* 0x00000001e5e5d824 */ /* 0x000fe200078e0a05 */
[C---:B------:R-:W-:Y:S01]  /*e730*/  ISETP.GT.U32.AND P5, PT, R5.reuse, R231, PT ;  /* 0x000000e70500720c */ /* 0x040fe20003fa4070 */
[----:B------:R-:W-:Y:S01]  /*e740*/  IMAD.HI.U32 R238, R4, R233, RZ ;  /* 0x000000e904ee7227 */ /* 0x000fe200078e00ff */
[----:B------:R-:W-:-:S03]  /*e750*/  ISETP.GT.U32.AND P6, PT, R5, R230, PT ;  /* 0x000000e60500720c */ /* 0x000fc60003fc4070 */
[----:B------:R-:W-:Y:S02]  /*e760*/  IMAD.MOV R238, RZ, RZ, -R238 ;  /* 0x000000ffffee7224 */ /* 0x000fe400078e0aee */
[----:B------:R-:W-:-:S04]  /*e770*/  IMAD.HI.U32 R234, R4, R232, RZ ;  /* 0x000000e804ea7227 */ /* 0x000fc800078e00ff */
[----:B------:R-:W-:Y:S02]  /*e780*/  IMAD R233, R5, R238, R233 ;  /* 0x000000ee05e97224 */ /* 0x000fe400078e02e9 */
[--C-:B------:R-:W-:Y:S02]  /*e790*/  @!P5 IMAD.IADD R231, R231, 0x1, -R5.reuse ;  /* 0x00000001e7e7d824 */ /* 0x100fe400078e0a05 */
[----:B------:R-:W-:Y:S02]  /*e7a0*/  IMAD.MOV R234, RZ, RZ, -R234 ;  /* 0x000000ffffea7224 */ /* 0x000fe400078e0aea */
[--C-:B------:R-:W-:Y:S01]  /*e7b0*/  @!P2 IMAD.IADD R228, R228, 0x1, -R5.reuse ;  /* 0x00000001e4e4a824 */ /* 0x100fe200078e0a05 */
[C---:B------:R-:W-:Y:S01]  /*e7c0*/  ISETP.GT.U32.AND P5, PT, R5.reuse, R231, PT ;  /* 0x000000e70500720c */ /* 0x040fe20003fa4070 */
[C---:B------:R-:W-:Y:S01]  /*e7d0*/  IMAD R232, R5.reuse, R234, R232 ;  /* 0x000000ea05e87224 */ /* 0x040fe200078e02e8 */
[----:B------:R-:W-:Y:S01]  /*e7e0*/  ISETP.GE.AND P2, PT, R8, RZ, PT ;  /* 0x000000ff0800720c */ /* 0x000fe20003f46270 */
[----:B------:R-:W-:Y:S01]  /*e7f0*/  @!P6 IMAD.IADD R230, R230, 0x1, -R5 ;  /* 0x00000001e6e6e824 */ /* 0x000fe200078e0a05 */
[----:B------:R-:W-:Y:S01]  /*e800*/  LOP3.LUT R8, R6, 0x2c, RZ, 0xfc, !PT ;  /* 0x0000002c06087812 */ /* 0x000fe200078efcff */
[----:B------:R-:W-:Y:S01]  /*e810*/  @!P3 IMAD.MOV R228, RZ, RZ, -R228 ;  /* 0x000000ffffe4b224 */ /* 0x000fe200078e0ae4 */
[C---:B------:R-:W-:Y:S01]  /*e820*/  ISETP.GT.U32.AND P3, PT, R5.reuse, R232, PT ;  /* 0x000000e80500720c */ /* 0x040fe20003f64070 */
[----:B------:R-:W-:Y:S01]  /*e830*/  @!P1 IMAD.MOV R229, RZ, RZ, -R229 ;  /* 0x000000ffffe59224 */ /* 0x000fe200078e0ae5 */
[----:B------:R-:W-:-:S02]  /*e840*/  ISETP.GT.U32.AND P6, PT, R5, R230, PT ;  /* 0x000000e60500720c */ /* 0x000fc40003fc4070 */
[----:B------:R-:W-:Y:S01]  /*e850*/  ISETP.GE.AND P1, PT, R9, RZ, PT ;  /* 0x000000ff0900720c */ /* 0x000fe20003f26270 */
[----:B------:R-:W-:Y:S01]  /*e860*/  IMAD.HI.U32 R9, R4, R235, RZ ;  /* 0x000000eb04097227 */ /* 0x000fe200078e00ff */
[----:B------:R-:W-:-:S03]  /*e870*/  IABS R234, R8 ;  /* 0x0000000800ea7213 */ /* 0x000fc60000000000 */
[----:B------:R-:W-:Y:S01]  /*e880*/  @!P5 IMAD.IADD R231, R231, 0x1, -R5 ;  /* 0x00000001e7e7d824 */ /* 0x000fe200078e0a05 */
[C---:B------:R-:W-:Y:S01]  /*e890*/  ISETP.GT.U32.AND P5, PT, R5.reuse, R233, PT ;  /* 0x000000e90500720c */ /* 0x040fe20003fa4070 */
[----:B------:R-:W-:Y:S01]  /*e8a0*/  IMAD.MOV R238, RZ, RZ, -R9 ;  /* 0x000000ffffee7224 */ /* 0x000fe200078e0a09 */
[----:B------:R-:W-:Y:S01]  /*e8b0*/  IABS R9, R188 ;  /* 0x000000bc00097213 */ /* 0x000fe20000000000 */
[--C-:B------:R-:W-:Y:S02]  /*e8c0*/  @!P3 IMAD.IADD R232, R232, 0x1, -R5.reuse ;  /* 0x00000001e8e8b824 */ /* 0x100fe400078e0a05 */
[----:B------:R-:W-:Y:S01]  /*e8d0*/  @!P6 IMAD.IADD R230, R230, 0x1, -R5 ;  /* 0x00000001e6e6e824 */ /* 0x000fe200078e0a05 */
[----:B------:R-:W-:Y:S01]  /*e8e0*/  ISETP.GE.AND P6, PT, R8, RZ, PT ;  /* 0x000000ff0800720c */ /* 0x000fe20003fc6270 */
[----:B------:R-:W-:Y:S01]  /*e8f0*/  IMAD.HI.U32 R8, R4, R234, RZ ;  /* 0x000000ea04087227 */ /* 0x000fe200078e00ff */
[----:B------:R-:W-:-:S03]  /*e900*/  ISETP.GT.U32.AND P3, PT, R5, R232, PT ;  /* 0x000000e80500720c */ /* 0x000fc60003f64070 */
[----:B------:R-:W-:Y:S02]  /*e910*/  IMAD R235, R5, R238, R235 ;  /* 0x000000ee05eb7224 */ /* 0x000fe400078e02eb */
[--C-:B------:R-:W-:Y:S02]  /*e920*/  @!P5 IMAD.IADD R233, R233, 0x1, -R5.reuse ;  /* 0x00000001e9e9d824 */ /* 0x100fe400078e0a05 */
[----:B------:R-:W-:Y:S02]  /*e930*/  IMAD.MOV R8, RZ, RZ, -R8 ;  /* 0x000000ffff087224 */ /* 0x000fe400078e0a08 */
[----:B------:R-:W-:Y:S01]  /*e940*/  @!P0 IMAD.MOV R230, RZ, RZ, -R230 ;  /* 0x000000ffffe68224 */ /* 0x000fe200078e0ae6 */
[C---:B------:R-:W-:Y:S01]  /*e950*/  ISETP.GT.U32.AND P5, PT, R5.reuse, R233, PT ;  /* 0x000000e90500720c */ /* 0x040fe20003fa4070 */
[C---:B------:R-:W-:Y:S01]  /*e960*/  IMAD R234, R5.reuse, R8, R234 ;  /* 0x0000000805ea7224 */ /* 0x040fe200078e02ea */
[----:B------:R-:W-:Y:S01]  /*e970*/  ISETP.GE.AND P0, PT, R236, RZ, PT ;  /* 0x000000ffec00720c */ /* 0x000fe20003f06270 */
[----:B------:R-:W-:Y:S01]  /*e980*/  @!P3 IMAD.IADD R232, R232, 0x1, -R5 ;  /* 0x00000001e8e8b824 */ /* 0x000fe200078e0a05 */
[----:B------:R-:W-:Y:S01]  /*e990*/  LOP3.LUT R236, R6, 0x28, RZ, 0xfc, !PT ;  /* 0x0000002806ec7812 */ /* 0x000fe200078efcff */
[----:B------:R-:W-:Y:S01]  /*e9a0*/  @!P4 IMAD.MOV R231, RZ, RZ, -R231 ;  /* 0x000000ffffe7c224 */ /* 0x000fe200078e0ae7 */
[----:B------:R-:W-:Y:S01]  /*e9b0*/  ISETP.GT.U32.AND P3, PT, R5, R234, PT ;  /* 0x000000ea0500720c */ /* 0x000fe20003f64070 */
[----:B------:R-:W-:Y:S01]  /*e9c0*/  IMAD.HI.U32 R8, R4, R237, RZ ;  /* 0x000000ed04087227 */ /* 0x000fe200078e00ff */
[----:B------:R-:W-:-:S02]  /*e9d0*/  ISETP.GE.AND P4, PT, R236, RZ, PT ;  /* 0x000000ffec00720c */ /* 0x000fc40003f86270 */
[----:B------:R-:W-:Y:S01]  /*e9e0*/  IABS R236, R236 ;  /* 0x000000ec00ec7213 */ /* 0x000fe20000000000 */
[----:B------:R-:W-:Y:S02]  /*e9f0*/  IMAD.MOV R8, RZ, RZ, -R8 ;  /* 0x000000ffff087224 */ /* 0x000fe400078e0a08 */
[----:B------:R-:W-:Y:S01]  /*ea00*/  @!P5 IMAD.IADD R233, R233, 0x1, -R5 ;  /* 0x00000001e9e9d824 */ /* 0x000fe200078e0a05 */
[----:B------:R-:W-:Y:S01]  /*ea10*/  ISETP.GT.U32.AND P5, PT, R5, R235, PT ;  /* 0x000000eb0500720c */ /* 0x000fe20003fa4070 */
[----:B------:R-:W-:-:S04]  /*ea20*/  IMAD.HI.U32 R239, R4, R236, RZ ;  /* 0x000000ec04ef7227 */ /* 0x000fc800078e00ff */
[----:B------:R-:W-:Y:S02]  /*ea30*/  @!P3 IMAD.IADD R234, R234, 0x1, -R5 ;  /* 0x00000001eaeab824 */ /* 0x000fe400078e0a05 */
[----:B------:R-:W-:-:S03]  /*ea40*/  IMAD.HI.U32 R238, R4, R9, RZ ;  /* 0x0000000904ee7227 */ /* 0x000fc600078e00ff */
[C---:B------:R-:W-:Y:S01]  /*ea50*/  ISETP.GT.U32.AND P3, PT, R5.reuse, R234, PT ;  /* 0x000000ea0500720c */ /* 0x040fe20003f64070 */
[----:B------:R-:W-:Y:S02]  /*ea60*/  IMAD R237, R5, R8, R237 ;  /* 0x0000000805ed7224 */ /* 0x000fe400078e02ed */
[----:B------:R-:W-:Y:S02]  /*ea70*/  @!P5 IMAD.IADD R235, R235, 0x1, -R5 ;  /* 0x00000001ebebd824 */ /* 0x000fe400078e0a05 */
[----:B------:R-:W-:Y:S02]  /*ea80*/  IMAD.MOV R239, RZ, RZ, -R239 ;  /* 0x000000ffffef7224 */ /* 0x000fe400078e0aef */
[----:B------:R-:W-:Y:S01]  /*ea90*/  IMAD.MOV R238, RZ, RZ, -R238 ;  /* 0x000000ffffee7224 */ /* 0x000fe200078e0aee */
[C---:B------:R-:W-:Y:S01]  /*eaa0*/  ISETP.GT.U32.AND P5, PT, R5.reuse, R235, PT ;  /* 0x000000eb0500720c */ /* 0x040fe20003fa4070 */
[C---:B------:R-:W-:Y:S01]  /*eab0*/  IMAD R236, R5.reuse, R239, R236 ;  /* 0x000000ef05ec7224 */ /* 0x040fe200078e02ec */
[C---:B------:R-:W-:Y:S01]  /*eac0*/  LOP3.LUT R239, R6.reuse, 0x22, RZ, 0xfc, !PT ;  /* 0x0000002206ef7812 */ /* 0x040fe200078efcff */
[----:B------:R-:W-:Y:S01]  /*ead0*/  IMAD R9, R5, R238, R9 ;  /* 0x000000ee05097224 */ /* 0x000fe200078e0209 */
[----:B------:R-:W-:Y:S01]  /*eae0*/  LOP3.LUT R238, R6, 0x24, RZ, 0xfc, !PT ;  /* 0x0000002406ee7812 */ /* 0x000fe200078efcff */
[----:B------:R-:W-:-:S02]  /*eaf0*/  @!P3 IMAD.IADD R234, R234, 0x1, -R5 ;  /* 0x00000001eaeab824 */ /* 0x000fc400078e0a05 */
[----:B------:R-:W-:Y:S01]  /*eb00*/  @!P2 IMAD.MOV R233, RZ, RZ, -R233 ;  /* 0x000000ffffe9a224 */ /* 0x000fe200078e0ae9 */
[----:B------:R-:W-:Y:S01]  /*eb10*/  ISETP.GE.AND P3, PT, R238, RZ, PT ;  /* 0x000000ffee00720c */ /* 0x000fe20003f66270 */
[----:B------:R-:W-:Y:S01]  /*eb20*/  @!P6 IMAD.MOV R234, RZ, RZ, -R234 ;  /* 0x000000ffffeae224 */ /* 0x000fe200078e0aea */
[----:B------:R-:W-:Y:S01]  /*eb30*/  ISETP.GT.U32.AND P6, PT, R5, R236, PT ;  /* 0x000000ec0500720c */ /* 0x000fe20003fc4070 */
[----:B------:R-:W-:Y:S01]  /*eb40*/  @!P1 IMAD.MOV R232, RZ, RZ, -R232 ;  /* 0x000000ffffe89224 */ /* 0x000fe200078e0ae8 */
[----:B------:R-:W-:Y:S01]  /*eb50*/  IABS R238, R238 ;  /* 0x000000ee00ee7213 */ /* 0x000fe20000000000 */
[----:B------:R-:W-:Y:S01]  /*eb60*/  @!P5 IMAD.IADD R235, R235, 0x1, -R5 ;  /* 0x00000001ebebd824 */ /* 0x000fe200078e0a05 */
[----:B------:R-:W-:Y:S02]  /*eb70*/  ISETP.GE.AND P2, PT, R239, RZ, PT ;  /* 0x000000ffef00720c */ /* 0x000fe40003f46270 */
[----:B------:R-:W-:Y:S01]  /*eb80*/  IABS R239, R239 ;  /* 0x000000ef00ef7213 */ /* 0x000fe20000000000 */
[----:B------:R-:W-:Y:S01]  /*eb90*/  @!P0 IMAD.MOV R235, RZ, RZ, -R235 ;  /* 0x000000ffffeb8224 */ /* 0x000fe200078e0aeb */
[----:B------:R-:W-:Y:S01]  /*eba0*/  ISETP.GT.U32.AND P0, PT, R5, R237, PT ;  /* 0x000000ed0500720c */ /* 0x000fe20003f04070 */
[----:B------:R-:W-:Y:S01]  /*ebb0*/  IMAD.HI.U32 R8, R4, R238, RZ ;  /* 0x000000ee04087227 */ /* 0x000fe200078e00ff */
[----:B------:R-:W-:-:S02]  /*ebc0*/  ISETP.GE.AND P1, PT, R243, RZ, PT ;  /* 0x000000fff300720c */ /* 0x000fc40003f26270 */
[----:B------:R-:W-:Y:S01]  /*ebd0*/  IABS R243, R243 ;  /* 0x000000f300f37213 */ /* 0x000fe20000000000 */
[----:B------:R-:W-:Y:S01]  /*ebe0*/  IMAD.MOV R8, RZ, RZ, -R8 ;  /* 0x000000ffff087224 */ /* 0x000fe200078e0a08 */
[----:B------:R-:W-:Y:S01]  /*ebf0*/  ISETP.GT.U32.AND P5, PT, R5, R9, PT ;  /* 0x000000090500720c */ /* 0x000fe20003fa4070 */
[----:B------:R-:W-:-:S04]  /*ec00*/  IMAD.HI.U32 R241, R4, R239, RZ ;  /* 0x000000ef04f17227 */ /* 0x000fc800078e00ff */
[----:B------:R-:W-:-:S04]  /*ec10*/  IMAD.HI.U32 R246, R4, R243, RZ ;  /* 0x000000f304f67227 */ /* 0x000fc800078e00ff */
[--C-:B------:R-:W-:Y:S02]  /*ec20*/  @!P0 IMAD.IADD R237, R237, 0x1, -R5.reuse ;  /* 0x00000001eded8824 */ /* 0x100fe400078e0a05 */
[----:B------:R-:W-:Y:S02]  /*ec30*/  @!P6 IMAD.IADD R236, R236, 0x1, -R5 ;  /* 0x00000001ecece824 */ /* 0x000fe400078e0a05 */
[C---:B------:R-:W-:Y:S01]  /*ec40*/  IMAD R238, R5.reuse, R8, R238 ;  /* 0x0000000805ee7224 */ /* 0x040fe200078e02ee */
[C---:B------:R-:W-:Y:S01]  /*ec50*/  ISETP.GT.U32.AND P0, PT, R5.reuse, R237, PT ;  /* 0x000000ed0500720c */ /* 0x040fe20003f04070 */
[----:B------:R-:W-:Y:S01]  /*ec60*/  IMAD.MOV R8, RZ, RZ, -R241 ;  /* 0x000000ffff087224 */ /* 0x000fe200078e0af1 */
[C---:B------:R-:W-:Y:S01]  /*ec70*/  ISETP.GT.U32.AND P6, PT, R5.reuse, R236, PT ;  /* 0x000000ec0500720c */ /* 0x040fe20003fc4070 */
[----:B------:R-:W-:Y:S02]  /*ec80*/  IMAD.MOV R241, RZ, RZ, -R245 ;  /* 0x000000fffff17224 */ /* 0x000fe400078e0af5 */
[----:B------:R-:W-:Y:S01]  /*ec90*/  IMAD.MOV R245, RZ, RZ, -R246 ;  /* 0x000000fffff57224 */ /* 0x000fe200078e0af6 */
[----:B------:R-:W-:Y:S01]  /*eca0*/  IABS R246, R13 ;  /* 0x0000000d00f67213 */ /* 0x000fe20000000000 */
[----:B------:R-:W-:-:S02]  /*ecb0*/  IMAD R240, R5, R241, R240 ;  /* 0x000000f105f07224 */ /* 0x000fc400078e02f0 */
[C---:B------:R-:W-:Y:S02]  /*ecc0*/  IMAD R239, R5.reuse, R8, R239 ;  /* 0x0000000805ef7224 */ /* 0x040fe400078e02ef */
[----:B------:R-:W-:Y:S01]  /*ecd0*/  IMAD R241, R5, R245, R243 ;  /* 0x000000f505f17224 */ /* 0x000fe200078e02f3 */
[----:B------:R-:W-:Y:S01]  /*ece0*/  IABS R243, R0 ;  /* 0x0000000000f37213 */ /* 0x000fe20000000000 */
[----:B------:R-:W-:Y:S01]  /*ecf0*/  IMAD.MOV R8, RZ, RZ, -R244 ;  /* 0x000000ffff087224 */ /* 0x000fe200078e0af4 */
[----:B------:R-:W-:Y:S01]  /*ed00*/  IABS R245, R15 ;  /* 0x0000000f00f57213 */ /* 0x000fe20000000000 */
[--C-:B------:R-:W-:Y:S01]  /*ed10*/  @!P5 IMAD.IADD R9, R9, 0x1, -R5.reuse ;  /* 0x000000010909d824 */ /* 0x100fe200078e0a05 */
[----:B------:R-:W-:Y:S01]  /*ed20*/  IABS R244, R125 ;  /* 0x0000007d00f47213 */ /* 0x000fe20000000000 */
[----:B------:R-:W-:Y:S01]  /*ed30*/  @!P0 IMAD.IADD R237, R237, 0x1, -R5 ;  /* 0x00000001eded8824 */ /* 0x000fe200078e0a05 */
[C---:B------:R-:W-:Y:S01]  /*ed40*/  ISETP.GT.U32.AND P0, PT, R5.reuse, R240, PT ;  /* 0x000000f00500720c */ /* 0x040fe20003f04070 */
[C---:B------:R-:W-:Y:S01]  /*ed50*/  IMAD R242, R5.reuse, R8, R242 ;  /* 0x0000000805f27224 */ /* 0x040fe200078e02f2 */
[----:B------:R-:W-:Y:S01]  /*ed60*/  ISETP.GT.U32.AND P5, PT, R5, R9, PT ;  /* 0x000000090500720c */ /* 0x000fe20003fa4070 */
[----:B------:R-:W-:-:S04]  /*ed70*/  IMAD.HI.U32 R8, R4, R243, RZ ;  /* 0x000000f304087227 */ /* 0x000fc800078e00ff */
[----:B------:R-:W-:Y:S01]  /*ed80*/  @!P6 IMAD.IADD R236, R236, 0x1, -R5 ;  /* 0x00000001ecece824 */ /* 0x000fe200078e0a05 */
[----:B------:R-:W-:Y:S01]  /*ed90*/  ISETP.GT.U32.AND P6, PT, R5, R238, PT ;  /* 0x000000ee0500720c */ /* 0x000fe20003fc4070 */
[----:B------:R-:W-:Y:S02]  /*eda0*/  IMAD.MOV R8, RZ, RZ, -R8 ;  /* 0x000000ffff087224 */ /* 0x000fe400078e0a08 */
[----:B------:R-:W-:-:S04]  /*edb0*/  IMAD.HI.U32 R247, R4, R245, RZ ;  /* 0x000000f504f77227 */ /* 0x000fc800078e00ff */
[----:B------:R-:W-:Y:S02]  /*edc0*/  IMAD R243, R5, R8, R243 ;  /* 0x0000000805f37224 */ /* 0x000fe400078e02f3 */
[--C-:B------:R-:W-:Y:S02]  /*edd0*/  @!P0 IMAD.IADD R240, R240, 0x1, -R5.reuse ;  /* 0x00000001f0f08824 */ /* 0x100fe400078e0a05 */
[--C-:B------:R-:W-:Y:S01]  /*ede0*/  @!P5 IMAD.IADD R9, R9, 0x1, -R5.reuse ;  /* 0x000000010909d824 */ /* 0x100fe200078e0a05 */
[C---:B------:R-:W-:Y:S01]  /*edf0*/  ISETP.GT.U32.AND P0, PT, R5.reuse, R243, PT ;  /* 0x000000f30500720c */ /* 0x040fe20003f04070 */
[----:B------:R-:W-:Y:S01]  /*ee00*/  @!P6 IMAD.IADD R238, R238, 0x1, -R5 ;  /* 0x00000001eeeee824 */ /* 0x000fe200078e0a05 */
[C---:B------:R-:W-:Y:S01]  /*ee10*/  ISETP.GT.U32.AND P5, PT, R5.reuse, R239, PT ;  /* 0x000000ef0500720c */ /* 0x040fe20003fa4070 */
[----:B------:R-:W-:Y:S02]  /*ee20*/  IMAD.MOV R247, RZ, RZ, -R247 ;  /* 0x000000fffff77224 */ /* 0x000fe400078e0af7 */
[----:B------:R-:W-:Y:S01]  /*ee30*/  IMAD.HI.U32 R248, R4, R244, RZ ;  /* 0x000000f404f87227 */ /* 0x000fe200078e00ff */
[----:B------:R-:W-:-:S03]  /*ee40*/  ISETP.GT.U32.AND P6, PT, R5, R238, PT ;  /* 0x000000ee0500720c */ /* 0x000fc60003fc4070 */
[----:B------:R-:W-:Y:S01]  /*ee50*/  IMAD R245, R5, R247, R245 ;  /* 0x000000f705f57224 */ /* 0x000fe200078e02f5 */
[----:B------:R-:W-:Y:S01]  /*ee60*/  IABS R247, R12 ;  /* 0x0000000c00f77213 */ /* 0x000fe20000000000 */
[----:B------:R-:W-:Y:S02]  /*ee70*/  IMAD.MOV R248, RZ, RZ, -R248 ;  /* 0x000000fffff87224 */ /* 0x000fe400078e0af8 */
[--C-:B------:R-:W-:Y:S01]  /*ee80*/  @!P0 IMAD.IADD R243, R243, 0x1, -R5.reuse ;  /* 0x00000001f3f38824 */ /* 0x100fe200078e0a05 */
[----:B------:R-:W-:Y:S01]  /*ee90*/  ISETP.GT.U32.AND P0, PT, R5, R240, PT ;  /* 0x000000f00500720c */ /* 0x000fe20003f04070 */
[----:B------:R-:W-:Y:S02]  /*eea0*/  @!P5 IMAD.IADD R239, R239, 0x1, -R5 ;  /* 0x00000001efefd824 */ /* 0x000fe400078e0a05 */
[----:B------:R-:W-:-:S03]  /*eeb0*/  IMAD.HI.U32 R8, R4, R246, RZ ;  /* 0x000000f604087227 */ /* 0x000fc600078e00ff */
[C---:B------:R-:W-:Y:S01]  /*eec0*/  ISETP.GT.U32.AND P5, PT, R5.reuse, R239, PT ;  /* 0x000000ef0500720c */ /* 0x040fe20003fa4070 */
[C---:B------:R-:W-:Y:S01]  /*eed0*/  IMAD R244, R5.reuse, R248, R244 ;  /* 0x000000f805f47224 */ /* 0x040fe200078e02f4 */
[----:B------:R-:W-:Y:S01]  /*eee0*/  IABS R248, R11 ;  /* 0x0000000b00f87213 */ /* 0x000fe20000000000 */
[----:B------:R-:W-:Y:S01]  /*eef0*/  @!P6 IMAD.IADD R238, R238, 0x1, -R5 ;  /* 0x00000001eeeee824 */ /* 0x000fe200078e0a05 */
[----:B------:R-:W-:Y:S01]  /*ef00*/  ISETP.GT.U32.AND P6, PT, R5, R241, PT ;  /* 0x000000f10500720c */ /* 0x000fe20003fc4070 */
[----:B------:R-:W-:Y:S02]  /*ef10*/  IMAD.MOV R8, RZ, RZ, -R8 ;  /* 0x000000ffff087224 */ /* 0x000fe400078e0a08 */
[----:B------:R-:W-:-:S04]  /*ef20*/  IMAD.HI.U32 R7, R4, R247, RZ ;  /* 0x000000f704077227 */ /* 0x000fc800078e00ff */
[----:B------:R-:W-:Y:S01]  /*ef30*/  @!P3 IMAD.MOV R238, RZ, RZ, -R238 ;  /* 0x000000ffffeeb224 */ /* 0x000fe200078e0aee */
[C---:B------:R-:W-:Y:S01]  /*ef40*/  ISETP.GT.U32.AND P3, PT, R5.reuse, R243, PT ;  /* 0x000000f30500720c */ /* 0x040fe20003f64070 */
[----:B------:R-:W-:Y:S01]  /*ef50*/  @!P0 IMAD.IADD R240, R240, 0x1, -R5 ;  /* 0x00000001f0f08824 */ /* 0x000fe200078e0a05 */
[C---:B------:R-:W-:Y:S01]  /*ef60*/  ISETP.GT.U32.AND P0, PT, R5.reuse, R245, PT ;  /* 0x000000f50500720c */ /* 0x040fe20003f04070 */
[----:B------:R-:W-:Y:S02]  /*ef70*/  IMAD R246, R5, R8, R246 ;  /* 0x0000000805f67224 */ /* 0x000fe400078e02f6 */
[----:B------:R-:W-:Y:S02]  /*ef80*/  IMAD.MOV R7, RZ, RZ, -R7 ;  /* 0x000000ffff077224 */ /* 0x000fe400078e0a07 */
[----:B------:R-:W-:-:S04]  /*ef90*/  IMAD.HI.U32 R8, R4, R248, RZ ;  /* 0x000000f804087227 */ /* 0x000fc800078e00ff */
[----:B------:R-:W-:Y:S02]  /*efa0*/  IMAD R247, R5, R7, R247 ;  /* 0x0000000705f77224 */ /* 0x000fe400078e02f7 */
[----:B------:R-:W-:Y:S02]  /*efb0*/  IMAD.MOV R7, RZ, RZ, -R8 ;  /* 0x000000ffff077224 */ /* 0x000fe400078e0a08 */
[--C-:B------:R-:W-:Y:S01]  /*efc0*/  @!P5 IMAD.IADD R239, R239, 0x1, -R5.reuse ;  /* 0x00000001efefd824 */ /* 0x100fe200078e0a05 */
[C---:B------:R-:W-:Y:S01]  /*efd0*/  ISETP.GT.U32.AND P5, PT, R5.reuse, R242, PT ;  /* 0x000000f20500720c */ /* 0x040fe20003fa4070 */
[----:B------:R-:W-:Y:S02]  /*efe0*/  IMAD R248, R5, R7, R248 ;  /* 0x0000000705f87224 */ /* 0x000fe400078e02f8 */
[--C-:B------:R-:W-:Y:S01]  /*eff0*/  @!P3 IMAD.IADD R243, R243, 0x1, -R5.reuse ;  /* 0x00000001f3f3b824 */ /* 0x100fe200078e0a05 */
[----:B------:R-:W-:Y:S01]  /*f000*/  ISETP.GE.AND P3, PT, R251, RZ, PT ;  /* 0x000000fffb00720c */ /* 0x000fe20003f66270 */
[--C-:B------:R-:W-:Y:S01]  /*f010*/  @!P0 IMAD.IADD R245, R245, 0x1, -R5.reuse ;  /* 0x00000001f5f58824 */ /* 0x100fe200078e0a05 */
[----:B------:R-:W-:Y:S01]  /*f020*/  ISETP.GT.U32.AND P0, PT, R5, R248, PT ;  /* 0x000000f80500720c */ /* 0x000fe20003f04070 */
[----:B------:R-:W-:Y:S01]  /*f030*/  @!P6 IMAD.IADD R241, R241, 0x1, -R5 ;  /* 0x00000001f1f1e824 */ /* 0x000fe200078e0a05 */
[----:B------:R-:W-:Y:S01]  /*f040*/  ISETP.GE.AND P6, PT, R6, RZ, PT ;  /* 0x000000ff0600720c */ /* 0x000fe20003fc6270 */
[----:B------:R-:W-:-:S04]  /*f050*/  IMAD.HI.U32 R251, R4, R249, RZ ;  /* 0x000000f904fb7227 */ /* 0x000fc800078e00ff */
[----:B------:R-:W-:Y:S01]  /*f060*/  @!P4 IMAD.MOV R236, RZ, RZ, -R236 ;  /* 0x000000ffffecc224 */ /* 0x000fe200078e0aec */
[C---:B------:R-:W-:Y:S01]  /*f070*/  ISETP.GT.U32.AND P4, PT, R5.reuse, R241, PT ;  /* 0x000000f10500720c */ /* 0x040fe20003f84070 */
[----:B------:R-:W-:Y:S02]  /*f080*/  IMAD.MOV R251, RZ, RZ, -R251 ;  /* 0x000000fffffb7224 */ /* 0x000fe400078e0afb */
[----:B------:R-:W-:Y:S01]  /*f090*/  @!P5 IMAD.IADD R242, R242, 0x1, -R5 ;  /* 0x00000001f2f2d824 */ /* 0x000fe200078e0a05 */
[C---:B------:R-:W-:Y:S01]  /*f0a0*/  ISETP.GT.U32.AND P5, PT, R5.reuse, R244, PT ;  /* 0x000000f40500720c */ /* 0x040fe20003fa4070 */
[C---:B------:R-:W-:Y:S02]  /*f0b0*/  IMAD R249, R5.reuse, R251, R249 ;  /* 0x000000fb05f97224 */ /* 0x040fe400078e02f9 */
[----:B------:R-:W-:Y:S02]  /*f0c0*/  @!P0 IMAD.IADD R248, R248, 0x1, -R5 ;  /* 0x00000001f8f88824 */ /* 0x000fe400078e0a05 */
[----:B------:R-:W-:Y:S01]  /*f0d0*/  @!P6 IMAD.MOV R237, RZ, RZ, -R237 ;  /* 0x000000ffffede224 */ /* 0x000fe200078e0aed */
[C---:B------:R-:W-:Y:S01]  /*f0e0*/  ISETP.GT.U32.AND P0, PT, R5.reuse, R249, PT ;  /* 0x000000f90500720c */ /* 0x040fe20003f04070 */
[----:B------:R-:W-:Y:S01]  /*f0f0*/  IMAD.HI.U32 R8, R4, R250, RZ ;  /* 0x000000fa04087227 */ /* 0x000fe200078e00ff */
[----:B------:R-:W-:-:S03]  /*f100*/  ISETP.GT.U32.AND P6, PT, R5, R242, PT ;  /* 0x000000f20500720c */ /* 0x000fc60003fc4070 */
[--C-:B------:R-:W-:Y:S01]  /*f110*/  @!P4 IMAD.IADD R241, R241, 0x1, -R5.reuse ;  /* 0x00000001f1f1c824 */ /* 0x100fe200078e0a05 */
[C---:B------:R-:W-:Y:S01]  /*f120*/  ISETP.GT.U32.AND P4, PT, R5.reuse, R246, PT ;  /* 0x000000f60500720c */ /* 0x040fe20003f84070 */
[----:B------:R-:W-:Y:S01]  /*f130*/  IMAD.MOV R7, RZ, RZ, -R8 ;  /* 0x000000ffff077224 */ /* 0x000fe200078e0a08 */
[----:B------:R-:W-:Y:S01]  /*f140*/  IABS R8, R2 ;  /* 0x0000000200087213 */ /* 0x000fe20000000000 */
[--C-:B------:R-:W-:Y:S02]  /*f150*/  @!P5 IMAD.IADD R244, R244, 0x1, -R5.reuse ;  /* 0x00000001f4f4d824 */ /* 0x100fe400078e0a05 */
[----:B------:R-:W-:Y:S02]  /*f160*/  IMAD R250, R5, R7, R250 ;  /* 0x0000000705fa7224 */ /* 0x000fe400078e02fa */
[--C-:B------:R-:W-:Y:S01]  /*f170*/  @!P0 IMAD.IADD R249, R249, 0x1, -R5.reuse ;  /* 0x00000001f9f98824 */ /* 0x100fe200078e0a05 */
[C---:B------:R-:W-:Y:S01]  /*f180*/  ISETP.GT.U32.AND P5, PT, R5.reuse, R244, PT ;  /* 0x000000f40500720c */ /* 0x040fe20003fa4070 */
[----:B------:R-:W-:Y:S01]  /*f190*/  @!P6 IMAD.IADD R242, R242, 0x1, -R5 ;  /* 0x00000001f2f2e824 */ /* 0x000fe200078e0a05 */
[C---:B------:R-:W-:Y:S01]  /*f1a0*/  ISETP.GT.U32.AND P0, PT, R5.reuse, R250, PT ;  /* 0x000000fa0500720c */ /* 0x040fe20003f04070 */
[----:B------:R-:W-:Y:S01]  /*f1b0*/  @!P2 IMAD.MOV R239, RZ, RZ, -R239 ;  /* 0x000000ffffefa224 */ /* 0x000fe200078e0aef */
[----:B------:R-:W-:Y:S01]  /*f1c0*/  ISETP.GT.U32.AND P6, PT, R5, R247, PT ;  /* 0x000000f70500720c */ /* 0x000fe20003fc4070 */
[----:B------:R-:W-:Y:S01]  /*f1d0*/  @!P4 IMAD.IADD R246, R246, 0x1, -R5 ;  /* 0x00000001f6f6c824 */ /* 0x000fe200078e0a05 */
[----:B------:R-:W-:Y:S01]  /*f1e0*/  ISETP.GE.AND P4, PT, R0, RZ, PT ;  /* 0x000000ff0000720c */ /* 0x000fe20003f86270 */
[----:B--2---:R-:W-:Y:S01]  /*f1f0*/  IMAD.HI.U32 R19, R4, R8, RZ ;  /* 0x0000000804137227 */ /* 0x004fe200078e00ff */
[----:B------:R-:W-:-:S05]  /*f200*/  LOP3.LUT R0, R6, 0x6, RZ, 0xfc, !PT ;  /* 0x0000000606007812 */ /* 0x000fca00078efcff */
[--C-:B------:R-:W-:Y:S01]  /*f210*/  @!P5 IMAD.IADD R244, R244, 0x1, -R5.reuse ;  /* 0x00000001f4f4d824 */ /* 0x100fe200078e0a05 */
[----:B------:R-:W-:Y:S01]  /*f220*/  ISETP.GE.AND P5, PT, R3, RZ, PT ;  /* 0x000000ff0300720c */ /* 0x000fe20003fa6270 */
[--C-:B------:R-:W-:Y:S01]  /*f230*/  @!P0 IMAD.IADD R250, R250, 0x1, -R5.reuse ;  /* 0x00000001fafa8824 */ /* 0x100fe200078e0a05 */
[----:B------:R-:W-:Y:S01]  /*f240*/  IABS R7, R0 ;  /* 0x0000000000077213 */ /* 0x000fe20000000000 */
[----:B------:R-:W-:Y:S01]  /*f250*/  @!P6 IMAD.IADD R247, R247, 0x1, -R5 ;  /* 0x00000001f7f7e824 */ /* 0x000fe200078e0a05 */
[----:B------:R-:W-:Y:S01]  /*f260*/  LOP3.LUT R3, R6, 0xa, RZ, 0xfc, !PT ;  /* 0x0000000a06037812 */ /* 0x000fe200078efcff */
[----:B------:R-:W-:Y:S01]  /*f270*/  IMAD.MOV R19, RZ, RZ, -R19 ;  /* 0x000000ffff137224 */ /* 0x000fe200078e0a13 */
[----:B------:R-:W-:Y:S01]  /*f280*/  ISETP.GT.U32.AND P0, PT, R5, R245, PT ;  /* 0x000000f50500720c */ /* 0x000fe20003f04070 */
[----:B------:R-:W-:Y:S01]  /*f290*/  IMAD.HI.U32 R18, R4, R7, RZ ;  /* 0x0000000704127227 */ /* 0x000fe200078e00ff */
[----:B------:R-:W-:Y:S02]  /*f2a0*/  ISETP.GE.AND P6, PT, R125, RZ, PT ;  /* 0x000000ff7d00720c */ /* 0x000fe40003fc6270 */
[----:B------:R-:W-:Y:S01]  /*f2b0*/  ISETP.GT.U32.AND P2, PT, R5, R246, PT ;  /* 0x000000f60500720c */ /* 0x000fe20003f44070 */
[----:B------:R-:W-:Y:S01]  /*f2c0*/  IMAD.MOV R18, RZ, RZ, -R18 ;  /* 0x000000ffff127224 */ /* 0x000fe200078e0a12 */
[----:B------:R-:W-:-:S02]  /*f2d0*/  LOP3.LUT R125, R6, 0x2, RZ, 0xfc, !PT ;  /* 0x00000002067d7812 */ /* 0x000fc400078efcff */
[----:B------:R-:W-:Y:S02]  /*f2e0*/  IABS R251, R3 ;  /* 0x0000000300fb7213 */ /* 0x000fe40000000000 */
[----:B------:R-:W-:Y:S02]  /*f2f0*/  IABS R6, R10 ;  /* 0x0000000a00067213 */ /* 0x000fe40000000000 */
[----:B------:R-:W-:Y:S01]  /*f300*/  IABS R16, R125 ;  /* 0x0000007d00107213 */ /* 0x000fe20000000000 */
[----:B---3--:R-:W-:-:S04]  /*f310*/  IMAD.HI.U32 R20, R4, R251, RZ ;  /* 0x000000fb04147227 */ /* 0x008fc800078e00ff */
[C---:B------:R-:W-:Y:S02]  /*f320*/  IMAD R8, R5.reuse, R19, R8 ;  /* 0x0000001305087224 */ /* 0x040fe400078e0208 */
[----:B------:R-:W-:Y:S01]  /*f330*/  @!P3 IMAD.MOV R240, RZ, RZ, -R240 ;  /* 0x000000fffff0b224 */ /* 0x000fe200078e0af0 */
[----:B------:R-:W-:Y:S01]  /*f340*/  ISETP.GT.U32.AND P3, PT, R5, R248, PT ;  /* 0x000000f80500720c */ /* 0x000fe20003f64070 */
[----:B------:R-:W-:-:S04]  /*f350*/  IMAD.HI.U32 R17, R4, R6, RZ ;  /* 0x0000000604117227 */ /* 0x000fc800078e00ff */
[C---:B------:R-:W-:Y:S02]  /*f360*/  IMAD R7, R5.reuse, R18, R7 ;  /* 0x0000001205077224 */ /* 0x040fe400078e0207 */
[----:B------:R-:W-:Y:S01]  /*f370*/  @!P1 IMAD.MOV R241, RZ, RZ, -R241 ;  /* 0x000000fffff19224 */ /* 0x000fe200078e0af1 */
[----:B------:R-:W-:Y:S01]  /*f380*/  ISETP.GT.U32.AND P1, PT, R5, R247, PT ;  /* 0x000000f70500720c */ /* 0x000fe20003f24070 */
[----:B------:R-:W-:Y:S02]  /*f390*/  IMAD.MOV R20, RZ, RZ, -R20 ;  /* 0x000000ffff147224 */ /* 0x000fe400078e0a14 */
[----:B------:R-:W-:-:S04]  /*f3a0*/  IMAD.HI.U32 R4, R4, R16, RZ ;  /* 0x0000001004047227 */ /* 0x000fc800078e00ff */
[----:B------:R-:W-:Y:S01]  /*f3b0*/  @!P4 IMAD.MOV R243, RZ, RZ, -R243 ;  /* 0x000000fffff3c224 */ /* 0x000fe200078e0af3 */
[----:B------:R-:W-:Y:S01]  /*f3c0*/  ISETP.GT.U32.AND P4, PT, R5, R249, PT ;  /* 0x000000f90500720c */ /* 0x000fe20003f84070 */
[--C-:B------:R-:W-:Y:S01]  /*f3d0*/  @!P0 IMAD.IADD R245, R245, 0x1, -R5.reuse ;  /* 0x00000001f5f58824 */ /* 0x100fe200078e0a05 */
[C---:B------:R-:W-:Y:S01]  /*f3e0*/  ISETP.GT.U32.AND P0, PT, R5.reuse, R8, PT ;  /* 0x000000080500720c */ /* 0x040fe20003f04070 */
[----:B------:R-:W-:Y:S01]  /*f3f0*/  @!P2 IMAD.IADD R246, R246, 0x1, -R5 ;  /* 0x00000001f6f6a824 */ /* 0x000fe200078e0a05 */
[C---:B------:R-:W-:Y:S01]  /*f400*/  ISETP.GT.U32.AND P2, PT, R5.reuse, R7, PT ;  /* 0x000000070500720c */ /* 0x040fe20003f44070 */
[----:B------:R-:W-:Y:S02]  /*f410*/  IMAD R251, R5, R20, R251 ;  /* 0x0000001405fb7224 */ /* 0x000fe400078e02fb */
[----:B------:R-:W-:Y:S01]  /*f420*/  IMAD.MOV R4, RZ, RZ, -R4 ;  /* 0x000000ffff047224 */ /* 0x000fe200078e0a04 */
[----:B------:R-:W2:Y:S01]  /*f430*/  LDL.LU R20, [R1+0x1b38] ;  /* 0x001b380001147983 */ /* 0x000ea20000300800 */
[----:B------:R-:W-:-:S02]  /*f440*/  IMAD.MOV R17, RZ, RZ, -R17 ;  /* 0x000000ffff117224 */ /* 0x000fc400078e0a11 */
[C---:B------:R-:W-:Y:S01]  /*f450*/  IMAD R4, R5.reuse, R4, R16 ;  /* 0x0000000405047224 */ /* 0x040fe200078e0210 */
[----:B------:R-:W3:Y:S01]  /*f460*/  LDL.LU R19, [R1+0x1b34] ;  /* 0x001b340001137983 */ /* 0x000ee20000300800 */
[----:B------:R-:W-:Y:S01]  /*f470*/  @!P6 IMAD.MOV R244, RZ, RZ, -R244 ;  /* 0x000000fffff4e224 */ /* 0x000fe200078e0af4 */
[C---:B------:R-:W-:Y:S01]  /*f480*/  ISETP.GT.U32.AND P6, PT, R5.reuse, R251, PT ;  /* 0x000000fb0500720c */ /* 0x040fe20003fc4070 */
[C---:B------:R-:W-:Y:S01]  /*f490*/  IMAD R6, R5.reuse, R17, R6 ;  /* 0x0000001105067224 */ /* 0x040fe200078e0206 */
[----:B------:R-:W4:Y:S01]  /*f4a0*/  LDL.LU R18, [R1+0x1b30] ;  /* 0x001b300001127983 */ /* 0x000f220000300800 */
[--C-:B------:R-:W-:Y:S01]  /*f4b0*/  @!P3 IMAD.IADD R248, R248, 0x1, -R5.reuse ;  /* 0x00000001f8f8b824 */ /* 0x100fe200078e0a05 */
[----:B------:R-:W-:Y:S01]  /*f4c0*/  ISETP.GT.U32.AND P3, PT, R5, R4, PT ;  /* 0x000000040500720c */ /* 0x000fe20003f64070 */
[--C-:B------:R-:W-:Y:S01]  /*f4d0*/  @!P1 IMAD.IADD R247, R247, 0x1, -R5.reuse ;  /* 0x00000001f7f79824 */ /* 0x100fe200078e0a05 */
[----:B------:R-:W-:Y:S01]  /*f4e0*/  ISETP.GT.U32.AND P1, PT, R5, R6, PT ;  /* 0x000000060500720c */ /* 0x000fe20003f24070 */
[--C-:B------:R-:W-:Y:S01]  /*f4f0*/  @!P4 IMAD.IADD R249, R249, 0x1, -R5.reuse ;  /* 0x00000001f9f9c824 */ /* 0x100fe200078e0a05 */
[----:B------:R-:W-:Y:S01]  /*f500*/  ISETP.GE.AND P4, PT, R15, RZ, PT ;  /* 0x000000ff0f00720c */ /* 0x000fe20003f86270 */
[----:B------:R-:W-:Y:S01]  /*f510*/  @!P5 IMAD.MOV R242, RZ, RZ, -R242 ;  /* 0x000000fffff2d224 */ /* 0x000fe200078e0af2 */
[----:B------:R-:W-:Y:S01]  /*f520*/  ISETP.GT.U32.AND P5, PT, R5, R250, PT ;  /* 0x000000fa0500720c */ /* 0x000fe20003fa4070 */
[--C-:B------:R-:W-:Y:S01]  /*f530*/  @!P0 IMAD.IADD R8, R8, 0x1, -R5.reuse ;  /* 0x0000000108088824 */ /* 0x100fe200078e0a05 */
[----:B------:R-:W-:Y:S01]  /*f540*/  ISETP.GE.AND P0, PT, R12, RZ, PT ;  /* 0x000000ff0c00720c */ /* 0x000fe20003f06270 */
[--C-:B------:R-:W-:Y:S01]  /*f550*/  @!P2 IMAD.IADD R7, R7, 0x1, -R5.reuse ;  /* 0x000000010707a824 */ /* 0x100fe200078e0a05 */
[----:B------:R-:W-:Y:S01]  /*f560*/  ISETP.GE.AND P2, PT, R11, RZ, PT ;  /* 0x000000ff0b00720c */ /* 0x000fe20003f46270 */
[--C-:B------:R-:W-:Y:S01]  /*f570*/  @!P6 IMAD.IADD R251, R251, 0x1, -R5.reuse ;  /* 0x00000001fbfbe824 */ /* 0x100fe200078e0a05 */
[----:B------:R-:W2:Y:S01]  /*f580*/  LDL.LU R17, [R1+0x1b2c] ;  /* 0x001b2c0001117983 */ /* 0x000ea20000300800 */
[----:B------:R-:W-:-:S02]  /*f590*/  @!P3 IMAD.IADD R4, R4, 0x1, -R5 ;  /* 0x000000010404b824 */ /* 0x000fc400078e0a05 */
[----:B------:R-:W-:Y:S01]  /*f5a0*/  @!P1 IMAD.IADD R6, R6, 0x1, -R5 ;  /* 0x0000000106069824 */ /* 0x000fe200078e0a05 */
[C---:B------:R-:W-:Y:S01]  /*f5b0*/  ISETP.GT.U32.AND P3, PT, R5.reuse, R251, PT ;  /* 0x000000fb0500720c */ /* 0x040fe20003f64070 */
[----:B------:R-:W-:Y:S01]  /*f5c0*/  @!P4 IMAD.MOV R245, RZ, RZ, -R245 ;  /* 0x000000fffff5c224 */ /* 0x000fe200078e0af5 */
[----:B------:R-:W-:Y:S01]  /*f5d0*/  ISETP.GE.AND P1, PT, R252, RZ, PT ;  /* 0x000000fffc00720c */ /* 0x000fe20003f26270 */
[----:B------:R-:W-:Y:S01]  /*f5e0*/  @!P5 IMAD.IADD R250, R250, 0x1, -R5 ;  /* 0x00000001fafad824 */ /* 0x000fe200078e0a05 */
[C---:B------:R-:W-:Y:S01]  /*f5f0*/  ISETP.GT.U32.AND P4, PT, R5.reuse, R8, PT ;  /* 0x000000080500720c */ /* 0x040fe20003f84070 */
[----:B------:R-:W-:Y:S01]  /*f600*/  @!P0 IMAD.MOV R247, RZ, RZ, -R247 ;  /* 0x000000fffff78224 */ /* 0x000fe200078e0af7 */
[----:B------:R-:W-:Y:S01]  /*f610*/  ISETP.GE.AND P5, PT, R14, RZ, PT ;  /* 0x000000ff0e00720c */ /* 0x000fe20003fa6270 */
[----:B------:R-:W-:Y:S01]  /*f620*/  @!P2 IMAD.MOV R248, RZ, RZ, -R248 ;  /* 0x000000fffff8a224 */ /* 0x000fe200078e0af8 */
[C---:B------:R-:W-:Y:S01]  /*f630*/  ISETP.GT.U32.AND P0, PT, R5.reuse, R7, PT ;  /* 0x000000070500720c */ /* 0x040fe20003f04070 */
[----:B------:R-:W3:Y:S01]  /*f640*/  LDL.LU R16, [R1+0x1b28] ;  /* 0x001b280001107983 */ /* 0x000ee20000300800 */
[----:B------:R-:W-:-:S02]  /*f650*/  ISETP.GT.U32.AND P2, PT, R5, R6, PT ;  /* 0x000000060500720c */ /* 0x000fc40003f44070 */
[----:B------:R-:W-:Y:S01]  /*f660*/  ISETP.GE.AND P6, PT, R13, RZ, PT ;  /* 0x000000ff0d00720c */ /* 0x000fe20003fc6270 */
[----:B------:R-:W4:Y:S01]  /*f670*/  LDL.LU R15, [R1+0x1b24] ;  /* 0x001b2400010f7983 */ /* 0x000f220000300800 */
[----:B------:R-:W-:-:S03]  /*f680*/  @!P3 IMAD.IADD R251, R251, 0x1, -R5 ;  /* 0x00000001fbfbb824 */ /* 0x000fc600078e0a05 */
[----:B------:R-:W2:Y:S01]  /*f690*/  LDL.LU R14, [R1+0x1b20] ;  /* 0x001b2000010e7983 */ /* 0x000ea20000300800 */
[----:B------:R-:W-:-:S03]  /*f6a0*/  @!P1 IMAD.MOV R250, RZ, RZ, -R250 ;  /* 0x000000fffffa9224 */ /* 0x000fc600078e0afa */
[----:B------:R-:W3:Y:S01]  /*f6b0*/  LDL.LU R13, [R1+0x1b1c] ;  /* 0x001b1c00010d7983 */ /* 0x000ee20000300800 */
[----:B------:R-:W-:-:S03]  /*f6c0*/  ISETP.GE.AND P3, PT, R2, RZ, PT ;  /* 0x000000ff0200720c */ /* 0x000fc60003f66270 */
[----:B------:R-:W4:Y:S01]  /*f6d0*/  LDL.LU R12, [R1+0x1b18] ;  /* 0x001b1800010c7983 */ /* 0x000f220000300800 */
[----:B------:R-:W-:Y:S01]  /*f6e0*/  ISETP.GE.AND P1, PT, R3, RZ, PT ;  /* 0x000000ff0300720c */ /* 0x000fe20003f26270 */
[----:B------:R-:W-:Y:S02]  /*f6f0*/  @!P4 IMAD.IADD R8, R8, 0x1, -R5 ;  /* 0x000000010808c824 */ /* 0x000fe400078e0a05 */
[----:B------:R-:W2:Y:S01]  /*f700*/  LDL.LU R11, [R1+0x1b14] ;  /* 0x001b1400010b7983 */ /* 0x000ea20000300800 */
[----:B------:R-:W-:Y:S01]  /*f710*/  @!P5 IMAD.MOV R249, RZ, RZ, -R249 ;  /* 0x000000fffff9d224 */ /* 0x000fe200078e0af9 */
[----:B------:R-:W-:Y:S02]  /*f720*/  ISETP.GE.AND P4, PT, R0, RZ, PT ;  /* 0x000000ff0000720c */ /* 0x000fe40003f86270 */
[----:B------:R-:W3:Y:S01]  /*f730*/  LDL.LU R252, [R1+0x24] ;  /* 0x0000240001fc7983 */ /* 0x000ee20000300800 */
[----:B------:R-:W-:Y:S01]  /*f740*/  ISETP.GE.AND P5, PT, R188, RZ, PT ;  /* 0x000000ffbc00720c */ /* 0x000fe20003fa6270 */
[----:B------:R-:W-:-:S02]  /*f750*/  @!P0 IMAD.IADD R7, R7, 0x1, -R5 ;  /* 0x0000000107078824 */ /* 0x000fc400078e0a05 */
[----:B------:R-:W4:Y:S01]  /*f760*/  LDL.LU R2, [R1+0x20] ;  /* 0x0000200001027983 */ /* 0x000f220000300800 */
[----:B------:R-:W-:Y:S01]  /*f770*/  ISETP.GE.AND P0, PT, R10, RZ, PT ;  /* 0x000000ff0a00720c */ /* 0x000fe20003f06270 */
[----:B------:R-:W-:Y:S02]  /*f780*/  @!P2 IMAD.IADD R6, R6, 0x1, -R5 ;  /* 0x000000010606a824 */ /* 0x000fe400078e0a05 */
[----:B------:R-:W2:Y:S01]  /*f790*/  LDL.LU R3, [R1+0x1c] ;  /* 0x00001c0001037983 */ /* 0x000ea20000300800 */
[----:B------:R-:W-:-:S03]  /*f7a0*/  ISETP.GE.AND P2, PT, R125, RZ, PT ;  /* 0x000000ff7d00720c */ /* 0x000fc60003f46270 */
[----:B------:R-:W2:Y:S04]  /*f7b0*/  LDL.LU R0, [R1+0x18] ;  /* 0x0000180001007983 */ /* 0x000ea80000300800 */
[----:B------:R-:W2:Y:S04]  /*f7c0*/  LDL.LU R188, [R1+0x14] ;  /* 0x0000140001bc7983 */ /* 0x000ea80000300800 */
[----:B------:R-:W2:Y:S04]  /*f7d0*/  LDL.LU R10, [R1+0x1b10] ;  /* 0x001b1000010a7983 */ /* 0x000ea80000300800 */
[----:B------:R-:W3:Y:S01]  /*f7e0*/  LDL.LU R125, [R1+0x1b0c] ;  /* 0x001b0c00017d7983 */ /* 0x000ee20000300800 */
[----:B------:R-:W-:Y:S01]  /*f7f0*/  @!P6 IMAD.MOV R246, RZ, RZ, -R246 ;  /* 0x000000fffff6e224 */ /* 0x000fe200078e0af6 */
[----:B------:R-:W-:-:S13]  /*f800*/  ISETP.GT.U32.AND P6, PT, R5, R4, PT ;  /* 0x000000040500720c */ /* 0x000fda0003fc4070 */
[----:B------:R-:W-:Y:S02]  /*f810*/  @!P6 IMAD.IADD R4, R4, 0x1, -R5 ;  /* 0x000000010404e824 */ /* 0x000fe400078e0a05 */
[----:B------:R-:W0:Y:S01]  /*f820*/  S2R R5, SR_TID.X ;  /* 0x0000000000057919 */ /* 0x000e220000002100 */
[----:B------:R-:W-:Y:S01]  /*f830*/  @!P1 IMAD.MOV R251, RZ, RZ, -R251 ;  /* 0x000000fffffb9224 */ /* 0x000fe200078e0afb */
[----:B0-----:R-:W-:-:S05]  /*f840*/  LOP3.LUT R5, R5, 0x3f, RZ, 0xc0, !PT ;  /* 0x0000003f05057812 */ /* 0x001fca00078ec0ff */
[----:B------:R-:W-:-:S05]  /*f850*/  IMAD R5, R5, UR7, RZ ;  /* 0x0000000705057c24 */ /* 0x000fca000f8e02ff */
[----:B------:R0:W-:Y:S02]  /*f860*/  STL [R1+0xe4], R5 ;  /* 0x0000e40501007387 */ /* 0x0001e40000100800 */
[----:B0-----:R-:W-:Y:S01]  /*f870*/  IADD3 R5, P6, R5, UR4, RZ ;  /* 0x0000000405057c10 */ /* 0x001fe2000ffde0ff */
[----:B------:R-:W-:Y:S01]  /*f880*/  @!P2 IMAD.MOV R4, RZ, RZ, -R4 ;  /* 0x000000ffff04a224 */ /* 0x000fe200078e0a04 */
[----:B------:R-:W-:-:S03]  /*f890*/  ULDC UR4, c[0x0][0x234] ;  /* 0x00008d0000047ab9 */ /* 0x000fc60000000800 */
[----:B------:R0:W-:Y:S04]  /*f8a0*/  STL [R1+0x1adc], R5 ;  /* 0x001adc0501007387 */ /* 0x0001e80000100800 */
[----:B0-----:R-:W2:Y:S01]  /*f8b0*/  LDL.LU R5, [R1+0x10] ;  /* 0x0000100001057983 */ /* 0x001ea20000300800 */
[----:B---3--:R-:W-:Y:S02]  /*f8c0*/  ISETP.NE.AND P1, PT, R125, RZ, PT ;  /* 0x000000ff7d00720c */ /* 0x008fe40003f25270 */
[----:B------:R-:W-:-:S04]  /*f8d0*/  LOP3.LUT R125, RZ, R125, RZ, 0x33, !PT ;  /* 0x0000007dff7d7212 */ /* 0x000fc800078e33ff */
[C---:B------:R-:W-:Y:S02]  /*f8e0*/  SEL R252, R125.reuse, R252, !P1 ;  /* 0x000000fc7dfc7207 */ /* 0x040fe40004800000 */
[C---:B----4-:R-:W-:Y:S02]  /*f8f0*/  SEL R2, R125.reuse, R2, !P1 ;  /* 0x000000027d027207 */ /* 0x050fe40004800000 */
[C---:B--2---:R-:W-:Y:S01]  /*f900*/  SEL R3, R125.reuse, R3, !P1 ;  /* 0x000000037d037207 */ /* 0x044fe20004800000 */
[----:B------:R0:W-:Y:S01]  /*f910*/  STL [R1+0xd8], R252 ;  /* 0x0000d8fc01007387 */ /* 0x0001e20000100800 */
[C---:B------:R-:W-:Y:S02]  /*f920*/  SEL R0, R125.reuse, R0, !P1 ;  /* 0x000000007d007207 */ /* 0x040fe40004800000 */
[C---:B------:R-:W-:Y:S01]  /*f930*/  SEL R188, R125.reuse, R188, !P1 ;  /* 0x000000bc7dbc7207 */ /* 0x040fe20004800000 */
[----:B0-----:R-:W2:Y:S04]  /*f940*/  LDL.LU R252, [R1+0x1b08] ;  /* 0x001b080001fc7983 */ /* 0x001ea80000300800 */
[----:B------:R0:W-:Y:S04]  /*f950*/  STL [R1+0xd4], R2 ;  /* 0x0000d40201007387 */ /* 0x0001e80000100800 */
[----:B0-----:R-:W3:Y:S04]  /*f960*/  LDL.LU R2, [R1+0x1b04] ;  /* 0x001b040001027983 */ /* 0x001ee80000300800 */
[----:B------:R0:W-:Y:S04]  /*f970*/  STL [R1+0xd0], R3 ;  /* 0x0000d00301007387 */ /* 0x0001e80000100800 */
[----:B0-----:R-:W4:Y:S04]  /*f980*/  LDL.LU R3, [R1+0x1b00] ;  /* 0x001b000001037983 */ /* 0x001f280000300800 */
[----:B------:R0:W-:Y:S04]  /*f990*/  STL [R1+0xcc], R0 ;  /* 0x0000cc0001007387 */ /* 0x0001e80000100800 */
[----:B0-----:R-:W2:Y:S04]  /*f9a0*/  LDL.LU R0, [R1+0x1afc] ;  /* 0x001afc0001007983 */ /* 0x001ea80000300800 */
[----:B------:R0:W-:Y:S04]  /*f9b0*/  STL [R1+0xc8], R188 ;  /* 0x0000c8bc01007387 */ /* 0x0001e80000100800 */
[----:B0-----:R-:W3:Y:S01]  /*f9c0*/  LDL.LU R188, [R1+0x1af8] ;  /* 0x001af80001bc7983 */ /* 0x001ee20000300800 */
[----:B------:R-:W-:-:S05]  /*f9d0*/  SEL R5, R125, R5, !P1 ;  /* 0x000000057d057207 */ /* 0x000fca0004800000 */
[----:B------:R3:W-:Y:S02]  /*f9e0*/  STL [R1+0xc4], R5 ;  /* 0x0000c40501007387 */ /* 0x0007e40000100800 */
[C---:B---3--:R-:W-:Y:S02]  /*f9f0*/  SEL R5, R125.reuse, R188, !P1 ;  /* 0x000000bc7d057207 */ /* 0x048fe40004800000 */
[----:B------:R-:W3:Y:S04]  /*fa00*/  LDL.LU R188, [R1+0x1af4] ;  /* 0x001af40001bc7983 */ /* 0x000ee80000300800 */
[----:B------:R2:W-:Y:S02]  /*fa10*/  STL [R1+0xc0], R5 ;  /* 0x0000c00501007387 */ /* 0x0005e40000100800 */
[----:B--2---:R-:W-:-:S02]  /*fa20*/  SEL R5, R125, R0, !P1 ;  /* 0x000000007d057207 */ /* 0x004fc40004800000 */
[----:B------:R-:W2:Y:S04]  /*fa30*/  LDL.LU R0, [R1+0x1af0] ;  /* 0x001af00001007983 */ /* 0x000ea80000300800 */
[----:B------:R4:W-:Y:S02]  /*fa40*/  STL [R1+0xbc], R5 ;  /* 0x0000bc0501007387 */ /* 0x0009e40000100800 */
[C---:B----4-:R-:W-:Y:S02]  /*fa50*/  SEL R5, R125.reuse, R3, !P1 ;  /* 0x000000037d057207 */ /* 0x050fe40004800000 */
[C---:B------:R-:W-:Y:S02]  /*fa60*/  SEL R3, R125.reuse, R2, !P1 ;  /* 0x000000027d037207 */ /* 0x040fe40004800000 */
[C---:B------:R-:W-:Y:S01]  /*fa70*/  SEL R2, R125.reuse, R252, !P1 ;  /* 0x000000fc7d027207 */ /* 0x040fe20004800000 */
[----:B------:R0:W-:Y:S04]  /*fa80*/  STL [R1+0xb8], R5 ;  /* 0x0000b80501007387 */ /* 0x0001e80000100800 */
[----:B------:R1:W-:Y:S04]  /*fa90*/  STL [R1+0xb4], R3 ;  /* 0x0000b40301007387 */ /* 0x0003e80000100800 */
[----:B------:R4:W-:Y:S01]  /*faa0*/  STL [R1+0xb0], R2 ;  /* 0x0000b00201007387 */ /* 0x0009e20000100800 */
[----:B0-----:R-:W-:-:S02]  /*fab0*/  SEL R5, R125, R10, !P1 ;  /* 0x0000000a7d057207 */ /* 0x001fc40004800000 */
[----:B-1----:R-:W-:-:S03]  /*fac0*/  SEL R3, R125, R11, !P1 ;  /* 0x0000000b7d037207 */ /* 0x002fc60004800000 */
[----:B------:R0:W-:Y:S01]  /*fad0*/  STL [R1+0xac], R5 ;  /* 0x0000ac0501007387 */ /* 0x0001e20000100800 */
[----:B----4-:R-:W-:-:S03]  /*fae0*/  SEL R2, R125, R12, !P1 ;  /* 0x0000000c7d027207 */ /* 0x010fc60004800000 */
[----:B------:R1:W-:Y:S04]  /*faf0*/  STL [R1+0xa8], R3 ;  /* 0x0000a80301007387 */ /* 0x0003e80000100800 */
[----:B------:R4:W-:Y:S01]  /*fb00*/  STL [R1+0xa4], R2 ;  /* 0x0000a40201007387 */ /* 0x0009e20000100800 */
[C---:B0-----:R-:W-:Y:S02]  /*fb10*/  SEL R5, R125.reuse, R13, !P1 ;  /* 0x0000000d7d057207 */ /* 0x041fe40004800000 */
        /* <DEDUP_REMOVED lines=54> */
[C---:B-1----:R-:W-:Y:S02]  /*fe80*/  SEL R3, R125.reuse, R70, !P1 ;  /* 0x000000467d037207 */ /* 0x042fe40004800000 */
[----:B----4-:R-:W-:-:S03]  /*fe90*/  SEL R2, R125, R71, !P1 ;  /* 0x000000477d027207 */ /* 0x010fc60004800000 */
[----:B------:R0:W-:Y:S04]  /*fea0*/  STL [R1+0x34], R3 ;  /* 0x0000340301007387 */ /* 0x0001e80000100800 */
[----:B------:R1:W-:Y:S04]  /*feb0*/  STL [R1+0x30], R2 ;  /* 0x0000300201007387 */ /* 0x0003e80000100800 */
[----:B------:R4:W-:Y:S01]  /*fec0*/  STL [R1+0x2c], R5 ;  /* 0x00002c0501007387 */ /* 0x0009e20000100800 */
[C---:B0-----:R-:W-:Y:S02]  /*fed0*/  SEL R3, R125.reuse, R73, !P1 ;  /* 0x000000497d037207 */ /* 0x041fe40004800000 */
[----:B-1----:R-:W-:-:S03]  /*fee0*/  SEL R2, R125, R74, !P1 ;  /* 0x0000004a7d027207 */ /* 0x002fc60004800000 */
[----:B------:R0:W-:Y:S01]  /*fef0*/  STL [R1+0x28], R3 ;  /* 0x0000280301007387 */ /* 0x0001e20000100800 */
[----:B----4-:R-:W-:-:S03]  /*ff00*/  SEL R5, R125, R75, !P1 ;  /* 0x0000004b7d057207 */ /* 0x010fc60004800000 */
[----:B------:R1:W-:Y:S04]  /*ff10*/  STL [R1], R2 ;  /* 0x0000000201007387 */ /* 0x0003e80000100800 */
[----:B------:R4:W-:Y:S01]  /*ff20*/  STL [R1+0xc], R5 ;  /* 0x00000c0501007387 */ /* 0x0009e20000100800 */
[C---:B0-----:R-:W-:Y:S02]  /*ff30*/  SEL R3, R125.reuse, R76, !P1 ;  /* 0x0000004c7d037207 */ /* 0x041fe40004800000 */
[----:B-1----:R-:W-:-:S03]  /*ff40*/  SEL R2, R125, R77, !P1 ;  /* 0x0000004d7d027207 */ /* 0x002fc60004800000 */
[----:B------:R0:W-:Y:S01]  /*ff50*/  STL [R1+0x18], R3 ;  /* 0x0000180301007387 */ /* 0x0001e20000100800 */
[----:B----4-:R-:W-:-:S03]  /*ff60*/  SEL R5, R125, R78, !P1 ;  /* 0x0000004e7d057207 */ /* 0x010fc60004800000 */
[----:B------:R1:W-:Y:S01]  /*ff70*/  STL [R1+0x24], R2 ;  /* 0x0000240201007387 */ /* 0x0003e20000100800 */
[----:B------:R-:W-:-:S03]  /*ff80*/  SEL R29, R125, R50, !P1 ;  /* 0x000000327d1d7207 */ /* 0x000fc60004800000 */
[----:B------:R4:W-:Y:S04]  /*ff90*/  STL [R1+0x20], R5 ;  /* 0x0000200501007387 */ /* 0x0009e80000100800 */
[----:B------:R-:W2:Y:S01]  /*ffa0*/  LDL.LU R50, [R1+0xe4] ;  /* 0x0000e40001327983 */ /* 0x000ea20000300800 */
[C---:B0-----:R-:W-:Y:S02]  /*ffb0*/  SEL R3, R125.reuse, R79, !P1 ;  /* 0x0000004f7d037207 */ /* 0x041fe40004800000 */
[C---:B-1----:R-:W-:Y:S02]  /*ffc0*/  SEL R2, R125.reuse, R80, !P1 ;  /* 0x000000507d027207 */ /* 0x042fe40004800000 */
[C---:B------:R-:W-:Y:S01]  /*ffd0*/  SEL R30, R125.reuse, R49, !P1 ;  /* 0x000000317d1e7207 */ /* 0x040fe20004800000 */
[----:B------:R0:W-:Y:S01]  /*ffe0*/  STL [R1+0x1c], R3 ;  /* 0x00001c0301007387 */ /* 0x0001e20000100800 */
[----:B------:R-:W-:-:S03]  /*fff0*/  SEL R31, R125, R48, !P1 ;  /* 0x000000307d1f7207 */ /* 0x000fc60004800000 */
[----:B------:R-:W2:Y:S01]  /*10000*/  LDL.LU R49, [R1+0xd8] ;  /* 0x0000d80001317983 */ /* 0x000ea20000300800 */
[----:B------:R-:W-:-:S03]  /*10010*/  SEL R32, R125, R47, !P1 ;  /* 0x0000002f7d207207 */ /* 0x000fc60004800000 */
[----:B------:R1:W-:Y:S01]  /*10020*/  STL [R1+0x14], R2 ;  /* 0x0000140201007387 */ /* 0x0003e20000100800 */
[----:B------:R-:W-:-:S03]  /*10030*/  SEL R33, R125, R46, !P1 ;  /* 0x0000002e7d217207 */ /* 0x000fc60004800000 */
[----:B------:R-:W2:Y:S01]  /*10040*/  LDL.LU R48, [R1+0xd4] ;  /* 0x0000d40001307983 */ /* 0x000ea20000300800 */
        /* <DEDUP_REMOVED lines=11> */
[----:B------:R-:W2:Y:S04]  /*10100*/  LDL.LU R42, [R1+0xbc] ;  /* 0x0000bc00012a7983 */ /* 0x000ea80000300800 */
[----:B------:R-:W2:Y:S04]  /*10110*/  LDL.LU R41, [R1+0xb8] ;  /* 0x0000b80001297983 */ /* 0x000ea80000300800 */
[----:B------:R-:W2:Y:S01]  /*10120*/  LDL.LU R40, [R1+0xb4] ;  /* 0x0000b40001287983 */ /* 0x000ea20000300800 */
[C---:B----4-:R-:W-:Y:S02]  /*10130*/  SEL R5, R125.reuse, R81, !P1 ;  /* 0x000000517d057207 */ /* 0x050fe40004800000 */
[----:B0-----:R-:W-:-:S02]  /*10140*/  SEL R3, R125, R82, !P1 ;  /* 0x000000527d037207 */ /* 0x001fc40004800000 */
[C---:B-1----:R-:W-:Y:S02]  /*10150*/  SEL R2, R125.reuse, R83, !P1 ;  /* 0x000000537d027207 */ /* 0x042fe40004800000 */
[C---:B------:R-:W-:Y:S02]  /*10160*/  SEL R252, R125.reuse, R84, !P1 ;  /* 0x000000547dfc7207 */ /* 0x040fe40004800000 */
[----:B------:R-:W-:Y:S01]  /*10170*/  SEL R84, R125, R4, !P1 ;  /* 0x000000047d547207 */ /* 0x000fe20004800000 */
[----:B------:R-:W-:Y:S01]  /*10180*/  STL [R1+0x1ae0], R5 ;  /* 0x001ae00501007387 */ /* 0x000fe20000100800 */
[----:B---3--:R-:W-:-:S03]  /*10190*/  IMAD R188, R188, UR4, RZ ;  /* 0x00000004bcbc7c24 */ /* 0x008fc6000f8e02ff */
[----:B------:R-:W-:Y:S04]  /*101a0*/  STL [R1+0x1ae4], R3 ;  /* 0x001ae40301007387 */ /* 0x000fe80000100800 */
[----:B------:R-:W-:Y:S01]  /*101b0*/  STL [R1+0x1ae8], R2 ;  /* 0x001ae80201007387 */ /* 0x000fe20000100800 */
[----:B--2---:R-:W-:-:S03]  /*101c0*/  IMAD R0, R0, UR4, RZ ;  /* 0x0000000400007c24 */ /* 0x004fc6000f8e02ff */
[----:B------:R0:W-:Y:S01]  /*101d0*/  STL [R1+0x1aec], R252 ;  /* 0x001aecfc01007387 */ /* 0x0001e20000100800 */
[C---:B------:R-:W-:Y:S02]  /*101e0*/  SEL R10, R125.reuse, R69, !P1 ;  /* 0x000000457d0a7207 */ /* 0x040fe40004800000 */
[C---:B------:R-:W-:Y:S02]  /*101f0*/  SEL R11, R125.reuse, R68, !P1 ;  /* 0x000000447d0b7207 */ /* 0x040fe40004800000 */
[C---:B------:R-:W-:Y:S02]  /*10200*/  SEL R12, R125.reuse, R67, !P1 ;  /* 0x000000437d0c7207 */ /* 0x040fe40004800000 */
[C---:B------:R-:W-:Y:S02]  /*10210*/  SEL R13, R125.reuse, R66, !P1 ;  /* 0x000000427d0d7207 */ /* 0x040fe40004800000 */
[C---:B------:R-:W-:Y:S02]  /*10220*/  SEL R14, R125.reuse, R65, !P1 ;  /* 0x000000417d0e7207 */ /* 0x040fe40004800000 */
[----:B------:R-:W-:-:S02]  /*10230*/  SEL R15, R125, R64, !P1 ;  /* 0x000000407d0f7207 */ /* 0x000fc40004800000 */
        /* <DEDUP_REMOVED lines=12> */
[C---:B------:R-:W-:Y:S01]  /*10300*/  SEL R28, R125.reuse, R51, !P1 ;  /* 0x000000337d1c7207 */ /* 0x040fe20004800000 */
[----:B------:R-:W-:Y:S02]  /*10310*/  @!P3 IMAD.MOV R8, RZ, RZ, -R8 ;  /* 0x000000ffff08b224 */ /* 0x000fe400078e0a08 */
[----:B------:R-:W-:Y:S02]  /*10320*/  @!P4 IMAD.MOV R7, RZ, RZ, -R7 ;  /* 0x000000ffff07c224 */ /* 0x000fe400078e0a07 */
[----:B------:R-:W-:Y:S02]  /*10330*/  @!P0 IMAD.MOV R6, RZ, RZ, -R6 ;  /* 0x000000ffff068224 */ /* 0x000fe400078e0a06 */
[----:B------:R-:W-:Y:S01]  /*10340*/  @!P5 IMAD.MOV R9, RZ, RZ, -R9 ;  /* 0x000000ffff09d224 */ /* 0x000fe200078e0a09 */
        /* <DEDUP_REMOVED lines=74> */
[----:B------:R-:W-:Y:S01]  /*107f0*/  LEA.HI.X.SX32 R4, R50, UR5, 0x1, P6 ;  /* 0x0000000532047c11 */ /* 0x000fe2000b0f0eff */
[----:B------:R-:W-:-:S04]  /*10800*/  ULDC UR5, c[0x0][0x240] ;  /* 0x0000900000057ab9 */ /* 0x000fc80000000800 */
[----:B------:R-:W-:Y:S04]  /*10810*/  STL [R1+0x1ad8], R4 ;  /* 0x001ad80401007387 */ /* 0x000fe80000100800 */
[----:B------:R-:W-:Y:S04]  /*10820*/  STL [R1+0x1ad0], R0 ;  /* 0x001ad00001007387 */ /* 0x000fe80000100800 */
[----:B------:R1:W-:Y:S04]  /*10830*/  STL [R1+0x1ad4], R188 ;  /* 0x001ad4bc01007387 */ /* 0x0003e80000100800 */
[----:B------:R-:W2:Y:S04]  /*10840*/  LDL.LU R70, [R1+0xb0] ;  /* 0x0000b00001467983 */ /* 0x000ea80000300800 */
[----:B------:R-:W3:Y:S04]  /*10850*/  LDL.LU R69, [R1+0xac] ;  /* 0x0000ac0001457983 */ /* 0x000ee80000300800 */
[----:B------:R-:W4:Y:S04]  /*10860*/  LDL.LU R68, [R1+0xa8] ;  /* 0x0000a80001447983 */ /* 0x000f280000300800 */
        /* <DEDUP_REMOVED lines=13> */
[----:B------:R-:W4:Y:S01]  /*10940*/  LDL.LU R54, [R1+0x70] ;  /* 0x0000700001367983 */ /* 0x000f220000300800 */
[----:B------:R-:W-:-:S03]  /*10950*/  IMAD R80, R49, UR5, RZ ;  /* 0x0000000531507c24 */ /* 0x000fc6000f8e02ff */
        /* <DEDUP_REMOVED lines=17> */
[----:B------:R-:W-:-:S03]  /*10a70*/  SEL R160, R125, R160, !P1 ;  /* 0x000000a07da07207 */ /* 0x000fc60004800000 */
[----:B------:R-:W4:Y:S01]  /*10a80*/  LDL.LU R44, [R1+0x48] ;  /* 0x00004800012c7983 */ /* 0x000f220000300800 */
[C---:B------:R-:W-:Y:S01]  /*10a90*/  SEL R161, R125.reuse, R161, !P1 ;  /* 0x000000a17da17207 */ /* 0x040fe20004800000 */
[----:B------:R-:W-:Y:S02]  /*10aa0*/  IMAD R71, R40, UR5, RZ ;  /* 0x0000000528477c24 */ /* 0x000fe4000f8e02ff */
[----:B------:R-:W4:Y:S01]  /*10ab0*/  LDL.LU R43, [R1+0x44] ;  /* 0x00004400012b7983 */ /* 0x000f220000300800 */
[C---:B------:R-:W-:Y:S02]  /*10ac0*/  SEL R162, R125.reuse, R162, !P1 ;  /* 0x000000a27da27207 */ /* 0x040fe40004800000 */
[C---:B------:R-:W-:Y:S01]  /*10ad0*/  SEL R163, R125.reuse, R163, !P1 ;  /* 0x000000a37da37207 */ /* 0x040fe20004800000 */
[----:B------:R-:W4:Y:S01]  /*10ae0*/  LDL.LU R42, [R1+0x40] ;  /* 0x00004000012a7983 */ /* 0x000f220000300800 */
[C---:B------:R-:W-:Y:S02]  /*10af0*/  SEL R164, R125.reuse, R164, !P1 ;  /* 0x000000a47da47207 */ /* 0x040fe40004800000 */
[C---:B------:R-:W-:Y:S01]  /*10b00*/  SEL R165, R125.reuse, R165, !P1 ;  /* 0x000000a57da57207 */ /* 0x040fe20004800000 */
[----:B------:R-:W4:Y:S01]  /*10b10*/  LDL.LU R41, [R1+0x3c] ;  /* 0x00003c0001297983 */ /* 0x000f220000300800 */
[----:B------:R-:W-:-:S02]  /*10b20*/  SEL R166, R125, R166, !P1 ;  /* 0x000000a67da67207 */ /* 0x000fc40004800000 */
[C---:B------:R-:W-:Y:S01]  /*10b30*/  SEL R167, R125.reuse, R167, !P1 ;  /* 0x000000a77da77207 */ /* 0x040fe20004800000 */
[----:B------:R-:W4:Y:S01]  /*10b40*/  LDL.LU R40, [R1+0x38] ;  /* 0x0000380001287983 */ /* 0x000f220000300800 */
        /* <DEDUP_REMOVED lines=86> */
[----:B------:R-:W-:Y:S02]  /*110b0*/  SEL R125, R125, R9, !P1 ;  /* 0x000000097d7d7207 */ /* 0x000fe40004800000 */
[----:B------:R-:W4:Y:S04]  /*110c0*/  LDL.LU R9, [R1+0x34] ;  /* 0x0000340001097983 */ /* 0x000f280000300800 */
[----:B------:R-:W4:Y:S04]  /*110d0*/  LDL.LU R8, [R1+0x30] ;  /* 0x0000300001087983 */ /* 0x000f280000300800 */
[----:B------:R-:W4:Y:S04]  /*110e0*/  LDL.LU R7, [R1+0x2c] ;  /* 0x00002c0001077983 */ /* 0x000f280000300800 */
[----:B------:R-:W4:Y:S04]  /*110f0*/  LDL.LU R6, [R1+0x28] ;  /* 0x0000280001067983 */ /* 0x000f280000300800 */
[----:B0-----:R-:W2:Y:S04]  /*11100*/  LDL.LU R252, [R1] ;  /* 0x0000000001fc7983 */ /* 0x001ea80000300800 */
[----:B------:R-:W3:Y:S04]  /*11110*/  LDL.LU R2, [R1+0xc] ;  /* 0x00000c0001027983 */ /* 0x000ee80000300800 */
[----:B------:R-:W4:Y:S04]  /*11120*/  LDL.LU R3, [R1+0x18] ;  /* 0x0000180001037983 */ /* 0x000f280000300800 */
[----:B------:R-:W4:Y:S04]  /*11130*/  LDL.LU R5, [R1+0x24] ;  /* 0x0000240001057983 */ /* 0x000f280000300800 */
[----:B-1----:R-:W4:Y:S04]  /*11140*/  LDL.LU R188, [R1+0x20] ;  /* 0x0000200001bc7983 */ /* 0x002f280000300800 */
[----:B------:R-:W4:Y:S04]  /*11150*/  LDL.LU R0, [R1+0x1c] ;  /* 0x00001c0001007983 */ /* 0x000f280000300800 */
[----:B------:R-:W4:Y:S01]  /*11160*/  LDL.LU R4, [R1+0x14] ;  /* 0x0000140001047983 */ /* 0x000f220000300800 */
[----:B--2---:R-:W-:-:S02]  /*11170*/  IMAD R252, R252, UR5, RZ ;  /* 0x00000005fcfc7c24 */ /* 0x004fc4000f8e02ff */
[----:B---3--:R-:W-:-:S03]  /*11180*/  IMAD R2, R2, UR5, RZ ;  /* 0x0000000502027c24 */ /* 0x008fc6000f8e02ff */
[----:B------:R0:W-:Y:S01]  /*11190*/  STL [R1], R252 ;  /* 0x000000fc01007387 */ /* 0x0001e20000100800 */
[----:B----4-:R-:W-:Y:S02]  /*111a0*/  IMAD R3, R3, UR5, RZ ;  /* 0x0000000503037c24 */ /* 0x010fe4000f8e02ff */
[----:B------:R-:W-:Y:S01]  /*111b0*/  IMAD R5, R5, UR5, RZ ;  /* 0x0000000505057c24 */ /* 0x000fe2000f8e02ff */
[----:B0-----:R-:W2:Y:S04]  /*111c0*/  LDL.LU R252, [R1+0x1aec] ;  /* 0x001aec0001fc7983 */ /* 0x001ea80000300800 */
[----:B------:R0:W-:Y:S04]  /*111d0*/  STL [R1+0xc], R2 ;  /* 0x00000c0201007387 */ /* 0x0001e80000100800 */
[----:B0-----:R-:W3:Y:S04]  /*111e0*/  LDL.LU R2, [R1+0x1ae8] ;  /* 0x001ae80001027983 */ /* 0x001ee80000300800 */
[----:B------:R0:W-:Y:S04]  /*111f0*/  STL [R1+0x18], R3 ;  /* 0x0000180301007387 */ /* 0x0001e80000100800 */
[----:B0-----:R-:W4:Y:S04]  /*11200*/  LDL.LU R3, [R1+0x1ae4] ;  /* 0x001ae40001037983 */ /* 0x001f280000300800 */
[----:B------:R0:W-:Y:S04]  /*11210*/  STL [R1+0x24], R5 ;  /* 0x0000240501007387 */ /* 0x0001e80000100800 */
[----:B0-----:R-:W2:Y:S01]  /*11220*/  LDL.LU R5, [R1+0x1ae0] ;  /* 0x001ae00001057983 */ /* 0x001ea20000300800 */
[----:B------:R-:W-:-:S02]  /*11230*/  IMAD R188, R188, UR5, RZ ;  /* 0x00000005bcbc7c24 */ /* 0x000fc4000f8e02ff */
[----:B------:R-:W-:-:S03]  /*11240*/  IMAD R0, R0, UR5, RZ ;  /* 0x0000000500007c24 */ /* 0x000fc6000f8e02ff */
[----:B------:R-:W-:Y:S04]  /*11250*/  STL [R1+0x20], R188 ;  /* 0x000020bc01007387 */ /* 0x000fe80000100800 */
[----:B------:R2:W-:Y:S02]  /*11260*/  STL [R1+0x1c], R0 ;  /* 0x00001c0001007387 */ /* 0x0005e40000100800 */
[----:B--2---:R-:W-:Y:S02]  /*11270*/  IMAD R0, R5, UR5, RZ ;  /* 0x0000000505007c24 */ /* 0x004fe4000f8e02ff */
[----:B------:R-:W2:Y:S01]  /*11280*/  LDL.LU R5, [R1+0x1adc] ;  /* 0x001adc0001057983 */ /* 0x000ea20000300800 */
[----:B------:R-:W-:Y:S01]  /*11290*/  IMAD R188, R4, UR5, RZ ;  /* 0x0000000504bc7c24 */ /* 0x000fe2000f8e02ff */
[----:B--2---:R-:W-:-:S05]  /*112a0*/  IADD3 R4, P0, R80, R5, RZ ;  /* 0x0000000550047210 */ /* 0x004fca0007f1e0ff */
[----:B------:R0:W-:Y:S02]  /*112b0*/  STL [R1+0xec0], R4 ;  /* 0x000ec00401007387 */ /* 0x0001e40000100800 */
[----:B0-----:R-:W-:-:S05]  /*112c0*/  IADD3 R4, P1, R79, R5, RZ ;  /* 0x000000054f047210 */ /* 0x001fca0007f3e0ff */
        /* <DEDUP_REMOVED lines=10> */
[----:B------:R0:W-:Y:S04]  /*11370*/  STL [R1+0xef0], R4 ;  /* 0x000ef00401007387 */ /* 0x0001e80000100800 */
[----:B0-----:R-:W2:Y:S01]  /*11380*/  LDL.LU R4, [R1+0x1ad8] ;  /* 0x001ad80001047983 */ /* 0x001ea20000300800 */
[----:B------:R-:W-:Y:S02]  /*11390*/  IMAD R70, R70, UR5, RZ ;  /* 0x0000000546467c24 */ /* 0x000fe4000f8e02ff */
[----:B------:R-:W-:Y:S02]  /*113a0*/  IMAD R69, R69, UR5, RZ ;  /* 0x0000000545457c24 */ /* 0x000fe4000f8e02ff */
[----:B------:R-:W-:Y:S02]  /*113b0*/  IMAD R68, R68, UR5, RZ ;  /* 0x0000000544447c24 */ /* 0x000fe4000f8e02ff */
[----:B------:R-:W-:-:S02]  /*113c0*/  IMAD R67, R67, UR5, RZ ;  /* 0x0000000543437c24 */ /* 0x000fc4000f8e02ff */
[----:B------:R-:W-:Y:S02]  /*113d0*/  IMAD R66, R66, UR5, RZ ;  /* 0x0000000542427c24 */ /* 0x000fe4000f8e02ff */
[----:B------:R-:W-:Y:S02]  /*113e0*/  IMAD R65, R65, UR5, RZ ;  /* 0x0000000541417c24 */ /* 0x000fe4000f8e02ff */
        /* <DEDUP_REMOVED lines=45> */
[----:B------:R-:W-:Y:S01]  /*116c0*/  IMAD R19, R19, UR5, RZ ;  /* 0x0000000513137c24 */ /* 0x000fe2000f8e02ff */
[----:B--2---:R-:W-:-:S02]  /*116d0*/  LEA.HI.X.SX32 R80, R80, R4, 0x1, P0 ;  /* 0x0000000450507211 */ /* 0x004fc400000f0eff */
[----:B------:R-:W-:-:S03]  /*116e0*/  LEA.HI.X.SX32 R79, R79, R4, 0x1, P1 ;  /* 0x000000044f4f7211 */ /* 0x000fc600008f0eff */
[----:B------:R0:W-:Y:S01]  /*116f0*/  STL [R1+0xebc], R80 ;  /* 0x000ebc5001007387 */ /* 0x0001e20000100800 */
[----:B------:R-:W-:Y:S02]  /*11700*/  LEA.HI.X.SX32 R78, R78, R4, 0x1, P2 ;  /* 0x000000044e4e7211 */ /* 0x000fe400010f0eff */
[----:B0-----:R-:W-:-:S05]  /*11710*/  IADD3 R80, P0, R73, R5, RZ ;  /* 0x0000000549507210 */ /* 0x001fca0007f1e0ff */
[----:B------:R0:W-:Y:S01]  /*11720*/  STL [R1+0xef8], R80 ;  /* 0x000ef85001007387 */ /* 0x0001e20000100800 */
[----:B------:R-:W-:-:S03]  /*11730*/  LEA.HI.X.SX32 R77, R77, R4, 0x1, P3 ;  /* 0x000000044d4d7211 */ /* 0x000fc600018f0eff */
[----:B------:R1:W-:Y:S01]  /*11740*/  STL [R1+0xec4], R79 ;  /* 0x000ec44f01007387 */ /* 0x0003e20000100800 */
[-C--:B0-----:R-:W-:Y:S02]  /*11750*/  IADD3 R80, P1, R72, R5.reuse, RZ ;  /* 0x0000000548507210 */ /* 0x081fe40007f3e0ff */
[----:B-1----:R-:W-:-:S03]  /*11760*/  IADD3 R79, P2, R71, R5, RZ ;  /* 0x00000005474f7210 */ /* 0x002fc60007f5e0ff */
[----:B------:R-:W-:Y:S01]  /*11770*/  STL [R1+0xf00], R80 ;  /* 0x000f005001007387 */ /* 0x000fe20000100800 */
[----:B------:R-:W-:-:S03]  /*11780*/  LEA.HI.X.SX32 R76, R76, R4, 0x1, P4 ;  /* 0x000000044c4c7211 */ /* 0x000fc600020f0eff */
[----:B------:R0:W-:Y:S01]  /*11790*/  STL [R1+0xecc], R78 ;  /* 0x000ecc4e01007387 */ /* 0x0001e20000100800 */
[----:B------:R-:W-:-:S03]  /*117a0*/  LEA.HI.X.SX32 R75, R75, R4, 0x1, P5 ;  /* 0x000000044b4b7211 */ /* 0x000fc600028f0eff */
[----:B------:R-:W-:Y:S04]  /*117b0*/  STL [R1+0xf08], R79 ;  /* 0x000f084f01007387 */ /* 0x000fe80000100800 */
[----:B------:R1:W-:Y:S01]  /*117c0*/  STL [R1+0xed4], R77 ;  /* 0x000ed44d01007387 */ /* 0x0003e20000100800 */
[----:B0-----:R-:W-:Y:S02]  /*117d0*/  IADD3 R78, P3, R70, R5, RZ ;  /* 0x00000005464e7210 */ /* 0x001fe40007f7e0ff */
[----:B------:R-:W-:-:S03]  /*117e0*/  LEA.HI.X.SX32 R74, R74, R4, 0x1, P6 ;  /* 0x000000044a4a7211 */ /* 0x000fc600030f0eff */
[----:B------:R-:W-:Y:S01]  /*117f0*/  STL [R1+0xf10], R78 ;  /* 0x000f104e01007387 */ /* 0x000fe20000100800 */
[----:B-1----:R-:W-:-:S03]  /*11800*/  IADD3 R77, P4, R69, R5, RZ ;  /* 0x00000005454d7210 */ /* 0x002fc60007f9e0ff */
        /* <DEDUP_REMOVED lines=193> */
[----:B------:R-:W-:-:S03]  /*12420*/  IMAD R18, R18, UR5, RZ ;  /* 0x0000000512127c24 */ /* 0x000fc6000f8e02ff */
[----:B------:R-:W-:Y:S01]  /*12430*/  STL [R1+0x1098], R29 ;  /* 0x0010981d01007387 */ /* 0x000fe20000100800 */
[----:B------:R-:W-:-:S03]  /*12440*/  LEA.HI.X.SX32 R25, R25, R4, 0x1, P6 ;  /* 0x0000000419197211 */ /* 0x000fc600030f0eff */
[----:B------:R1:W-:Y:S01]  /*12450*/  STL [R1+0x1064], R27 ;  /* 0x0010641b01007387 */ /* 0x0003e20000100800 */
[----:B0-----:R-:W-:-:S05]  /*12460*/  IADD3 R28, P4, R20, R5, RZ ;  /* 0x00000005141c7210 */ /* 0x001fca0007f9e0ff */
[----:B------:R-:W-:Y:S01]  /*12470*/  STL [R1+0x10a0], R28 ;  /* 0x0010a01c01007387 */ /* 0x000fe20000100800 */
[----:B-1----:R-:W-:-:S03]  /*12480*/  IADD3 R27, P5, R19, R5, RZ ;  /* 0x00000005131b7210 */ /* 0x002fc60007fbe0ff */
[----:B------:R0:W-:Y:S01]  /*12490*/  STL [R1+0x106c], R26 ;  /* 0x00106c1a01007387 */ /* 0x0001e20000100800 */
[----:B------:R-:W-:-:S03]  /*124a0*/  IMAD R17, R17, UR5, RZ ;  /* 0x0000000511117c24 */ /* 0x000fc6000f8e02ff */
[----:B------:R-:W-:Y:S04]  /*124b0*/  STL [R1+0x10a8], R27 ;  /* 0x0010a81b01007387 */ /* 0x000fe80000100800 */
[----:B------:R-:W2:Y:S01]  /*124c0*/  LDL.LU R75, [R1] ;  /* 0x00000000014b7983 */ /* 0x000ea20000300800 */
[----:B0-----:R-:W-:-:S03]  /*124d0*/  IADD3 R26, P6, R18, R5, RZ ;  /* 0x00000005121a7210 */ /* 0x001fc60007fde0ff */
[----:B------:R0:W-:Y:S04]  /*124e0*/  STL [R1+0x1074], R25 ;  /* 0x0010741901007387 */ /* 0x0001e80000100800 */
[----:B------:R-:W-:Y:S01]  /*124f0*/  STL [R1+0x10b0], R26 ;  /* 0x0010b01a01007387 */ /* 0x000fe20000100800 */
[----:B------:R-:W-:-:S03]  /*12500*/  IMAD R16, R16, UR5, RZ ;  /* 0x0000000510107c24 */ /* 0x000fc6000f8e02ff */
[----:B------:R-:W2:Y:S01]  /*12510*/  LDL.LU R76, [R1+0xc] ;  /* 0x00000c00014c7983 */ /* 0x000ea20000300800 */
[----:B0-----:R-:W-:Y:S02]  /*12520*/  LEA.HI.X.SX32 R25, R24, R4, 0x1, P0 ;  /* 0x0000000418197211 */ /* 0x001fe400000f0eff */
[----:B------:R-:W-:-:S03]  /*12530*/  IADD3 R24, P0, R17, R5, RZ ;  /* 0x0000000511187210 */ /* 0x000fc60007f1e0ff */
[----:B------:R-:W-:Y:S01]  /*12540*/  STL [R1+0x107c], R25 ;  /* 0x00107c1901007387 */ /* 0x000fe20000100800 */
[----:B------:R-:W-:-:S03]  /*12550*/  LEA.HI.X.SX32 R23, R23, R4, 0x1, P1 ;  /* 0x0000000417177211 */ /* 0x000fc600008f0eff */
[----:B------:R-:W2:Y:S04]  /*12560*/  LDL.LU R77, [R1+0x18] ;  /* 0x00001800014d7983 */ /* 0x000ea80000300800 */
[----:B------:R0:W-:Y:S04]  /*12570*/  STL [R1+0x10b8], R24 ;  /* 0x0010b81801007387 */ /* 0x0001e80000100800 */
[----:B------:R-:W2:Y:S04]  /*12580*/  LDL.LU R78, [R1+0x24] ;  /* 0x00002400014e7983 */ /* 0x000ea80000300800 */
[----:B------:R1:W-:Y:S01]  /*12590*/  STL [R1+0x1084], R23 ;  /* 0x0010841701007387 */ /* 0x0003e20000100800 */
[----:B0-----:R-:W-:-:S03]  /*125a0*/  IADD3 R24, P1, R16, R5, RZ ;  /* 0x0000000510187210 */ /* 0x001fc60007f3e0ff */
[----:B------:R-:W2:Y:S04]  /*125b0*/  LDL.LU R79, [R1+0x20] ;  /* 0x00002000014f7983 */ /* 0x000ea80000300800 */
[----:B------:R-:W-:Y:S04]  /*125c0*/  STL [R1+0x10c0], R24 ;  /* 0x0010c01801007387 */ /* 0x000fe80000100800 */
[----:B------:R-:W2:Y:S01]  /*125d0*/  LDL.LU R80, [R1+0x1c] ;  /* 0x00001c0001507983 */ /* 0x000ea20000300800 */
[----:B------:R-:W-:Y:S01]  /*125e0*/  IMAD R15, R15, UR5, RZ ;  /* 0x000000050f0f7c24 */ /* 0x000fe2000f8e02ff */
[----:B-1----:R-:W-:Y:S01]  /*125f0*/  LEA.HI.X.SX32 R23, R22, R4, 0x1, P2 ;  /* 0x0000000416177211 */ /* 0x002fe200010f0eff */
[----:B------:R-:W-:-:S03]  /*12600*/  IMAD R14, R14, UR5, RZ ;  /* 0x000000050e0e7c24 */ /* 0x000fc6000f8e02ff */
[----:B------:R-:W-:Y:S01]  /*12610*/  IADD3 R22, P2, R15, R5, RZ ;  /* 0x000000050f167210 */ /* 0x000fe20007f5e0ff */
[----:B------:R-:W-:Y:S01]  /*12620*/  IMAD R13, R13, UR5, RZ ;  /* 0x000000050d0d7c24 */ /* 0x000fe2000f8e02ff */
[----:B------:R0:W-:Y:S01]  /*12630*/  STL [R1+0x108c], R23 ;  /* 0x00108c1701007387 */ /* 0x0001e20000100800 */
[----:B------:R-:W-:-:S03]  /*12640*/  IMAD R12, R12, UR5, RZ ;  /* 0x000000050c0c7c24 */ /* 0x000fc6000f8e02ff */
[----:B------:R1:W-:Y:S01]  /*12650*/  STL [R1+0x10c8], R22 ;  /* 0x0010c81601007387 */ /* 0x0003e20000100800 */
[----:B------:R-:W-:Y:S01]  /*12660*/  IMAD R11, R11, UR5, RZ ;  /* 0x000000050b0b7c24 */ /* 0x000fe2000f8e02ff */
[-C--:B0-----:R-:W-:Y:S02]  /*12670*/  LEA.HI.X.SX32 R23, R21, R4.reuse, 0x1, P3 ;  /* 0x0000000415177211 */ /* 0x081fe400018f0eff */
[-C--:B------:R-:W-:Y:S02]  /*12680*/  IADD3 R21, P3, R14, R5.reuse, RZ ;  /* 0x000000050e157210 */ /* 0x080fe40007f7e0ff */
[----:B-1----:R-:W-:Y:S02]  /*12690*/  LEA.HI.X.SX32 R22, R20, R4, 0x1, P4 ;  /* 0x0000000414167211 */ /* 0x002fe400020f0eff */
[----:B------:R-:W-:Y:S01]  /*126a0*/  IADD3 R20, P4, R13, R5, RZ ;  /* 0x000000050d147210 */ /* 0x000fe20007f9e0ff */
[----:B------:R-:W-:Y:S04]  /*126b0*/  STL [R1+0x1094], R23 ;  /* 0x0010941701007387 */ /* 0x000fe80000100800 */
[----:B------:R0:W-:Y:S01]  /*126c0*/  STL [R1+0x10d0], R21 ;  /* 0x0010d01501007387 */ /* 0x0001e20000100800 */
[----:B------:R-:W-:-:S03]  /*126d0*/  IMAD R10, R10, UR5, RZ ;  /* 0x000000050a0a7c24 */ /* 0x000fc6000f8e02ff */
[----:B------:R-:W-:Y:S04]  /*126e0*/  STL [R1+0x109c], R22 ;  /* 0x00109c1601007387 */ /* 0x000fe80000100800 */
[----:B------:R1:W-:Y:S01]  /*126f0*/  STL [R1+0x10d8], R20 ;  /* 0x0010d81401007387 */ /* 0x0003e20000100800 */
[-C--:B0-----:R-:W-:Y:S02]  /*12700*/  LEA.HI.X.SX32 R21, R19, R4.reuse, 0x1, P5 ;  /* 0x0000000413157211 */ /* 0x081fe400028f0eff */
[----:B------:R-:W-:Y:S01]  /*12710*/  IADD3 R19, P5, R12, R5, RZ ;  /* 0x000000050c137210 */ /* 0x000fe20007fbe0ff */
[----:B------:R-:W-:Y:S02]  /*12720*/  IMAD R9, R9, UR5, RZ ;  /* 0x0000000509097c24 */ /* 0x000fe4000f8e02ff */
[----:B------:R-:W-:Y:S01]  /*12730*/  STL [R1+0x10a4], R21 ;  /* 0x0010a41501007387 */ /* 0x000fe20000100800 */
[----:B-1----:R-:W-:-:S02]  /*12740*/  LEA.HI.X.SX32 R20, R18, R4, 0x1, P6 ;  /* 0x0000000412147211 */ /* 0x002fc400030f0eff */
[----:B------:R-:W-:Y:S01]  /*12750*/  IADD3 R18, P6, R11, R5, RZ ;  /* 0x000000050b127210 */ /* 0x000fe20007fde0ff */
        /* <DEDUP_REMOVED lines=14> */
[----:B0-----:R-:W-:Y:S02]  /*12840*/  LEA.HI.X.SX32 R17, R15, R4, 0x1, P2 ;  /* 0x000000040f117211 */ /* 0x001fe400010f0eff */
[----:B------:R-:W-:-:S03]  /*12850*/  IADD3 R15, P2, R8, R5, RZ ;  /* 0x00000005080f7210 */ /* 0x000fc60007f5e0ff */
[----:B------:R-:W-:Y:S01]  /*12860*/  STL [R1+0x10c4], R17 ;  /* 0x0010c41101007387 */ /* 0x000fe20000100800 */
[-C--:B-1----:R-:W-:Y:S02]  /*12870*/  LEA.HI.X.SX32 R16, R14, R4.reuse, 0x1, P3 ;  /* 0x000000040e107211 */ /* 0x082fe400018f0eff */
[----:B------:R-:W-:Y:S01]  /*12880*/  IADD3 R14, P3, R7, R5, RZ ;  /* 0x00000005070e7210 */ /* 0x000fe20007f7e0ff */
[----:B------:R0:W-:Y:S04]  /*12890*/  STL [R1+0x1100], R15 ;  /* 0x0011000f01007387 */ /* 0x0001e80000100800 */
[----:B------:R-:W-:Y:S04]  /*128a0*/  STL [R1+0x10cc], R16 ;  /* 0x0010cc1001007387 */ /* 0x000fe80000100800 */
[----:B------:R1:W-:Y:S01]  /*128b0*/  STL [R1+0x1108], R14 ;  /* 0x0011080e01007387 */ /* 0x0003e20000100800 */
[----:B0-----:R-:W-:-:S02]  /*128c0*/  LEA.HI.X.SX32 R15, R13, R4, 0x1, P4 ;  /* 0x000000040d0f7211 */ /* 0x001fc400020f0eff */
[----:B------:R-:W-:-:S03]  /*128d0*/  IADD3 R13, P4, R6, R5, RZ ;  /* 0x00000005060d7210 */ /* 0x000fc60007f9e0ff */
[----:B------:R-:W-:Y:S01]  /*128e0*/  STL [R1+0x10d4], R15 ;  /* 0x0010d40f01007387 */ /* 0x000fe20000100800 */
[----:B-1----:R-:W-:-:S03]  /*128f0*/  LEA.HI.X.SX32 R14, R12, R4, 0x1, P5 ;  /* 0x000000040c0e7211 */ /* 0x002fc600028f0eff */
[----:B------:R0:W-:Y:S04]  /*12900*/  STL [R1+0x1110], R13 ;  /* 0x0011100d01007387 */ /* 0x0001e80000100800 */
[----:B------:R-:W-:Y:S01]  /*12910*/  STL [R1+0x10dc], R14 ;  /* 0x0010dc0e01007387 */ /* 0x000fe20000100800 */
[----:B0-----:R-:W-:Y:S01]  /*12920*/  LEA.HI.X.SX32 R13, R11, R4, 0x1, P6 ;  /* 0x000000040b0d7211 */ /* 0x001fe200030f0eff */
[----:B----4-:R-:W-:Y:S02]  /*12930*/  IMAD R3, R3, UR5, RZ ;  /* 0x0000000503037c24 */ /* 0x010fe4000f8e02ff */
[----:B---3--:R-:W-:Y:S02]  /*12940*/  IMAD R2, R2, UR5, RZ ;  /* 0x0000000502027c24 */ /* 0x008fe4000f8e02ff */
        /* <DEDUP_REMOVED lines=14> */
[----:B------:R-:W-:Y:S01]  /*12a30*/  IMAD R98, R98, UR5, RZ ;  /* 0x0000000562627c24 */ /* 0x000fe2000f8e02ff */
[----:B--2---:R-:W-:-:S05]  /*12a40*/  IADD3 R12, P5, R75, R5, RZ ;  /* 0x000000054b0c7210 */ /* 0x004fca0007fbe0ff */
[----:B------:R0:W-:Y:S01]  /*12a50*/  STL [R1+0x1118], R12 ;  /* 0x0011180c01007387 */ /* 0x0001e20000100800 */
[-C--:B------:R-:W-:Y:S02]  /*12a60*/  IADD3 R11, P6, R76, R5.reuse, RZ ;  /* 0x000000054c0b7210 */ /* 0x080fe40007fde0ff */
[----:B0-----:R-:W-:Y:S01]  /*12a70*/  LEA.HI.X.SX32 R12, R10, R4, 0x1, P0 ;  /* 0x000000040a0c7211 */ /* 0x001fe200000f0eff */
[----:B------:R-:W-:Y:S04]  /*12a80*/  STL [R1+0x10e4], R13 ;  /* 0x0010e40d01007387 */ /* 0x000fe80000100800 */
[----:B------:R0:W-:Y:S01]  /*12a90*/  STL [R1+0x1120], R11 ;  /* 0x0011200b01007387 */ /* 0x0001e20000100800 */
[----:B------:R-:W-:-:S03]  /*12aa0*/  IADD3 R10, P0, R77, R5, RZ ;  /* 0x000000054d0a7210 */ /* 0x000fc60007f1e0ff */
        /* <DEDUP_REMOVED lines=13> */
[-C--:B-1----:R-:W-:Y:S02]  /*12b80*/  LEA.HI.X.SX32 R8, R6, R4.reuse, 0x1, P4 ;  /* 0x0000000406087211 */ /* 0x082fe400020f0eff */
[----:B------:R-:W-:Y:S01]  /*12b90*/  IADD3 R6, P4, R188, R5, RZ ;  /* 0x00000005bc067210 */ /* 0x000fe20007f9e0ff */
[----:B------:R0:W-:Y:S04]  /*12ba0*/  STL [R1+0x1140], R7 ;  /* 0x0011400701007387 */ /* 0x0001e80000100800 */
[----:B------:R1:W-:Y:S04]  /*12bb0*/  STL [R1+0x110c], R8 ;  /* 0x00110c0801007387 */ /* 0x0003e80000100800 */
[----:B------:R2:W-:Y:S01]  /*12bc0*/  STL [R1+0x1148], R6 ;  /* 0x0011480601007387 */ /* 0x0005e20000100800 */
[----:B0-----:R-:W-:-:S02]  /*12bd0*/  LEA.HI.X.SX32 R7, R75, R4, 0x1, P5 ;  /* 0x000000044b077211 */ /* 0x001fc400028f0eff */
[----:B-1----:R-:W-:-:S03]  /*12be0*/  IADD3 R8, P5, R0, R5, RZ ;  /* 0x0000000500087210 */ /* 0x002fc60007fbe0ff */
[----:B------:R0:W-:Y:S01]  /*12bf0*/  STL [R1+0x1114], R7 ;  /* 0x0011140701007387 */ /* 0x0001e20000100800 */
[----:B--2---:R-:W-:-:S03]  /*12c00*/  LEA.HI.X.SX32 R6, R76, R4, 0x1, P6 ;  /* 0x000000044c067211 */ /* 0x004fc600030f0eff */
[----:B------:R1:W-:Y:S04]  /*12c10*/  STL [R1+0x1150], R8 ;  /* 0x0011500801007387 */ /* 0x0003e80000100800 */
[----:B------:R2:W-:Y:S01]  /*12c20*/  STL [R1+0x111c], R6 ;  /* 0x00111c0601007387 */ /* 0x0005e20000100800 */
[----:B0-----:R-:W-:Y:S02]  /*12c30*/  IADD3 R7, P6, R3, R5, RZ ;  /* 0x0000000503077210 */ /* 0x001fe40007fde0ff */
[----:B-1----:R-:W-:-:S03]  /*12c40*/  LEA.HI.X.SX32 R8, R77, R4, 0x1, P0 ;  /* 0x000000044d087211 */ /* 0x002fc600000f0eff */
[----:B------:R0:W-:Y:S01]  /*12c50*/  STL [R1+0x1158], R7 ;  /* 0x0011580701007387 */ /* 0x0001e20000100800 */
[----:B--2---:R-:W-:-:S03]  /*12c60*/  IADD3 R6, P0, R2, R5, RZ ;  /* 0x0000000502067210 */ /* 0x004fc60007f1e0ff */
[----:B------:R1:W-:Y:S04]  /*12c70*/  STL [R1+0x1124], R8 ;  /* 0x0011240801007387 */ /* 0x0003e80000100800 */
[----:B------:R2:W-:Y:S01]  /*12c80*/  STL [R1+0x1160], R6 ;  /* 0x0011600601007387 */ /* 0x0005e20000100800 */
[----:B0-----:R-:W-:Y:S02]  /*12c90*/  LEA.HI.X.SX32 R7, R78, R4, 0x1, P1 ;  /* 0x000000044e077211 */ /* 0x001fe400008f0eff */
        /* <DEDUP_REMOVED lines=9> */
[----:B------:R1:W-:Y:S01]  /*12d30*/  STL [R1+0x113c], R8 ;  /* 0x00113c0801007387 */ /* 0x0003e20000100800 */
[----:B0-----:R-:W-:-:S03]  /*12d40*/  LEA.HI.X.SX32 R7, R188, R4, 0x1, P4 ;  /* 0x00000004bc077211 */ /* 0x001fc600020f0eff */
[----:B------:R-:W2:Y:S04]  /*12d50*/  LDL.LU R188, [R1+0x1ad4] ;  /* 0x001ad40001bc7983 */ /* 0x000ea80000300800 */
[----:B------:R0:W-:Y:S01]  /*12d60*/  STL [R1+0x1178], R6 ;  /* 0x0011780601007387 */ /* 0x0001e20000100800 */
[----:B-1----:R-:W-:-:S03]  /*12d70*/  LEA.HI.X.SX32 R8, R0, R4, 0x1, P5 ;  /* 0x0000000400087211 */ /* 0x002fc600028f0eff */
[----:B------:R1:W-:Y:S04]  /*12d80*/  STL [R1+0x1144], R7 ;  /* 0x0011440701007387 */ /* 0x0003e80000100800 */
[----:B------:R-:W3:Y:S01]  /*12d90*/  LDL.LU R0, [R1+0x1ad0] ;  /* 0x001ad00001007983 */ /* 0x000ee20000300800 */
[----:B0-----:R-:W-:-:S05]  /*12da0*/  IADD3 R6, P4, R87, R5, RZ ;  /* 0x0000000557067210 */ /* 0x001fca0007f9e0ff */
[----:B------:R0:W-:Y:S01]  /*12db0*/  STL [R1+0x1180], R6 ;  /* 0x0011800601007387 */ /* 0x0001e20000100800 */
[----:B-1----:R-:W-:-:S03]  /*12dc0*/  LEA.HI.X.SX32 R7, R3, R4, 0x1, P6 ;  /* 0x0000000403077211 */ /* 0x002fc600030f0eff */
[----:B------:R1:W-:Y:S04]  /*12dd0*/  STL [R1+0x114c], R8 ;  /* 0x00114c0801007387 */ /* 0x0003e80000100800 */
[----:B------:R4:W5:Y:S01]  /*12de0*/  LDL.LU R3, [R1+0x1acc] ;  /* 0x001acc0001037983 */ /* 0x0009620000300800 */
[----:B0-----:R-:W-:-:S05]  /*12df0*/  IADD3 R6, P5, R88, R5, RZ ;  /* 0x0000000558067210 */ /* 0x001fca0007fbe0ff */
[----:B------:R0:W-:Y:S01]  /*12e00*/  STL [R1+0x1188], R6 ;  /* 0x0011880601007387 */ /* 0x0001e20000100800 */
[----:B-1----:R-:W-:-:S03]  /*12e10*/  LEA.HI.X.SX32 R8, R2, R4, 0x1, P0 ;  /* 0x0000000402087211 */ /* 0x002fc600000f0eff */
[----:B------:R1:W-:Y:S04]  /*12e20*/  STL [R1+0x1154], R7 ;  /* 0x0011540701007387 */ /* 0x0003e80000100800 */
[----:B------:R4:W5:Y:S01]  /*12e30*/  LDL.LU R2, [R1+0x1ac8] ;  /* 0x001ac80001027983 */ /* 0x0009620000300800 */
[-C--:B0-----:R-:W-:Y:S02]  /*12e40*/  IADD3 R6, P6, R89, R5.reuse, RZ ;  /* 0x0000000559067210 */ /* 0x081fe40007fde0ff */
[----:B-1----:R-:W-:-:S03]  /*12e50*/  IADD3 R7, P0, R90, R5, RZ ;  /* 0x000000055a077210 */ /* 0x002fc60007f1e0ff */
[----:B------:R0:W-:Y:S04]  /*12e60*/  STL [R1+0x1190], R6 ;  /* 0x0011900601007387 */ /* 0x0001e80000100800 */
[----:B------:R1:W-:Y:S01]  /*12e70*/  STL [R1+0x115c], R8 ;  /* 0x00115c0801007387 */ /* 0x0003e20000100800 */
[----:B0-----:R-:W-:-:S03]  /*12e80*/  LEA.HI.X.SX32 R6, R252, R4, 0x1, P1 ;  /* 0x00000004fc067211 */ /* 0x001fc600008f0eff */
[----:B------:R0:W-:Y:S01]  /*12e90*/  STL [R1+0x1198], R7 ;  /* 0x0011980701007387 */ /* 0x0001e20000100800 */
[----:B-1----:R-:W-:-:S03]  /*12ea0*/  IADD3 R8, P1, R91, R5, RZ ;  /* 0x000000055b087210 */ /* 0x002fc60007f3e0ff */
[----:B------:R1:W-:Y:S01]  /*12eb0*/  STL [R1+0x1164], R6 ;  /* 0x0011640601007387 */ /* 0x0003e20000100800 */
[----:B0-----:R-:W-:-:S03]  /*12ec0*/  LEA.HI.X.SX32 R7, R85, R4, 0x1, P2 ;  /* 0x0000000455077211 */ /* 0x001fc600010f0eff */
[----:B------:R0:W-:Y:S01]  /*12ed0*/  STL [R1+0x11a0], R8 ;  /* 0x0011a00801007387 */ /* 0x0001e20000100800 */
[----:B-1----:R-:W-:-:S03]  /*12ee0*/  IADD3 R6, P2, R92, R5, RZ ;  /* 0x000000055c067210 */ /* 0x002fc60007f5e0ff */
[----:B------:R1:W-:Y:S04]  /*12ef0*/  STL [R1+0x116c], R7 ;  /* 0x00116c0701007387 */ /* 0x0003e80000100800 */
[----:B------:R4:W-:Y:S01]  /*12f00*/  STL [R1+0x11a8], R6 ;  /* 0x0011a80601007387 */ /* 0x0009e20000100800 */
[----:B0-----:R-:W-:Y:S02]  /*12f10*/  LEA.HI.X.SX32 R8, R86, R4, 0x1, P3 ;  /* 0x0000000456087211 */ /* 0x001fe400018f0eff */
[----:B-1----:R-:W-:-:S03]  /*12f20*/  IADD3 R7, P3, R93, R5, RZ ;  /* 0x000000055d077210 */ /* 0x002fc60007f7e0ff */
[----:B------:R0:W-:Y:S01]  /*12f30*/  STL [R1+0x1174], R8 ;  /* 0x0011740801007387 */ /* 0x0001e20000100800 */
[----:B----4-:R-:W-:-:S03]  /*12f40*/  LEA.HI.X.SX32 R6, R87, R4, 0x1, P4 ;  /* 0x0000000457067211 */ /* 0x010fc600020f0eff */
[----:B------:R1:W-:Y:S04]  /*12f50*/  STL [R1+0x11b0], R7 ;  /* 0x0011b00701007387 */ /* 0x0003e80000100800 */
[----:B------:R4:W-:Y:S01]  /*12f60*/  STL [R1+0x117c], R6 ;  /* 0x00117c0601007387 */ /* 0x0009e20000100800 */
[----:B0-----:R-:W-:Y:S02]  /*12f70*/  IADD3 R8, P4, R94, R5, RZ ;  /* 0x000000055e087210 */ /* 0x001fe40007f9e0ff */
[----:B-1----:R-:W-:-:S03]  /*12f80*/  LEA.HI.X.SX32 R7, R88, R4, 0x1, P5 ;  /* 0x0000000458077211 */ /* 0x002fc600028f0eff */
[----:B------:R0:W-:Y:S01]  /*12f90*/  STL [R1+0x11b8], R8 ;  /* 0x0011b80801007387 */ /* 0x0001e20000100800 */
[----:B----4-:R-:W-:-:S03]  /*12fa0*/  IADD3 R6, P5, R95, R5, RZ ;  /* 0x000000055f067210 */ /* 0x010fc60007fbe0ff */
[----:B------:R1:W-:Y:S04]  /*12fb0*/  STL [R1+0x1184], R7 ;  /* 0x0011840701007387 */ /* 0x0003e80000100800 */
[----:B------:R4:W-:Y:S01]  /*12fc0*/  STL [R1+0x11c0], R6 ;  /* 0x0011c00601007387 */ /* 0x0009e20000100800 */
[----:B0-----:R-:W-:Y:S02]  /*12fd0*/  LEA.HI.X.SX32 R8, R89, R4, 0x1, P6 ;  /* 0x0000000459087211 */ /* 0x001fe400030f0eff */
[----:B-1----:R-:W-:-:S03]  /*12fe0*/  IADD3 R7, P6, R96, R5, RZ ;  /* 0x0000000560077210 */ /* 0x002fc60007fde0ff */
[----:B------:R0:W-:Y:S01]  /*12ff0*/  STL [R1+0x118c], R8 ;  /* 0x00118c0801007387 */ /* 0x0001e20000100800 */
[----:B----4-:R-:W-:-:S03]  /*13000*/  LEA.HI.X.SX32 R6, R90, R4, 0x1, P0 ;  /* 0x000000045a067211 */ /* 0x010fc600000f0eff */
[----:B------:R1:W-:Y:S01]  /*13010*/  STL [R1+0x11c8], R7 ;  /* 0x0011c80701007387 */ /* 0x0003e20000100800 */
[----:B------:R-:W-:-:S03]  /*13020*/  IMAD R99, R99, UR5, RZ ;  /* 0x0000000563637c24 */ /* 0x000fc6000f8e02ff */
[----:B------:R4:W-:Y:S01]  /*13030*/  STL [R1+0x1194], R6 ;  /* 0x0011940601007387 */ /* 0x0009e20000100800 */
[----:B0-----:R-:W-:Y:S02]  /*13040*/  IADD3 R8, P0, R97, R5, RZ ;  /* 0x0000000561087210 */ /* 0x001fe40007f1e0ff */
[----:B-1----:R-:W-:-:S03]  /*13050*/  LEA.HI.X.SX32 R7, R91, R4, 0x1, P1 ;  /* 0x000000045b077211 */ /* 0x002fc600008f0eff */
[----:B------:R0:W-:Y:S01]  /*13060*/  STL [R1+0x11d0], R8 ;  /* 0x0011d00801007387 */ /* 0x0001e20000100800 */
[----:B----4-:R-:W-:-:S03]  /*13070*/  IADD3 R6, P1, R98, R5, RZ ;  /* 0x0000000562067210 */ /* 0x010fc60007f3e0ff */
[----:B------:R1:W-:Y:S01]  /*13080*/  STL [R1+0x119c], R7 ;  /* 0x00119c0701007387 */ /* 0x0003e20000100800 */
[----:B------:R-:W-:-:S03]  /*13090*/  IMAD R100, R100, UR5, RZ ;  /* 0x0000000564647c24 */ /* 0x000fc6000f8e02ff */
[----:B------:R4:W-:Y:S01]  /*130a0*/  STL [R1+0x11d8], R6 ;  /* 0x0011d80601007387 */ /* 0x0009e20000100800 */
[----:B0-----:R-:W-:Y:S01]  /*130b0*/  LEA.HI.X.SX32 R8, R92, R4, 0x1, P2 ;  /* 0x000000045c087211 */ /* 0x001fe200010f0eff */
[----:B------:R-:W-:Y:S01]  /*130c0*/  IMAD R101, R101, UR5, RZ ;  /* 0x0000000565657c24 */ /* 0x000fe2000f8e02ff */
        /* <DEDUP_REMOVED lines=756> */
[-C--:B0-----:R-:W-:Y:S01]  /*16010*/  IADD3 R8, P6, R251, R5.reuse, RZ ;  /* 0x00000005fb087210 */ /* 0x081fe20007fde0ff */
[----:B------:R-:W0:Y:S01]  /*16020*/  S2R R80, SR_TID.X ;  /* 0x0000000000507919 */ /* 0x000e220000002100 */
[----:B-1----:R-:W-:Y:S02]  /*16030*/  LEA.HI.X.SX32 R7, R245, R4, 0x1, P0 ;  /* 0x00000004f5077211 */ /* 0x002fe400000f0eff */
[----:B----4-:R-:W-:Y:S01]  /*16040*/  IADD3 R6, P0, R81, R5, RZ ;  /* 0x0000000551067210 */ /* 0x010fe20007f1e0ff */
[----:B------:R1:W-:Y:S01]  /*16050*/  STL [R1+0x1a94], R8 ;  /* 0x001a940801007387 */ /* 0x0003e20000100800 */
[----:B------:R-:W-:-:S03]  /*16060*/  IMAD R83, R83, UR5, RZ ;  /* 0x0000000553537c24 */ /* 0x000fc6000f8e02ff */
[----:B------:R4:W-:Y:S01]  /*16070*/  STL [R1+0x1a6c], R7 ;  /* 0x001a6c0701007387 */ /* 0x0009e20000100800 */
[----:B------:R-:W-:-:S03]  /*16080*/  IMAD R84, R84, UR5, RZ ;  /* 0x0000000554547c24 */ /* 0x000fc6000f8e02ff */
[----:B------:R2:W-:Y:S01]  /*16090*/  STL [R1+0x1a98], R6 ;  /* 0x001a980601007387 */ /* 0x0005e20000100800 */
[----:B-1----:R-:W-:Y:S02]  /*160a0*/  LEA.HI.X.SX32 R8, R246, R4, 0x1, P1 ;  /* 0x00000004f6087211 */ /* 0x002fe400008f0eff */
[----:B----4-:R-:W-:-:S03]  /*160b0*/  IADD3 R7, P1, R82, R5, RZ ;  /* 0x0000000552077210 */ /* 0x010fc60007f3e0ff */
[----:B------:R1:W-:Y:S01]  /*160c0*/  STL [R1+0x1a74], R8 ;  /* 0x001a740801007387 */ /* 0x0003e20000100800 */
[----:B--2---:R-:W-:-:S03]  /*160d0*/  LEA.HI.X.SX32 R6, R247, R4, 0x1, P2 ;  /* 0x00000004f7067211 */ /* 0x004fc600010f0eff */
[----:B------:R2:W-:Y:S04]  /*160e0*/  STL [R1+0x1a9c], R7 ;  /* 0x001a9c0701007387 */ /* 0x0005e80000100800 */
[----:B------:R4:W-:Y:S01]  /*160f0*/  STL [R1+0x1a7c], R6 ;  /* 0x001a7c0601007387 */ /* 0x0009e20000100800 */
[----:B-1----:R-:W-:Y:S02]  /*16100*/  IADD3 R8, P2, R83, R5, RZ ;  /* 0x0000000553087210 */ /* 0x002fe40007f5e0ff */
[----:B--2---:R-:W-:-:S03]  /*16110*/  LEA.HI.X.SX32 R7, R248, R4, 0x1, P3 ;  /* 0x00000004f8077211 */ /* 0x004fc600018f0eff */
[----:B------:R-:W-:Y:S01]  /*16120*/  STL [R1+0x1aa0], R8 ;  /* 0x001aa00801007387 */ /* 0x000fe20000100800 */
[----:B----4-:R-:W-:Y:S02]  /*16130*/  IADD3 R6, P3, R84, R5, RZ ;  /* 0x0000000554067210 */ /* 0x010fe40007f7e0ff */
[-C--:B------:R-:W-:Y:S01]  /*16140*/  LEA.HI.X.SX32 R5, R249, R4.reuse, 0x1, P4 ;  /* 0x00000004f9057211 */ /* 0x080fe200020f0eff */
[----:B------:R-:W-:Y:S04]  /*16150*/  STL [R1+0x1a84], R7 ;  /* 0x001a840701007387 */ /* 0x000fe80000100800 */
[----:B------:R1:W-:Y:S04]  /*16160*/  STL [R1+0x16a0], R6 ;  /* 0x0016a00601007387 */ /* 0x0003e80000100800 */
[----:B------:R2:W-:Y:S01]  /*16170*/  STL [R1+0x1688], R5 ;  /* 0x0016880501007387 */ /* 0x0005e20000100800 */
[----:B-1----:R-:W-:-:S02]  /*16180*/  LEA.HI.X.SX32 R6, R250, R4, 0x1, P5 ;  /* 0x00000004fa067211 */ /* 0x002fc400028f0eff */
[----:B--2---:R-:W-:-:S03]  /*16190*/  LEA.HI.X.SX32 R5, R251, R4, 0x1, P6 ;  /* 0x00000004fb057211 */ /* 0x004fc600030f0eff */
[----:B------:R1:W-:Y:S01]  /*161a0*/  STL [R1+0x168c], R6 ;  /* 0x00168c0601007387 */ /* 0x0003e20000100800 */
[----:B------:R-:W-:-:S03]  /*161b0*/  LEA.HI.X.SX32 R7, R81, R4, 0x1, P0 ;  /* 0x0000000451077211 */ /* 0x000fc600000f0eff */
[----:B------:R2:W-:Y:S01]  /*161c0*/  STL [R1+0x1690], R5 ;  /* 0x0016900501007387 */ /* 0x0005e20000100800 */
[----:B-1----:R-:W-:-:S03]  /*161d0*/  LEA.HI.X.SX32 R6, R82, R4, 0x1, P1 ;  /* 0x0000000452067211 */ /* 0x002fc600008f0eff */
[----:B------:R-:W-:Y:S01]  /*161e0*/  STL [R1+0x1694], R7 ;  /* 0x0016940701007387 */ /* 0x000fe20000100800 */
[-C--:B--2---:R-:W-:Y:S02]  /*161f0*/  LEA.HI.X.SX32 R5, R83, R4.reuse, 0x1, P2 ;  /* 0x0000000453057211 */ /* 0x084fe400010f0eff */
[----:B------:R-:W-:Y:S01]  /*16200*/  LEA.HI.X.SX32 R4, R84, R4, 0x1, P3 ;  /* 0x0000000454047211 */ /* 0x000fe200018f0eff */
[----:B------:R-:W-:Y:S01]  /*16210*/  STL [R1+0x1698], R6 ;  /* 0x0016980601007387 */ /* 0x000fe20000100800 */
[----:B---3--:R-:W-:-:S03]  /*16220*/  IADD3 R13, P4, R0, UR8, RZ ;  /* 0x00000008000d7c10 */ /* 0x008fc6000ff9e0ff */
[----:B------:R-:W-:Y:S04]  /*16230*/  STL [R1+0x169c], R5 ;  /* 0x00169c0501007387 */ /* 0x000fe80000100800 */
[----:B------:R0:W-:Y:S01]  /*16240*/  STL [R1+0x1290], R4 ;  /* 0x0012900401007387 */ /* 0x0001e20000100800 */
[----:B------:R-:W-:-:S03]  /*16250*/  LEA.HI.X.SX32 R12, R0, UR9, 0x1, P4 ;  /* 0x00000009000c7c11 */ /* 0x000fc6000a0f0eff */
[----:B------:R1:W5:Y:S01]  /*16260*/  LDL.LU R0, [R1+0x1ac4] ;  /* 0x001ac40001007983 */ /* 0x0003620000300800 */
[----:B0-----:R-:W-:-:S05]  /*16270*/  IMAD.SHL.U32 R4, R80, 0x8, RZ ;  /* 0x0000000850047824 */ /* 0x001fca00078e00ff */
[----:B------:R-:W-:Y:S04]  /*16280*/  STL [R1+0x1ac0], R4 ;  /* 0x001ac00401007387 */ /* 0x000fe80000100800 */
[----:B------:R-:W-:Y:S04]  /*16290*/  STL [R1+0xeb8], RZ ;  /* 0x000eb8ff01007387 */ /* 0x000fe80000100800 */
        /* <DEDUP_REMOVED lines=768> */
[----:B------:R-:W-:Y:S04]  /*192a0*/  STL [R1], RZ ;  /* 0x000000ff01007387 */ /* 0x000fe80000100800 */
        /* <DEDUP_REMOVED lines=112> */
[----:B------:R-:W-:Y:S01]  /*199b0*/  STL [R1+0x1c4], RZ ;  /* 0x0001c4ff01007387 */ /* 0x000fe20000100800 */
[----:B------:R-:W-:-:S03]  /*199c0*/  UIMAD UR24, UR14, 0x3f, URZ ;  /* 0x0000003f0e1878a4 */ /* 0x000fc6000f8e023f */
[----:B------:R-:W-:Y:S04]  /*199d0*/  STL [R1+0x1c8], RZ ;  /* 0x0001c8ff01007387 */ /* 0x000fe80000100800 */
[----:B------:R-:W-:Y:S01]  /*199e0*/  STL [R1+0x1cc], RZ ;  /* 0x0001ccff01007387 */ /* 0x000fe20000100800 */
[----:B------:R-:W-:-:S03]  /*199f0*/  IADD3 R15, P5, R188, UR8, RZ ;  /* 0x00000008bc0f7c10 */ /* 0x000fc6000ffbe0ff */
[----:B------:R-:W-:Y:S04]  /*19a00*/  STL [R1+0x1d0], RZ ;  /* 0x0001d0ff01007387 */ /* 0x000fe80000100800 */
[----:B------:R-:W-:Y:S04]  /*19a10*/  STL [R1+0x1d4], RZ ;  /* 0x0001d4ff01007387 */ /* 0x000fe80000100800 */
[----:B------:R-:W-:Y:S04]  /*19a20*/  STL [R1+0x1d8], RZ ;  /* 0x0001d8ff01007387 */ /* 0x000fe80000100800 */
[----:B------:R-:W-:Y:S01]  /*19a30*/  STL [R1+0x1dc], RZ ;  /* 0x0001dcff01007387 */ /* 0x000fe20000100800 */
[----:B------:R-:W-:-:S03]  /*19a40*/  USHF.R.S32.HI UR20, URZ, 0x1f, UR24 ;  /* 0x0000001f3f147899 */ /* 0x000fc60008011418 */
[----:B------:R-:W-:Y:S01]  /*19a50*/  STL [R1+0x1e0], RZ ;  /* 0x0001e0ff01007387 */ /* 0x000fe20000100800 */
[----:B------:R-:W-:-:S03]  /*19a60*/  IADD3 R6, P0, R15, UR24, RZ ;  /* 0x000000180f067c10 */ /* 0x000fc6000ff1e0ff */
[----:B------:R-:W-:Y:S01]  /*19a70*/  STL [R1+0x1e4], RZ ;  /* 0x0001e4ff01007387 */ /* 0x000fe20000100800 */
[----:B------:R-:W-:-:S03]  /*19a80*/  IADD3 R5, P1, R13, UR24, RZ ;  /* 0x000000180d057c10 */ /* 0x000fc6000ff3e0ff */
[----:B------:R-:W-:Y:S01]  /*19a90*/  STL [R1+0x1e8], RZ ;  /* 0x0001e8ff01007387 */ /* 0x000fe20000100800 */
[----:B------:R-:W-:-:S03]  /*19aa0*/  LEA.HI.X.SX32 R14, R188, UR9, 0x1, P5 ;  /* 0x00000009bc0e7c11 */ /* 0x000fc6000a8f0eff */
[----:B------:R-:W-:Y:S04]  /*19ab0*/  STL [R1+0x1ec], RZ ;  /* 0x0001ecff01007387 */ /* 0x000fe80000100800 */
[----:B------:R-:W-:Y:S04]  /*19ac0*/  STL [R1+0x1f0], RZ ;  /* 0x0001f0ff01007387 */ /* 0x000fe80000100800 */
[----:B------:R-:W-:Y:S01]  /*19ad0*/  STL [R1+0x1f4], RZ ;  /* 0x0001f4ff01007387 */ /* 0x000fe20000100800 */
[----:B------:R-:W-:-:S03]  /*19ae0*/  UIMAD UR15, UR14, 0x3e, URZ ;  /* 0x0000003e0e0f78a4 */ /* 0x000fc6000f8e023f */
[----:B------:R-:W-:Y:S04]  /*19af0*/  STL [R1+0x1f8], RZ ;  /* 0x0001f8ff01007387 */ /* 0x000fe80000100800 */
[----:B------:R-:W-:Y:S04]  /*19b00*/  STL [R1+0x1fc], RZ ;  /* 0x0001fcff01007387 */ /* 0x000fe80000100800 */
[----:B------:R0:W-:Y:S04]  /*19b10*/  STL [R1+0x1298], R6 ;  /* 0x0012980601007387 */ /* 0x0001e80000100800 */
[----:B------:R2:W-:Y:S01]  /*19b20*/  STL [R1+0x12a0], R5 ;  /* 0x0012a00501007387 */ /* 0x0005e20000100800 */
[----:B0-----:R-:W-:-:S02]  /*19b30*/  IADD3.X R6, R14, UR20, RZ, P0, !PT ;  /* 0x000000140e067c10 */ /* 0x001fc400087fe4ff */
[----:B--2---:R-:W-:-:S03]  /*19b40*/  IADD3.X R5, R12, UR20, RZ, P1, !PT ;  /* 0x000000140c057c10 */ /* 0x004fc60008ffe4ff */
[----:B------:R0:W-:Y:S01]  /*19b50*/  STL [R1+0x1294], R6 ;  /* 0x0012940601007387 */ /* 0x0001e20000100800 */
[----:B------:R-:W-:-:S03]  /*19b60*/  USHF.R.S32.HI UR24, URZ, 0x1f, UR15 ;  /* 0x0000001f3f187899 */ /* 0x000fc6000801140f */
[----:B------:R2:W-:Y:S01]  /*19b70*/  STL [R1+0x129c], R5 ;  /* 0x00129c0501007387 */ /* 0x0005e20000100800 */
[----:B0-----:R-:W-:Y:S02]  /*19b80*/  IADD3 R6, P0, R15, UR15, RZ ;  /* 0x0000000f0f067c10 */ /* 0x001fe4000ff1e0ff */
[----:B--2---:R-:W-:-:S03]  /*19b90*/  IADD3 R5, P1, R13, UR15, RZ ;  /* 0x0000000f0d057c10 */ /* 0x004fc6000ff3e0ff */
[----:B------:R0:W-:Y:S01]  /*19ba0*/  STL [R1+0x12a8], R6 ;  /* 0x0012a80601007387 */ /* 0x0001e20000100800 */
[----:B------:R-:W-:-:S03]  /*19bb0*/  UIMAD UR18, UR14, 0x3d, URZ ;  /* 0x0000003d0e1278a4 */ /* 0x000fc6000f8e023f */
[----:B------:R2:W-:Y:S01]  /*19bc0*/  STL [R1+0x12b0], R5 ;  /* 0x0012b00501007387 */ /* 0x0005e20000100800 */
[----:B0-----:R-:W-:Y:S02]  /*19bd0*/  IADD3.X R6, R14, UR24, RZ, P0, !PT ;  /* 0x000000180e067c10 */ /* 0x001fe400087fe4ff */
        /* <DEDUP_REMOVED lines=287> */
[----:B------:R-:W-:-:S03]  /*1add0*/  USHF.L.U32 UR40, UR14, 0x5, URZ ;  /* 0x000000050e287899 */ /* 0x000fc6000800063f */
        /* <DEDUP_REMOVED lines=56> */
[----:B0-----:R-:W-:Y:S01]  /*1b160*/  IADD3 R6, P0, R15, UR57, RZ ;  /* 0x000000390f067c10 */ /* 0x001fe2000ff1e0ff */
[----:B------:R-:W0:Y:S01]  /*1b170*/  S2R R188, SR_TID.X ;  /* 0x0000000000bc7919 */ /* 0x000e220000002100 */
[----:B--2---:R-:W-:-:S03]  /*1b180*/  IADD3 R5, P1, R13, UR57, RZ ;  /* 0x000000390d057c10 */ /* 0x004fc6000ff3e0ff */
[----:B------:R2:W-:Y:S01]  /*1b190*/  STL [R1+0x14d8], R6 ;  /* 0x0014d80601007387 */ /* 0x0005e20000100800 */
[----:B------:R-:W-:-:S03]  /*1b1a0*/  UIMAD UR59, UR14, 0x1a, URZ ;  /* 0x0000001a0e3b78a4 */ /* 0x000fc6000f8e023f */
[----:B------:R3:W-:Y:S01]  /*1b1b0*/  STL [R1+0x14e0], R5 ;  /* 0x0014e00501007387 */ /* 0x0007e20000100800 */
[----:B--2---:R-:W-:Y:S02]  /*1b1c0*/  IADD3.X R6, R14, UR58, RZ, P0, !PT ;  /* 0x0000003a0e067c10 */ /* 0x004fe400087fe4ff */
[----:B---3--:R-:W-:-:S03]  /*1b1d0*/  IADD3.X R5, R12, UR58, RZ, P1, !PT ;  /* 0x0000003a0c057c10 */ /* 0x008fc60008ffe4ff */
[----:B------:R2:W-:Y:S04]  /*1b1e0*/  STL [R1+0x14d4], R6 ;  /* 0x0014d40601007387 */ /* 0x0005e80000100800 */
[----:B------:R3:W-:Y:S01]  /*1b1f0*/  STL [R1+0x14dc], R5 ;  /* 0x0014dc0501007387 */ /* 0x0007e20000100800 */
[----:B--2---:R-:W-:Y:S02]  /*1b200*/  IADD3 R6, P0, R15, UR59, RZ ;  /* 0x0000003b0f067c10 */ /* 0x004fe4000ff1e0ff */
[----:B---3--:R-:W-:-:S05]  /*1b210*/  IADD3 R5, P1, R13, UR59, RZ ;  /* 0x0000003b0d057c10 */ /* 0x008fca000ff3e0ff */
[----:B------:R-:W-:Y:S04]  /*1b220*/  STL [R1+0x14f0], R5 ;  /* 0x0014f00501007387 */ /* 0x000fe80000100800 */
[----:B------:R2:W-:Y:S01]  /*1b230*/  STL [R1+0x14e8], R6 ;  /* 0x0014e80601007387 */ /* 0x0005e20000100800 */
[----:B0-----:R-:W-:Y:S01]  /*1b240*/  LOP3.LUT R188, R188, 0x7f, RZ, 0xc0, !PT ;  /* 0x0000007fbcbc7812 */ /* 0x001fe200078ec0ff */
[----:B------:R-:W-:Y:S01]  /*1b250*/  UIADD3 UR28, UR46, 0x8000, URZ ;  /* 0x000080002e1c7890 */ /* 0x000fe2000fffe03f */
[----:B------:R-:W-:Y:S01]  /*1b260*/  CS2R R24, SRZ ;  /* 0x0000000000187805 */ /* 0x000fe2000001ff00 */
[----:B------:R-:W-:Y:S01]  /*1b270*/  USHF.R.U32.HI UR30, URZ, 0x4, UR46 ;  /* 0x000000043f1e7899 */ /* 0x000fe2000801162e */
[C---:B------:R-:W-:Y:S01]  /*1b280*/  LOP3.LUT R18, R188.reuse, 0x10, RZ, 0x3c, !PT ;  /* 0x00000010bc127812 */ /* 0x040fe200078e3cff */
[----:B------:R-:W-:Y:S01]  /*1b290*/  UIMAD UR61, UR14, 0x19, URZ ;  /* 0x000000190e3d78a4 */ /* 0x000fe2000f8e023f */
[C---:B------:R-:W-:Y:S01]  /*1b2a0*/  LOP3.LUT R17, R188.reuse, 0x20, RZ, 0x3c, !PT ;  /* 0x00000020bc117812 */ /* 0x040fe200078e3cff */
[----:B------:R-:W-:Y:S01]  /*1b2b0*/  UIMAD UR8, UR14, 0x18, URZ ;  /* 0x000000180e0878a4 */ /* 0x000fe2000f8e023f */
[----:B------:R-:W-:Y:S01]  /*1b2c0*/  LOP3.LUT R16, R188, 0x30, RZ, 0x3c, !PT ;  /* 0x00000030bc107812 */ /* 0x000fe200078e3cff */
[----:B------:R-:W-:Y:S01]  /*1b2d0*/  UIMAD UR5, UR14, 0x17, URZ ;  /* 0x000000170e0578a4 */ /* 0x000fe2000f8e023f */
[----:B------:R-:W-:Y:S01]  /*1b2e0*/  CS2R R26, SRZ ;  /* 0x00000000001a7805 */ /* 0x000fe2000001ff00 */
        /* <DEDUP_REMOVED lines=12> */
[----:B------:R-:W-:Y:S01]  /*1b3b0*/  USHF.L.U32 UR52, UR14, 0x4, URZ ;  /* 0x000000040e347899 */ /* 0x000fe2000800063f */
        /* <DEDUP_REMOVED lines=22> */
[----:B------:R-:W-:-:S02]  /*1b520*/  CS2R R62, SRZ ;  /* 0x00000000003e7805 */ /* 0x000fc4000001ff00 */
[----:B------:R-:W-:Y:S02]  /*1b530*/  CS2R R64, SRZ ;  /* 0x0000000000407805 */ /* 0x000fe4000001ff00 */
[----:B------:R-:W-:Y:S02]  /*1b540*/  CS2R R66, SRZ ;  /* 0x0000000000427805 */ /* 0x000fe4000001ff00 */
[----:B------:R-:W-:Y:S02]  /*1b550*/  CS2R R68, SRZ ;  /* 0x0000000000447805 */ /* 0x000fe4000001ff00 */
[----:B------:R-:W-:Y:S02]  /*1b560*/  CS2R R70, SRZ ;  /* 0x0000000000467805 */ /* 0x000fe4000001ff00 */
[----:B------:R-:W-:Y:S02]  /*1b570*/  CS2R R72, SRZ ;  /* 0x0000000000487805 */ /* 0x000fe4000001ff00 */
        /* <DEDUP_REMOVED lines=15> */
[----:B------:R-:W-:Y:S01]  /*1b670*/  CS2R R104, SRZ ;  /* 0x0000000000687805 */ /* 0x000fe2000001ff00 */
[----:B------:R-:W-:Y:S01]  /*1b680*/  UMOV UR9, URZ ;  /* 0x0000003f00097c82 */ /* 0x000fe20008000000 */
[----:B------:R-:W-:Y:S01]  /*1b690*/  UMOV UR11, URZ ;  /* 0x0000003f000b7c82 */ /* 0x000fe20008000000 */
[----:B------:R-:W-:Y:S02]  /*1b6a0*/  USHF.L.U32 UR7, UR7, 0x6, URZ ;  /* 0x0000000607077899 */ /* 0x000fe4000800063f */
[----:B------:R-:W-:Y:S02]  /*1b6b0*/  USHF.L.U32 UR32, UR14, 0x2, URZ ;  /* 0x000000020e207899 */ /* 0x000fe4000800063f */
[----:B------:R-:W-:-:S02]  /*1b6c0*/  UIMAD UR33, UR14, 0x3, URZ ;  /* 0x000000030e2178a4 */ /* 0x000fc4000f8e023f */
[----:B------:R-:W-:Y:S02]  /*1b6d0*/  USHF.L.U32 UR36, UR14, 0x1, URZ ;  /* 0x000000010e247899 */ /* 0x000fe4000800063f */
[----:B------:R-:W-:Y:S02]  /*1b6e0*/  USHF.R.S32.HI UR37, URZ, 0x1f, UR14 ;  /* 0x0000001f3f257899 */ /* 0x000fe4000801140e */
[----:B------:R-:W-:Y:S02]  /*1b6f0*/  USHF.L.U32 UR6, UR14, 0x6, URZ ;  /* 0x000000060e067899 */ /* 0x000fe4000800063f */
[----:B------:R-:W-:Y:S02]  /*1b700*/  USHF.R.U32.HI UR28, URZ, 0x4, UR28 ;  /* 0x000000043f1c7899 */ /* 0x000fe4000801161c */
[----:B------:R-:W-:Y:S02]  /*1b710*/  USGXT.U32 UR30, UR30, 0xe ;  /* 0x0000000e1e1e789a */ /* 0x000fe40008000000 */
[----:B------:R-:W-:-:S02]  /*1b720*/  USHF.R.S32.HI UR60, URZ, 0x1f, UR59 ;  /* 0x0000001f3f3c7899 */ /* 0x000fc4000801143b */
[----:B------:R-:W-:Y:S02]  /*1b730*/  USHF.R.S32.HI UR10, URZ, 0x1f, UR61 ;  /* 0x0000001f3f0a7899 */ /* 0x000fe4000801143d */
[----:B------:R-:W-:Y:S02]  /*1b740*/  USHF.R.S32.HI UR39, URZ, 0x1f, UR8 ;  /* 0x0000001f3f277899 */ /* 0x000fe40008011408 */
[----:B------:R-:W-:Y:S02]  /*1b750*/  USHF.R.S32.HI UR35, URZ, 0x1f, UR5 ;  /* 0x0000001f3f237899 */ /* 0x000fe40008011405 */
[----:B------:R-:W-:Y:S02]  /*1b760*/  USHF.R.S32.HI UR49, URZ, 0x1f, UR4 ;  /* 0x0000001f3f317899 */ /* 0x000fe40008011404 */
[----:B------:R-:W-:Y:S02]  /*1b770*/  USHF.R.S32.HI UR13, URZ, 0x1f, UR38 ;  /* 0x0000001f3f0d7899 */ /* 0x000fe40008011426 */
        /* <DEDUP_REMOVED lines=15> */
[----:B------:R-:W-:Y:S01]  /*1b870*/  USHF.R.S32.HI UR58, URZ, 0x1f, UR31 ;  /* 0x0000001f3f3a7899 */ /* 0x000fe2000801141f */
[----:B------:R-:W3:Y:S01]  /*1b880*/  LDL.LU R23, [R1+0xe00] ;  /* 0x000e000001177983 */ /* 0x000ee20000300800 */
[----:B--2---:R-:W-:Y:S01]  /*1b890*/  IADD3.X R6, R14, UR60, RZ, P0, !PT ;  /* 0x0000003c0e067c10 */ /* 0x004fe200087fe4ff */
[----:B------:R-:W-:Y:S01]  /*1b8a0*/  USHF.R.S32.HI UR59, URZ, 0x1f, UR32 ;  /* 0x0000001f3f3b7899 */ /* 0x000fe20008011420 */
[----:B------:R-:W-:Y:S01]  /*1b8b0*/  IADD3.X R5, R12, UR60, RZ, P1, !PT ;  /* 0x0000003c0c057c10 */ /* 0x000fe20008ffe4ff */
[----:B------:R-:W-:Y:S01]  /*1b8c0*/  USHF.R.S32.HI UR60, URZ, 0x1f, UR33 ;  /* 0x0000001f3f3c7899 */ /* 0x000fe20008011421 */
[----:B------:R-:W-:Y:S01]  /*1b8d0*/  LOP3.LUT R4, R4, 0x30, RZ, 0xc0, !PT ;  /* 0x0000003004047812 */ /* 0x000fe200078ec0ff */
[----:B------:R0:W-:Y:S01]  /*1b8e0*/  STL [R1+0x14e4], R6 ;  /* 0x0014e40601007387 */ /* 0x0001e20000100800 */
[----:B------:R-:W-:Y:S01]  /*1b8f0*/  USGXT.U32 UR28, UR28, 0xe ;  /* 0x0000000e1c1c789a */ /* 0x000fe20008000000 */
[----:B------:R-:W-:-:S02]  /*1b900*/  CS2R R106, SRZ ;  /* 0x00000000006a7805 */ /* 0x000fc4000001ff00 */
[----:B------:R-:W-:Y:S01]  /*1b910*/  CS2R R108, SRZ ;  /* 0x00000000006c7805 */ /* 0x000fe2000001ff00 */
[----:B------:R2:W-:Y:S01]  /*1b920*/  STL [R1+0x14ec], R5 ;  /* 0x0014ec0501007387 */ /* 0x0005e20000100800 */
[----:B------:R-:W-:Y:S01]  /*1b930*/  IMAD R4, R188, 0x40, R4 ;  /* 0x00000040bc047824 */ /* 0x000fe200078e0204 */
[----:B------:R-:W-:Y:S02]  /*1b940*/  CS2R R110, SRZ ;  /* 0x00000000006e7805 */ /* 0x000fe4000001ff00 */
[----:B------:R-:W-:Y:S02]  /*1b950*/  CS2R R112, SRZ ;  /* 0x0000000000707805 */ /* 0x000fe4000001ff00 */
[----:B------:R-:W-:Y:S02]  /*1b960*/  CS2R R114, SRZ ;  /* 0x0000000000727805 */ /* 0x000fe4000001ff00 */
[----:B------:R-:W-:Y:S02]  /*1b970*/  CS2R R116, SRZ ;  /* 0x0000000000747805 */ /* 0x000fe4000001ff00 */
[----:B0-----:R-:W-:-:S02]  /*1b980*/  IADD3 R6, P0, R15, UR61, RZ ;  /* 0x0000003d0f067c10 */ /* 0x001fc4000ff1e0ff */
[----:B------:R-:W-:Y:S02]  /*1b990*/  CS2R R118, SRZ ;  /* 0x0000000000767805 */ /* 0x000fe4000001ff00 */
[----:B------:R-:W-:Y:S02]  /*1b9a0*/  CS2R R120, SRZ ;  /* 0x0000000000787805 */ /* 0x000fe4000001ff00 */
[----:B------:R-:W-:Y:S02]  /*1b9b0*/  CS2R R122, SRZ ;  /* 0x00000000007a7805 */ /* 0x000fe4000001ff00 */
[----:B--2---:R-:W-:Y:S01]  /*1b9c0*/  IADD3 R5, P1, R13, UR61, RZ ;  /* 0x0000003d0d057c10 */ /* 0x004fe2000ff3e0ff */
[----:B------:R0:W-:Y:S01]  /*1b9d0*/  STL [R1+0x14f8], R6 ;  /* 0x0014f80601007387 */ /* 0x0001e20000100800 */
[----:B------:R-:W-:Y:S01]  /*1b9e0*/  USHF.R.S32.HI UR61, URZ, 0x1f, UR36 ;  /* 0x0000001f3f3d7899 */ /* 0x000fe20008011424 */
[----:B------:R-:W-:Y:S02]  /*1b9f0*/  CS2R R124, SRZ ;  /* 0x00000000007c7805 */ /* 0x000fe4000001ff00 */
[----:B------:R-:W-:Y:S01]  /*1ba00*/  CS2R R126, SRZ ;  /* 0x00000000007e7805 */ /* 0x000fe2000001ff00 */
[----:B------:R2:W-:Y:S01]  /*1ba10*/  STL [R1+0x1500], R5 ;  /* 0x0015000501007387 */ /* 0x0005e20000100800 */
[----:B------:R-:W-:-:S02]  /*1ba20*/  CS2R R128, SRZ ;  /* 0x0000000000807805 */ /* 0x000fc4000001ff00 */
[----:B------:R-:W-:Y:S02]  /*1ba30*/  CS2R R130, SRZ ;  /* 0x0000000000827805 */ /* 0x000fe4000001ff00 */
[----:B------:R-:W-:Y:S02]  /*1ba40*/  CS2R R132, SRZ ;  /* 0x0000000000847805 */ /* 0x000fe4000001ff00 */
[----:B------:R-:W-:Y:S02]  /*1ba50*/  CS2R R134, SRZ ;  /* 0x0000000000867805 */ /* 0x000fe4000001ff00 */
[----:B------:R-:W-:Y:S02]  /*1ba60*/  CS2R R136, SRZ ;  /* 0x0000000000887805 */ /* 0x000fe4000001ff00 */
[----:B0-----:R-:W-:Y:S02]  /*1ba70*/  IADD3.X R6, R12, UR10, RZ, P1, !PT ;  /* 0x0000000a0c067c10 */ /* 0x001fe40008ffe4ff */
[----:B------:R-:W-:-:S02]  /*1ba80*/  CS2R R138, SRZ ;  /* 0x00000000008a7805 */ /* 0x000fc4000001ff00 */
[----:B------:R-:W-:Y:S02]  /*1ba90*/  CS2R R140, SRZ ;  /* 0x00000000008c7805 */ /* 0x000fe4000001ff00 */
[----:B------:R-:W-:Y:S02]  /*1baa0*/  CS2R R142, SRZ ;  /* 0x00000000008e7805 */ /* 0x000fe4000001ff00 */
[----:B--2---:R-:W-:Y:S01]  /*1bab0*/  IADD3.X R5, R14, UR10, RZ, P0, !PT ;  /* 0x0000000a0e057c10 */ /* 0x004fe200087fe4ff */
[----:B------:R-:W-:Y:S01]  /*1bac0*/  UIADD3 UR10, UP1, UR30, 0x2, URZ ;  /* 0x000000021e0a7890 */ /* 0x000fe2000ff3e03f */
[----:B------:R-:W-:Y:S02]  /*1bad0*/  CS2R R144, SRZ ;  /* 0x0000000000907805 */ /* 0x000fe4000001ff00 */
[----:B------:R-:W-:Y:S02]  /*1bae0*/  CS2R R146, SRZ ;  /* 0x0000000000927805 */ /* 0x000fe4000001ff00 */
[----:B------:R-:W-:Y:S01]  /*1baf0*/  CS2R R148, SRZ ;  /* 0x0000000000947805 */ /* 0x000fe2000001ff00 */
[----:B------:R0:W-:Y:S01]  /*1bb00*/  STL [R1+0x14f4], R5 ;  /* 0x0014f40501007387 */ /* 0x0001e20000100800 */
[----:B------:R-:W-:Y:S01]  /*1bb10*/  UIADD3.X UR11, UR11, -0x7fffffe0, URZ, UP1, !UPT ;  /* 0x800000200b0b7890 */ /* 0x000fe20008ffe43f */
[----:B------:R-:W-:-:S02]  /*1bb20*/  CS2R R150, SRZ ;  /* 0x0000000000967805 */ /* 0x000fc4000001ff00 */
[----:B------:R2:W-:Y:S01]  /*1bb30*/  STL [R1+0x14fc], R6 ;  /* 0x0014fc0601007387 */ /* 0x0005e20000100800 */
[----:B0-----:R-:W-:Y:S02]  /*1bb40*/  IADD3 R5, P5, R15, UR8, RZ ;  /* 0x000000080f057c10 */ /* 0x001fe4000ffbe0ff */
[----:B--2---:R-:W-:-:S03]  /*1bb50*/  IADD3 R6, P1, R13, UR8, RZ ;  /* 0x000000080d067c10 */ /* 0x004fc6000ff3e0ff */
[----:B------:R-:W-:Y:S01]  /*1bb60*/  STL [R1+0x1508], R5 ;  /* 0x0015080501007387 */ /* 0x000fe20000100800 */
[----:B------:R-:W-:Y:S01]  /*1bb70*/  IADD3.X R7, R14, UR39, RZ, P5, !PT ;  /* 0x000000270e077c10 */ /* 0x000fe2000affe4ff */
[----:B------:R-:W-:Y:S02]  /*1bb80*/  UIADD3 UR8, UP0, UR28, 0x2, URZ ;  /* 0x000000021c087890 */ /* 0x000fe4000ff1e03f */
[----:B------:R0:W-:Y:S02]  /*1bb90*/  STL [R1+0x1510], R6 ;  /* 0x0015100601007387 */ /* 0x0001e40000100800 */
[----:B------:R-:W-:Y:S01]  /*1bba0*/  UIADD3.X UR9, UR9, -0x7fffffe0, URZ, UP0, !UPT ;  /* 0x8000002009097890 */ /* 0x000fe200087fe43f */
[----:B0-----:R-:W-:Y:S02]  /*1bbb0*/  IADD3 R6, P0, R15, UR5, RZ ;  /* 0x000000050f067c10 */ /* 0x001fe4000ff1e0ff */
[----:B---3--:R-:W-:-:S05]  /*1bbc0*/  SHF.R.S32.HI R5, RZ, 0x6, R23 ;  /* 0x00000006ff057819 */ /* 0x008fca0000011417 */
[----:B------:R0:W-:Y:S04]  /*1bbd0*/  STL [R1+0x1abc], R5 ;  /* 0x001abc0501007387 */ /* 0x0001e80000100800 */
[----:B------:R-:W-:Y:S04]  /*1bbe0*/  STL [R1+0x1aac], R4 ;  /* 0x001aac0401007387 */ /* 0x000fe80000100800 */
[----:B------:R2:W-:Y:S01]  /*1bbf0*/  STL [R1+0x1518], R6 ;  /* 0x0015180601007387 */ /* 0x0005e20000100800 */
[----:B0-----:R-:W-:Y:S01]  /*1bc00*/  IADD3 R5, P4, R13, UR5, RZ ;  /* 0x000000050d057c10 */ /* 0x001fe2000ff9e0ff */
[----:B------:R-:W-:-:S04]  /*1bc10*/  USHF.R.S32.HI UR5, URZ, 0x1f, UR6 ;  /* 0x0000001f3f057899 */ /* 0x000fc80008011406 */
[----:B------:R0:W-:Y:S01]  /*1bc20*/  STL [R1+0x1520], R5 ;  /* 0x0015200501007387 */ /* 0x0001e20000100800 */
[----:B--2---:R-:W-:-:S05]  /*1bc30*/  IADD3 R6, P3, R15, UR4, RZ ;  /* 0x000000040f067c10 */ /* 0x004fca000ff7e0ff */
[----:B------:R2:W-:Y:S01]  /*1bc40*/  STL [R1+0x1528], R6 ;  /* 0x0015280601007387 */ /* 0x0005e20000100800 */
[----:B0-----:R-:W-:Y:S01]  /*1bc50*/  IADD3 R5, P2, R13, UR4, RZ ;  /* 0x000000040d057c10 */ /* 0x001fe2000ff5e0ff */
[----:B------:R-:W-:-:S04]  /*1bc60*/  USHF.R.S32.HI UR4, URZ, 0x1f, UR7 ;  /* 0x0000001f3f047899 */ /* 0x000fc80008011407 */
[----:B------:R0:W-:Y:S01]  /*1bc70*/  STL [R1+0x1530], R5 ;  /* 0x0015300501007387 */ /* 0x0001e20000100800 */
[----:B--2---:R-:W-:-:S05]  /*1bc80*/  IADD3 R6, P6, R15, UR38, RZ ;  /* 0x000000260f067c10 */ /* 0x004fca000ffde0ff */
[----:B------:R2:W-:Y:S01]  /*1bc90*/  STL [R1+0x1538], R6 ;  /* 0x0015380601007387 */ /* 0x0005e20000100800 */
[----:B0-----:R-:W-:-:S03]  /*1bca0*/  IADD3 R5, P5, R13, UR38, RZ ;  /* 0x000000260d057c10 */ /* 0x001fc6000ffbe0ff */
[----:B------:R0:W-:Y:S04]  /*1bcb0*/  STL [R1+0x1504], R7 ;  /* 0x0015040701007387 */ /* 0x0001e80000100800 */
[----:B------:R3:W-:Y:S01]  /*1bcc0*/  STL [R1+0x1540], R5 ;  /* 0x0015400501007387 */ /* 0x0007e20000100800 */
[----:B--2---:R-:W-:Y:S01]  /*1bcd0*/  IADD3.X R6, R12, UR39, RZ, P1, !PT ;  /* 0x000000270c067c10 */ /* 0x004fe20008ffe4ff */
[----:B------:R-:W-:Y:S01]  /*1bce0*/  UIADD3.64 UR38, UR10, 0x3fe, URZ ;  /* 0x000003fe0a267897 */ /* 0x000fe2000fffe03f */
[----:B0-----:R-:W-:-:S03]  /*1bcf0*/  IADD3.X R7, R14, UR35, RZ, P0, !PT ;  /* 0x000000230e077c10 */ /* 0x001fc600087fe4ff */
[----:B------:R0:W-:Y:S01]  /*1bd00*/  STL [R1+0x150c], R6 ;  /* 0x00150c0601007387 */ /* 0x0001e20000100800 */
[----:B---3--:R-:W-:-:S05]  /*1bd10*/  IADD3 R5, P1, R15, UR34, RZ ;  /* 0x000000220f057c10 */ /* 0x008fca000ff3e0ff */
        /* <DEDUP_REMOVED lines=60> */
[----:B0-----:R-:W-:-:S03]  /*1c0e0*/  LOP3.LUT R7, R4, 0x10, RZ, 0x3c, !PT ;  /* 0x0000001004077812 */ /* 0x001fc600078e3cff */
[----:B------:R0:W-:Y:S01]  /*1c0f0*/  STL [R1+0x157c], R5 ;  /* 0x00157c0501007387 */ /* 0x0001e20000100800 */
[----:B---3--:R-:W-:-:S03]  /*1c100*/  LOP3.LUT R6, R4, 0x20, RZ, 0x3c, !PT ;  /* 0x0000002004067812 */ /* 0x008fc600078e3cff */
[----:B------:R-:W-:Y:S04]  /*1c110*/  STL [R1+0x1ab8], R7 ;  /* 0x001ab80701007387 */ /* 0x000fe80000100800 */
[----:B------:R2:W-:Y:S01]  /*1c120*/  STL [R1+0x1ab4], R6 ;  /* 0x001ab40601007387 */ /* 0x0005e20000100800 */
[----:B0-----:R-:W-:Y:S02]  /*1c130*/  LOP3.LUT R5, R4, 0x30, RZ, 0x3c, !PT ;  /* 0x0000003004057812 */ /* 0x001fe400078e3cff */
[----:B------:R-:W-:-:S03]  /*1c140*/  IADD3 R4, P1, R15, UR15, RZ ;  /* 0x0000000f0f047c10 */ /* 0x000fc6000ff3e0ff */
[----:B------:R0:W-:Y:S01]  /*1c150*/  STL [R1+0x1ab0], R5 ;  /* 0x001ab00501007387 */ /* 0x0001e20000100800 */
[----:B--2---:R-:W-:-:S03]  /*1c160*/  IADD3.X R6, R14, UR40, RZ, P0, !PT ;  /* 0x000000280e067c10 */ /* 0x004fc600087fe4ff */
[----:B------:R2:W-:Y:S04]  /*1c170*/  STL [R1+0x15b8], R4 ;  /* 0x0015b80401007387 */ /* 0x0005e80000100800 */
[----:B------:R3:W-:Y:S01]  /*1c180*/  STL [R1+0x1584], R6 ;  /* 0x0015840601007387 */ /* 0x0007e20000100800 */
[----:B0-----:R-:W-:Y:S02]  /*1c190*/  IADD3 R5, P0, R13, UR15, RZ ;  /* 0x0000000f0d057c10 */ /* 0x001fe4000ff1e0ff */
[----:B--2---:R-:W-:-:S03]  /*1c1a0*/  IADD3.X R4, R12, UR40, RZ, P4, !PT ;  /* 0x000000280c047c10 */ /* 0x004fc6000a7fe4ff */
[----:B------:R0:W-:Y:S01]  /*1c1b0*/  STL [R1+0x15c0], R5 ;  /* 0x0015c00501007387 */ /* 0x0001e20000100800 */
[----:B---3--:R-:W-:-:S03]  /*1c1c0*/  IADD3 R6, P4, R15, UR18, RZ ;  /* 0x000000120f067c10 */ /* 0x008fc6000ff9e0ff */
[----:B------:R2:W-:Y:S04]  /*1c1d0*/  STL [R1+0x158c], R4 ;  /* 0x00158c0401007387 */ /* 0x0005e80000100800 */
[----:B------:R3:W-:Y:S01]  /*1c1e0*/  STL [R1+0x15c8], R6 ;  /* 0x0015c80601007387 */ /* 0x0007e20000100800 */
[----:B0-----:R-:W-:Y:S02]  /*1c1f0*/  IADD3.X R5, R14, UR41, RZ, P3, !PT ;  /* 0x000000290e057c10 */ /* 0x001fe40009ffe4ff */
[----:B--2---:R-:W-:-:S03]  /*1c200*/  IADD3 R4, P3, R13, UR18, RZ ;  /* 0x000000120d047c10 */ /* 0x004fc6000ff7e0ff */
[----:B------:R0:W-:Y:S01]  /*1c210*/  STL [R1+0x1594], R5 ;  /* 0x0015940501007387 */ /* 0x0001e20000100800 */
[----:B---3--:R-:W-:-:S03]  /*1c220*/  IADD3.X R6, R12, UR41, RZ, P2, !PT ;  /* 0x000000290c067c10 */ /* 0x008fc600097fe4ff */
        /* <DEDUP_REMOVED lines=47> */
[----:B------:R-:W-:Y:S01]  /*1c520*/  UMOV UR29, 0x80000020 ;  /* 0x80000020001d7882 */ /* 0x000fe20000000000 */
[----:B---3--:R-:W-:Y:S02]  /*1c530*/  IADD3.X R6, R12, UR54, RZ, P4, !PT ;  /* 0x000000360c067c10 */ /* 0x008fe4000a7fe4ff */
[----:B------:R2:W-:Y:S04]  /*1c540*/  STL [R1+0x1630], R4 ;  /* 0x0016300401007387 */ /* 0x0005e80000100800 */
[----:B------:R3:W-:Y:S01]  /*1c550*/  STL [R1+0x15fc], R6 ;  /* 0x0015fc0601007387 */ /* 0x0007e20000100800 */
[----:B0-----:R-:W-:Y:S02]  /*1c560*/  IADD3 R5, P4, R15, UR31, RZ ;  /* 0x0000001f0f057c10 */ /* 0x001fe4000ff9e0ff */
[----:B--2---:R-:W-:-:S03]  /*1c570*/  IADD3.X R4, R14, UR55, RZ, P3, !PT ;  /* 0x000000370e047c10 */ /* 0x004fc60009ffe4ff */
[----:B------:R0:W-:Y:S01]  /*1c580*/  STL [R1+0x1638], R5 ;  /* 0x0016380501007387 */ /* 0x0001e20000100800 */
[----:B---3--:R-:W-:-:S03]  /*1c590*/  IADD3 R6, P3, R13, UR31, RZ ;  /* 0x0000001f0d067c10 */ /* 0x008fc6000ff7e0ff */
[----:B------:R2:W-:Y:S01]  /*1c5a0*/  STL [R1+0x1604], R4 ;  /* 0x0016040401007387 */ /* 0x0005e20000100800 */
[----:B------:R-:W-:-:S03]  /*1c5b0*/  UMOV UR31, 0x80000020 ;  /* 0x80000020001f7882 */ /* 0x000fc60000000000 */
        /* <DEDUP_REMOVED lines=34> */
[----:B---3--:R-:W-:-:S03]  /*1c7e0*/  IADD3.X R6, R14, UR60, RZ, P5, !PT ;  /* 0x0000003c0e067c10 */ /* 0x008fc6000affe4ff */
[----:B------:R2:W-:Y:S04]  /*1c7f0*/  STL [R1+0x164c], R4 ;  /* 0x00164c0401007387 */ /* 0x0005e80000100800 */
[----:B------:R3:W-:Y:S01]  /*1c800*/  STL [R1+0x1654], R6 ;  /* 0x0016540601007387 */ /* 0x0007e20000100800 */
[----:B0-----:R-:W-:Y:S02]  /*1c810*/  IADD3.X R5, R12, UR60, RZ, P1, !PT ;  /* 0x0000003c0c057c10 */ /* 0x001fe40008ffe4ff */
[----:B--2---:R-:W-:-:S03]  /*1c820*/  IADD3.X R4, R14, UR61, RZ, P0, !PT ;  /* 0x0000003d0e047c10 */ /* 0x004fc600087fe4ff */
[----:B------:R0:W-:Y:S01]  /*1c830*/  STL [R1+0x165c], R5 ;  /* 0x00165c0501007387 */ /* 0x0001e20000100800 */
[----:B---3--:R-:W-:-:S03]  /*1c840*/  IADD3.X R6, R12, UR61, RZ, P4, !PT ;  /* 0x0000003d0c067c10 */ /* 0x008fc6000a7fe4ff */
[----:B------:R2:W-:Y:S04]  /*1c850*/  STL [R1+0x1664], R4 ;  /* 0x0016640401007387 */ /* 0x0005e80000100800 */
[----:B------:R1:W-:Y:S01]  /*1c860*/  STL [R1+0x166c], R6 ;  /* 0x00166c0601007387 */ /* 0x0003e20000100800 */
[----:B0-----:R-:W-:Y:S02]  /*1c870*/  IADD3.X R5, R14, UR37, RZ, P3, !PT ;  /* 0x000000250e057c10 */ /* 0x001fe40009ffe4ff */
[----:B--2---:R-:W-:-:S03]  /*1c880*/  IADD3.X R4, R12, UR37, RZ, P2, !PT ;  /* 0x000000250c047c10 */ /* 0x004fc600097fe4ff */
[----:B------:R1:W-:Y:S04]  /*1c890*/  STL [R1+0x1674], R5 ;  /* 0x0016740501007387 */ /* 0x0003e80000100800 */
[----:B------:R1:W-:Y:S02]  /*1c8a0*/  STL [R1+0x167c], R4 ;  /* 0x00167c0401007387 */ /* 0x0003e40000100800 */
.L_x_2:
[----:B-1----:R-:W2:Y:S01]  /*1c8b0*/  LDL R6, [R1+0xeb8] ;  /* 0x000eb80001067983 */ /* 0x002ea20000100800 */
[----:B------:R-:W2:Y:S03]  /*1c8c0*/  LDC R4, c[0x0][0x230] ;  /* 0x00008c00ff047b82 */ /* 0x000ea60000000800 */
[----:B------:R-:W-:Y:S04]  /*1c8d0*/  STL [R1+0x2048], R81 ;  /* 0x0020485101007387 */ /* 0x000fe80000100800 */
        /* <DEDUP_REMOVED lines=32> */
[----:B0-----:R0:W-:Y:S04]  /*1cae0*/  STL [R1+0x1fc4], R46 ;  /* 0x001fc42e01007387 */ /* 0x0011e80000100800 */
[----:B0-----:R-:W3:Y:S04]  /*1caf0*/  LDL R46, [R1+0x1678] ;  /* 0x00167800012e7983 */ /* 0x001ee80000100800 */
[----:B------:R-:W-:Y:S04]  /*1cb00*/  STL [R1+0x1fc0], R47 ;  /* 0x001fc02f01007387 */ /* 0x000fe80000100800 */
[----:B------:R-:W-:Y:S04]  /*1cb10*/  STL [R1+0x1fbc], R44 ;  /* 0x001fbc2c01007387 */ /* 0x000fe80000100800 */
[----:B------:R-:W-:Y:S04]  /*1cb20*/  STL [R1+0x1fb8], R45 ;  /* 0x001fb82d01007387 */ /* 0x000fe80000100800 */
[----:B------:R-:W-:Y:S04]  /*1cb30*/  STL [R1+0x1fb4], R42 ;  /* 0x001fb42a01007387 */ /* 0x000fe80000100800 */
[----:B------:R-:W-:Y:S04]  /*1cb40*/  STL [R1+0x1fb0], R43 ;  /* 0x001fb02b01007387 */ /* 0x000fe80000100800 */
[----:B------:R0:W-:Y:S04]  /*1cb50*/  STL [R1+0x1fac], R40 ;  /* 0x001fac2801007387 */ /* 0x0001e80000100800 */
[----:B0-----:R-:W4:Y:S04]  /*1cb60*/  LDL R40, [R1+0x167c] ;  /* 0x00167c0001287983 */ /* 0x001f280000100800 */
[----:B------:R-:W-:Y:S04]  /*1cb70*/  STL [R1+0x1fa8], R41 ;  /* 0x001fa82901007387 */ /* 0x000fe80000100800 */
[----:B------:R-:W-:Y:S04]  /*1cb80*/  STL [R1+0x1fa4], R38 ;  /* 0x001fa42601007387 */ /* 0x000fe80000100800 */
[----:B------:R-:W-:Y:S04]  /*1cb90*/  STL [R1+0x1fa0], R39 ;  /* 0x001fa02701007387 */ /* 0x000fe80000100800 */
[----:B------:R-:W-:Y:S04]  /*1cba0*/  STL [R1+0x1f9c], R36 ;  /* 0x001f9c2401007387 */ /* 0x000fe80000100800 */
[----:B------:R-:W-:Y:S04]  /*1cbb0*/  STL [R1+0x1f98], R37 ;  /* 0x001f982501007387 */ /* 0x000fe80000100800 */
[----:B------:R0:W-:Y:S04]  /*1cbc0*/  STL [R1+0x1f94], R34 ;  /* 0x001f942201007387 */ /* 0x0001e80000100800 */
[----:B0-----:R-:W3:Y:S04]  /*1cbd0*/  LDL R34, [R1+0x1674] ;  /* 0x0016740001227983 */ /* 0x001ee80000100800 */
        /* <DEDUP_REMOVED lines=11> */
[----:B------:R-:W3:Y:S04]  /*1cc90*/  LDL.LU R17, [R1+0x1680] ;  /* 0x0016800001117983 */ /* 0x000ee80000300800 */
[----:B------:R-:W3:Y:S04]  /*1cca0*/  LDL.LU R16, [R1+0x1660] ;  /* 0x0016600001107983 */ /* 0x000ee80000300800 */
[----:B------:R0:W-:Y:S04]  /*1ccb0*/  STL [R1+0x1b50], R125 ;  /* 0x001b507d01007387 */ /* 0x0001e80000100800 */
[----:B------:R-:W-:Y:S04]  /*1ccc0*/  STL [R1+0x1b4c], R126 ;  /* 0x001b4c7e01007387 */ /* 0x000fe80000100800 */
[----:B------:R-:W-:Y:S04]  /*1ccd0*/  STL [R1+0x1b48], R127 ;  /* 0x001b487f01007387 */ /* 0x000fe80000100800 */
[----:B------:R-:W-:Y:S04]  /*1cce0*/  STL [R1+0x1b44], R128 ;  /* 0x001b448001007387 */ /* 0x000fe80000100800 */
[----:B------:R-:W-:Y:S04]  /*1ccf0*/  STL [R1+0x1b40], R129 ;  /* 0x001b408101007387 */ /* 0x000fe80000100800 */
[----:B------:R-:W-:Y:S04]  /*1cd00*/  STL [R1+0x1b3c], R130 ;  /* 0x001b3c8201007387 */ /* 0x000fe80000100800 */
[----:B------:R-:W-:Y:S04]  /*1cd10*/  STL [R1+0x1b38], R131 ;  /* 0x001b388301007387 */ /* 0x000fe80000100800 */
[----:B------:R-:W-:Y:S01]  /*1cd20*/  STL [R1+0x1b34], R132 ;  /* 0x001b348401007387 */ /* 0x000fe20000100800 */
[----:B--2---:R-:W-:-:S03]  /*1cd30*/  IMAD R4, R6, -0x40, R4 ;  /* 0xffffffc006047824 */ /* 0x004fc600078e0204 */
        /* <DEDUP_REMOVED lines=16> */
[----:B------:R-:W-:Y:S01]  /*1ce40*/  STL [R1+0x1af0], R149 ;  /* 0x001af09501007387 */ /* 0x000fe20000100800 */
[----:B------:R-:W-:-:S03]  /*1ce50*/  ISETP.GT.AND P0, PT, R4, RZ, PT ;  /* 0x000000ff0400720c */ /* 0x000fc60003f04270 */
[----:B------:R-:W-:Y:S04]  /*1ce60*/  STL [R1+0x1aec], R150 ;  /* 0x001aec9601007387 */ /* 0x000fe80000100800 */
[----:B------:R-:W-:Y:S04]  /*1ce70*/  STL [R1+0x1ae8], R151 ;  /* 0x001ae89701007387 */ /* 0x000fe80000100800 */
[----:B-----5:R-:W-:Y:S04]  /*1ce80*/  STL [R1+0x1acc], R3 ;  /* 0x001acc0301007387 */ /* 0x020fe80000100800 */
[----:B------:R-:W-:Y:S04]  /*1ce90*/  STL [R1+0x1ac8], R2 ;  /* 0x001ac80201007387 */ /* 0x000fe80000100800 */
[----:B------:R-:W-:Y:S04]  /*1cea0*/  STL [R1+0x1ac4], R0 ;  /* 0x001ac40001007387 */ /* 0x000fe80000100800 */
[----:B0-----:R-:W2:Y:S04]  /*1ceb0*/  LDL R125, [R1+0x166c] ;  /* 0x00166c00017d7983 */ /* 0x001ea80000100800 */
[----:B------:R-:W2:Y:S04]  /*1cec0*/  LDL R45, [R1+0x1670] ;  /* 0x00167000012d7983 */ /* 0x000ea80000100800 */
[----:B------:R-:W2:Y:S01]  /*1ced0*/  LDL R42, [R1+0x1664] ;  /* 0x00166400012a7983 */ /* 0x000ea20000100800 */
[----:B------:R-:W-:-:S03]  /*1cee0*/  @P0 IMAD.MOV.U32 R7, RZ, RZ, R12 ;  /* 0x000000ffff070224 */ /* 0x000fc600078e000c */
[----:B------:R-:W2:Y:S04]  /*1cef0*/  LDL R43, [R1+0x165c] ;  /* 0x00165c00012b7983 */ /* 0x000ea80000100800 */
[----:B------:R-:W2:Y:S04]  /*1cf00*/  LDL R44, [R1+0x1654] ;  /* 0x00165400012c7983 */ /* 0x000ea80000100800 */
[----:B------:R-:W2:Y:S01]  /*1cf10*/  LDL R41, [R1+0x1658] ;  /* 0x0016580001297983 */ /* 0x000ea20000100800 */
[----:B------:R-:W-:Y:S01]  /*1cf20*/  ISETP.GT.AND P1, PT, R4, 0x1, PT ;  /* 0x000000010400780c */ /* 0x000fe20003f24270 */
[----:B------:R-:W-:Y:S01]  /*1cf30*/  @P0 IMAD.MOV.U32 R6, RZ, RZ, R13 ;  /* 0x000000ffff060224 */ /* 0x000fe200078e000d */
[----:B------:R-:W-:Y:S01]  /*1cf40*/  PRMT R36, RZ, 0x7610, R36 ;  /* 0x00007610ff247816 */ /* 0x000fe20000000024 */
[----:B------:R-:W-:Y:S01]  /*1cf50*/  STL [R1+0x1d64], R13 ;  /* 0x001d640d01007387 */ /* 0x000fe20000100800 */
[----:B------:R-:W-:-:S03]  /*1cf60*/  PRMT R33, RZ, 0x7610, R33 ;  /* 0x00007610ff217816 */ /* 0x000fc60000000021 */
[----:B------:R0:W-:Y:S04]  /*1cf70*/  STL [R1+0x1d5c], R12 ;  /* 0x001d5c0c01007387 */ /* 0x0001e80000100800 */
[----:B------:R1:W2:Y:S04]  /*1cf80*/  @P0 LDG.E.U8 R36, desc[UR44][R6.64] ;  /* 0x0000002c06240981 */ /* 0x0002a8000c1e1100 */
[----:B0-----:R-:W2:Y:S01]  /*1cf90*/  LDL.LU R12, [R1+0x1668] ;  /* 0x00166800010c7983 */ /* 0x001ea20000300800 */
[----:B-1----:R-:W-:Y:S02]  /*1cfa0*/  @P0 IMAD.MOV.U32 R6, RZ, RZ, R15 ;  /* 0x000000ffff060224 */ /* 0x002fe400078e000f */
[----:B------:R-:W-:Y:S01]  /*1cfb0*/  @P0 IMAD.MOV.U32 R7, RZ, RZ, R14 ;  /* 0x000000ffff070224 */ /* 0x000fe200078e000e */
[----:B------:R-:W-:Y:S01]  /*1cfc0*/  PRMT R23, RZ, 0x7610, R23 ;  /* 0x00007610ff177816 */ /* 0x000fe20000000017 */
[----:B------:R0:W-:Y:S04]  /*1cfd0*/  STL [R1+0x1d58], R14 ;  /* 0x001d580e01007387 */ /* 0x0001e80000100800 */
[----:B------:R4:W2:Y:S04]  /*1cfe0*/  @P0 LDG.E.U8 R33, desc[UR44][R6.64] ;  /* 0x0000002c06210981 */ /* 0x0008a8000c1e1100 */
[----:B------:R-:W2:Y:S01]  /*1cff0*/  LDL R39, [R1+0x1650] ;  /* 0x0016500001277983 */ /* 0x000ea20000100800 */
[----:B------:R-:W-:-:S03]  /*1d000*/  ISETP.GT.AND P0, PT, R4, 0x2, PT ;  /* 0x000000020400780c */ /* 0x000fc60003f04270 */
[----:B------:R-:W2:Y:S01]  /*1d010*/  LDL R126, [R1+0x1644] ;  /* 0x00164400017e7983 */ /* 0x000ea20000100800 */
[----:B------:R-:W-:-:S03]  /*1d020*/  PRMT R32, RZ, 0x7610, R32 ;  /* 0x00007610ff207816 */ /* 0x000fc60000000020 */
[----:B------:R-:W2:Y:S01]  /*1d030*/  LDL R25, [R1+0x1640] ;  /* 0x0016400001197983 */ /* 0x000ea20000100800 */
[----:B------:R-:W-:Y:S01]  /*1d040*/  PRMT R37, RZ, 0x7610, R37 ;  /* 0x00007610ff257816 */ /* 0x000fe20000000025 */
[----:B----4-:R-:W-:Y:S02]  /*1d050*/  @P1 IMAD.MOV.U32 R7, RZ, RZ, R40 ;  /* 0x000000ffff071224 */ /* 0x010fe400078e0028 */
[----:B------:R-:W4:Y:S01]  /*1d060*/  LDL R40, [R1+0x164c] ;  /* 0x00164c0001287983 */ /* 0x000f220000100800 */
[----:B------:R-:W-:Y:S02]  /*1d070*/  PRMT R31, RZ, 0x7610, R31 ;  /* 0x00007610ff1f7816 */ /* 0x000fe4000000001f */
[----:B------:R-:W-:Y:S01]  /*1d080*/  PRMT R20, RZ, 0x7610, R20 ;  /* 0x00007610ff147816 */ /* 0x000fe20000000014 */
[----:B---3--:R-:W-:-:S05]  /*1d090*/  @P1 IMAD.MOV.U32 R6, RZ, RZ, R17 ;  /* 0x000000ffff061224 */ /* 0x008fca00078e0011 */
[----:B------:R1:W3:Y:S02]  /*1d0a0*/  @P1 LDG.E.U8 R23, desc[UR44][R6.64] ;  /* 0x0000002c06171981 */ /* 0x0002e4000c1e1100 */
[----:B-1----:R-:W-:Y:S02]  /*1d0b0*/  @P1 IMAD.MOV.U32 R6, RZ, RZ, R46 ;  /* 0x000000ffff061224 */ /* 0x002fe400078e002e */
[----:B------:R-:W3:Y:S01]  /*1d0c0*/  LDL R46, [R1+0x1648] ;  /* 0x00164800012e7983 */ /* 0x000ee20000100800 */
[----:B------:R-:W-:-:S03]  /*1d0d0*/  @P1 IMAD.MOV.U32 R7, RZ, RZ, R34 ;  /* 0x000000ffff071224 */ /* 0x000fc600078e0022 */
[----:B------:R-:W3:Y:S04]  /*1d0e0*/  LDL R34, [R1+0x163c] ;  /* 0x00163c0001227983 */ /* 0x000ee80000100800 */
[----:B------:R2:W3:Y:S01]  /*1d0f0*/  @P1 LDG.E.U8 R32, desc[UR44][R6.64] ;  /* 0x0000002c06201981 */ /* 0x0004e2000c1e1100 */
[----:B------:R-:W-:Y:S01]  /*1d100*/  ISETP.GT.AND P1, PT, R4, 0x3, PT ;  /* 0x000000030400780c */ /* 0x000fe20003f24270 */
[----:B--2---:R-:W-:Y:S02]  /*1d110*/  @P0 IMAD.MOV.U32 R7, RZ, RZ, R125 ;  /* 0x000000ffff070224 */ /* 0x004fe400078e007d */
[----:B------:R-:W2:Y:S01]  /*1d120*/  LDL R125, [R1+0x1634] ;  /* 0x00163400017d7983 */ /* 0x000ea20000100800 */
[----:B------:R-:W-:-:S05]  /*1d130*/  @P0 IMAD.MOV.U32 R6, RZ, RZ, R45 ;  /* 0x000000ffff060224 */ /* 0x000fca00078e002d */
[----:B------:R1:W2:Y:S02]  /*1d140*/  @P0 LDG.E.U8 R37, desc[UR44][R6.64] ;  /* 0x0000002c06250981 */ /* 0x0002a4000c1e1100 */
[----:B-1----:R-:W-:Y:S02]  /*1d150*/  @P0 IMAD.MOV.U32 R7, RZ, RZ, R42 ;  /* 0x000000ffff070224 */ /* 0x002fe400078e002a */
[----:B------:R-:W2:Y:S01]  /*1d160*/  LDL R42, [R1+0x1638] ;  /* 0x00163800012a7983 */ /* 0x000ea20000100800 */
[----:B------:R-:W-:-:S03]  /*1d170*/  @P0 IMAD.MOV.U32 R6, RZ, RZ, R12 ;  /* 0x000000ffff060224 */ /* 0x000fc600078e000c */
[----:B------:R-:W-:Y:S04]  /*1d180*/  STL [R1+0x1d60], R12 ;  /* 0x001d600c01007387 */ /* 0x000fe80000100800 */
[----:B------:R1:W2:Y:S04]  /*1d190*/  @P0 LDG.E.U8 R31, desc[UR44][R6.64] ;  /* 0x0000002c061f0981 */ /* 0x0002a8000c1e1100 */
[----:B------:R-:W2:Y:S01]  /*1d1a0*/  LDL R45, [R1+0x162c] ;  /* 0x00162c00012d7983 */ /* 0x000ea20000100800 */
[----:B------:R-:W-:Y:S02]  /*1d1b0*/  PRMT R30, RZ, 0x7610, R30 ;  /* 0x00007610ff1e7816 */ /* 0x000fe4000000001e */
[----:B------:R-:W-:Y:S01]  /*1d1c0*/  PRMT R3, RZ, 0x7610, R3 ;  /* 0x00007610ff037816 */ /* 0x000fe20000000003 */
[----:B------:R-:W2:Y:S01]  /*1d1d0*/  LDL R128, [R1+0x1618] ;  /* 0x0016180001807983 */ /* 0x000ea20000100800 */
[----:B-1----:R-:W-:-:S03]  /*1d1e0*/  @P1 IMAD.MOV.U32 R7, RZ, RZ, R43 ;  /* 0x000000ffff071224 */ /* 0x002fc600078e002b */
[----:B------:R-:W2:Y:S01]  /*1d1f0*/  LDL R43, [R1+0x1630] ;  /* 0x00163000012b7983 */ /* 0x000ea20000100800 */
[----:B------:R-:W-:-:S05]  /*1d200*/  @P1 IMAD.MOV.U32 R6, RZ, RZ, R16 ;  /* 0x000000ffff061224 */ /* 0x000fca00078e0010 */
[----:B------:R1:W2:Y:S02]  /*1d210*/  @P1 LDG.E.U8 R20, desc[UR44][R6.64] ;  /* 0x0000002c06141981 */ /* 0x0002a4000c1e1100 */
[----:B-1----:R-:W-:Y:S02]  /*1d220*/  @P1 IMAD.MOV.U32 R6, RZ, RZ, R41 ;  /* 0x000000ffff061224 */ /* 0x002fe400078e0029 */
[----:B------:R-:W2:Y:S01]  /*1d230*/  LDL R41, [R1+0x1628] ;  /* 0x0016280001297983 */ /* 0x000ea20000100800 */
[----:B------:R-:W-:-:S03]  /*1d240*/  @P1 IMAD.MOV.U32 R7, RZ, RZ, R44 ;  /* 0x000000ffff071224 */ /* 0x000fc600078e002c */
[----:B------:R-:W2:Y:S01]  /*1d250*/  LDL R44, [R1+0x1624] ;  /* 0x00162400012c7983 */ /* 0x000ea20000100800 */
[----:B------:R-:W-:-:S03]  /*1d260*/  ISETP.GT.AND P0, PT, R4, 0x4, PT ;  /* 0x000000040400780c */ /* 0x000fc60003f04270 */
[----:B------:R1:W2:Y:S01]  /*1d270*/  @P1 LDG.E.U8 R30, desc[UR44][R6.64] ;  /* 0x0000002c061e1981 */ /* 0x0002a2000c1e1100 */
[----:B------:R-:W-:Y:S02]  /*1d280*/  ISETP.GT.AND P1, PT, R4, 0x5, PT ;  /* 0x000000050400780c */ /* 0x000fe40003f24270 */
[----:B------:R-:W-:-:S07]  /*1d290*/  PRMT R29, RZ, 0x7610, R29 ;  /* 0x00007610ff1d7816 */ /* 0x000fce000000001d */
[----:B-1----:R-:W-:Y:S02]  /*1d2a0*/  @P0 IMAD.MOV.U32 R6, RZ, RZ, R39 ;  /* 0x000000ffff060224 */ /* 0x002fe400078e0027 */
[----:B----4-:R-:W-:Y:S01]  /*1d2b0*/  @P0 IMAD.MOV.U32 R7, RZ, RZ, R40 ;  /* 0x000000ffff070224 */ /* 0x010fe200078e0028 */
[----:B------:R-:W4:Y:S04]  /*1d2c0*/  LDL R39, [R1+0x1620] ;  /* 0x0016200001277983 */ /* 0x000f280000100800 */
[----:B------:R1:W4:Y:S04]  /*1d2d0*/  @P0 LDG.E.U8 R3, desc[UR44][R6.64] ;  /* 0x0000002c06030981 */ /* 0x000328000c1e1100 */
[----:B------:R-:W4:Y:S01]  /*1d2e0*/  LDL R40, [R1+0x161c] ;  /* 0x00161c0001287983 */ /* 0x000f220000100800 */
[----:B-1----:R-:W-:Y:S01]  /*1d2f0*/  @P0 IMAD.MOV.U32 R7, RZ, RZ, R126 ;  /* 0x000000ffff070224 */ /* 0x002fe200078e007e */
[----:B------:R-:W-:-:S02]  /*1d300*/  PRMT R21, RZ, 0x7610, R21 ;  /* 0x00007610ff157816 */ /* 0x000fc40000000015 */
[----:B------:R-:W-:Y:S02]  /*1d310*/  PRMT R27, RZ, 0x7610, R27 ;  /* 0x00007610ff1b7816 */ /* 0x000fe4000000001b */
[----:B------:R-:W-:Y:S01]  /*1d320*/  PRMT R35, RZ, 0x7610, R35 ;  /* 0x00007610ff237816 */ /* 0x000fe20000000023 */
[----:B---3--:R-:W-:Y:S02]  /*1d330*/  @P0 IMAD.MOV.U32 R6, RZ, RZ, R46 ;  /* 0x000000ffff060224 */ /* 0x008fe400078e002e */
[----:B------:R-:W3:Y:S04]  /*1d340*/  LDL R46, [R1+0x160c] ;  /* 0x00160c00012e7983 */ /* 0x000ee80000100800 */
[----:B------:R1:W3:Y:S02]  /*1d350*/  @P0 LDG.E.U8 R29, desc[UR44][R6.64] ;  /* 0x0000002c061d0981 */ /* 0x0002e4000c1e1100 */
[----:B-1----:R-:W-:-:S02]  /*1d360*/  @P1 IMAD.MOV.U32 R7, RZ, RZ, R34 ;  /* 0x000000ffff071224 */ /* 0x002fc400078e0022 */
[----:B------:R-:W-:Y:S01]  /*1d370*/  @P1 IMAD.MOV.U32 R6, RZ, RZ, R25 ;  /* 0x000000ffff061224 */ /* 0x000fe200078e0019 */
[----:B------:R-:W3:Y:S04]  /*1d380*/  LDL R34, [R1+0x1610] ;  /* 0x0016100001227983 */ /* 0x000ee80000100800 */
[----:B------:R-:W3:Y:S01]  /*1d390*/  LDL.LU R25, [R1+0x1614] ;  /* 0x0016140001197983 */ /* 0x000ee20000300800 */
[----:B------:R-:W-:-:S03]  /*1d3a0*/  ISETP.GT.AND P0, PT, R4, 0x6, PT ;  /* 0x000000060400780c */ /* 0x000fc60003f04270 */
[----:B------:R2:W3:Y:S04]  /*1d3b0*/  @P1 LDG.E.U8 R21, desc[UR44][R6.64] ;  /* 0x0000002c06151981 */ /* 0x0004e8000c1e1100 */
[----:B------:R-:W3:Y:S04]  /*1d3c0*/  LDL R127, [R1+0x1604] ;  /* 0x00160400017f7983 */ /* 0x000ee80000100800 */
[----:B------:R-:W3:Y:S01]  /*1d3d0*/  LDL R126, [R1+0x15f4] ;  /* 0x0015f400017e7983 */ /* 0x000ee20000100800 */
[----:B--2---:R-:W-:-:S03]  /*1d3e0*/  @P1 IMAD.MOV.U32 R7, RZ, RZ, R125 ;  /* 0x000000ffff071224 */ /* 0x004fc600078e007d */
[----:B------:R-:W2:Y:S01]  /*1d3f0*/  LDL R125, [R1+0x15fc] ;  /* 0x0015fc00017d7983 */ /* 0x000ea20000100800 */
[----:B------:R-:W-:-:S03]  /*1d400*/  @P1 IMAD.MOV.U32 R6, RZ, RZ, R42 ;  /* 0x000000ffff061224 */ /* 0x000fc600078e002a */
[----:B------:R-:W2:Y:S04]  /*1d410*/  LDL R42, [R1+0x1608] ;  /* 0x00160800012a7983 */ /* 0x000ea80000100800 */
[----:B------:R1:W2:Y:S02]  /*1d420*/  @P1 LDG.E.U8 R27, desc[UR44][R6.64] ;  /* 0x0000002c061b1981 */ /* 0x0002a4000c1e1100 */
[----:B-1----:R-:W-:Y:S02]  /*1d430*/  @P0 IMAD.MOV.U32 R7, RZ, RZ, R45 ;  /* 0x000000ffff070224 */ /* 0x002fe400078e002d */
[----:B------:R-:W-:Y:S01]  /*1d440*/  @P0 IMAD.MOV.U32 R6, RZ, RZ, R43 ;  /* 0x000000ffff060224 */ /* 0x000fe200078e002b */
[----:B------:R-:W-:Y:S01]  /*1d450*/  ISETP.GT.AND P1, PT, R4, 0x7, PT ;  /* 0x000000070400780c */ /* 0x000fe20003f24270 */
[----:B------:R-:W2:Y:S04]  /*1d460*/  LDL R43, [R1+0x1600] ;  /* 0x00160000012b7983 */ /* 0x000ea80000100800 */
[----:B------:R1:W2:Y:S01]  /*1d470*/  @P0 LDG.E.U8 R35, desc[UR44][R6.64] ;  /* 0x0000002c06230981 */ /* 0x0002a2000c1e1100 */
[----:B------:R-:W-:-:S02]  /*1d480*/  PRMT R26, RZ, 0x7610, R26 ;  /* 0x00007610ff1a7816 */ /* 0x000fc4000000001a */
[----:B------:R-:W-:Y:S01]  /*1d490*/  PRMT R5, RZ, 0x7610, R5 ;  /* 0x00007610ff057816 */ /* 0x000fe20000000005 */
[----:B------:R-:W2:Y:S01]  /*1d4a0*/  LDL R45, [R1+0x15e4] ;  /* 0x0015e400012d7983 */ /* 0x000ea20000100800 */
[----:B-1----:R-:W-:-:S03]  /*1d4b0*/  @P0 IMAD.MOV.U32 R6, RZ, RZ, R41 ;  /* 0x000000ffff060224 */ /* 0x002fc600078e0029 */
[----:B------:R-:W2:Y:S01]  /*1d4c0*/  LDL R41, [R1+0x15f8] ;  /* 0x0015f80001297983 */ /* 0x000ea20000100800 */
[----:B------:R-:W-:-:S03]  /*1d4d0*/  @P0 IMAD.MOV.U32 R7, RZ, RZ, R44 ;  /* 0x000000ffff070224 */ /* 0x000fc600078e002c */
[----:B------:R-:W2:Y:S04]  /*1d4e0*/  LDL R44, [R1+0x15ec] ;  /* 0x0015ec00012c7983 */ /* 0x000ea80000100800 */
[----:B------:R4:W2:Y:S01]  /*1d4f0*/  @P0 LDG.E.U8 R26, desc[UR44][R6.64] ;  /* 0x0000002c061a0981 */ /* 0x0008a2000c1e1100 */
[----:B------:R-:W-:Y:S01]  /*1d500*/  ISETP.GT.AND P0, PT, R4, 0x8, PT ;  /* 0x000000080400780c */ /* 0x000fe20003f04270 */
[----:B----4-:R-:W-:Y:S02]  /*1d510*/  @P1 IMAD.MOV.U32 R6, RZ, RZ, R39 ;  /* 0x000000ffff061224 */ /* 0x010fe400078e0027 */
[----:B------:R-:W4:Y:S01]  /*1d520*/  LDL R39, [R1+0x15f0] ;  /* 0x0015f00001277983 */ /* 0x000f220000100800 */
[----:B0-----:R-:W-:Y:S01]  /*1d530*/  PRMT R14, RZ, 0x7610, R14 ;  /* 0x00007610ff0e7816 */ /* 0x001fe2000000000e */
[----:B------:R-:W-:-:S02]  /*1d540*/  @P1 IMAD.MOV.U32 R7, RZ, RZ, R40 ;  /* 0x000000ffff071224 */ /* 0x000fc400078e0028 */
[----:B------:R-:W4:Y:S04]  /*1d550*/  LDL R40, [R1+0x15e8] ;  /* 0x0015e80001287983 */ /* 0x000f280000100800 */
[----:B------:R0:W4:Y:S01]  /*1d560*/  @P1 LDG.E.U8 R5, desc[UR44][R6.64] ;  /* 0x0000002c06051981 */ /* 0x000122000c1e1100 */
[----:B------:R-:W-:Y:S01]  /*1d570*/  PRMT R251, RZ, 0x7610, R251 ;  /* 0x00007610fffb7816 */ /* 0x000fe200000000fb */
[----:B0-----:R-:W-:Y:S01]  /*1d580*/  @P1 IMAD.MOV.U32 R6, RZ, RZ, R128 ;  /* 0x000000ffff061224 */ /* 0x001fe200078e0080 */
[----:B------:R-:W-:Y:S02]  /*1d590*/  PRMT R0, RZ, 0x7610, R0 ;  /* 0x00007610ff007816 */ /* 0x000fe40000000000 */
[----:B------:R-:W-:Y:S02]  /*1d5a0*/  PRMT R19, RZ, 0x7610, R19 ;  /* 0x00007610ff137816 */ /* 0x000fe40000000013 */
[----:B------:R-:W-:Y:S01]  /*1d5b0*/  PRMT R252, RZ, 0x7610, R252 ;  /* 0x00007610fffc7816 */ /* 0x000fe200000000fc */
[----:B---3--:R-:W-:-:S05]  /*1d5c0*/  @P1 IMAD.MOV.U32 R7, RZ, RZ, R25 ;  /* 0x000000ffff071224 */ /* 0x008fca00078e0019 */
[----:B------:R0:W3:Y:S01]  /*1d5d0*/  @P1 LDG.E.U8 R14, desc[UR44][R6.64] ;  /* 0x0000002c060e1981 */ /* 0x0000e2000c1e1100 */
[----:B------:R-:W-:Y:S01]  /*1d5e0*/  ISETP.GT.AND P1, PT, R4, 0x9, PT ;  /* 0x000000090400780c */ /* 0x000fe20003f24270 */
[----:B0-----:R-:W-:Y:S02]  /*1d5f0*/  @P0 IMAD.MOV.U32 R6, RZ, RZ, R34 ;  /* 0x000000ffff060224 */ /* 0x001fe400078e0022 */
[----:B------:R-:W-:Y:S01]  /*1d600*/  @P0 IMAD.MOV.U32 R7, RZ, RZ, R46 ;  /* 0x000000ffff070224 */ /* 0x000fe200078e002e */
[----:B------:R-:W3:Y:S04]  /*1d610*/  LDL R34, [R1+0x15e0] ;  /* 0x0015e00001227983 */ /* 0x000ee80000100800 */
[----:B------:R-:W3:Y:S04]  /*1d620*/  LDL R46, [R1+0x15dc] ;  /* 0x0015dc00012e7983 */ /* 0x000ee80000100800 */
[----:B------:R0:W3:Y:S02]  /*1d630*/  @P0 LDG.E.U8 R251, desc[UR44][R6.64] ;  /* 0x0000002c06fb0981 */ /* 0x0000e4000c1e1100 */
[----:B0-----:R-:W-:Y:S01]  /*1d640*/  @P0 IMAD.MOV.U32 R7, RZ, RZ, R127 ;  /* 0x000000ffff070224 */ /* 0x001fe200078e007f */
[----:B------:R-:W-:Y:S01]  /*1d650*/  PRMT R249, RZ, 0x7610, R249 ;  /* 0x00007610fff97816 */ /* 0x000fe200000000f9 */
[----:B------:R-:W3:Y:S01]  /*1d660*/  LDL R127, [R1+0x15b4] ;  /* 0x0015b400017f7983 */ /* 0x000ee20000100800 */
[----:B--2---:R-:W-:-:S03]  /*1d670*/  @P0 IMAD.MOV.U32 R6, RZ, RZ, R42 ;  /* 0x000000ffff060224 */ /* 0x004fc600078e002a */
[----:B------:R-:W2:Y:S04]  /*1d680*/  LDL R42, [R1+0x15d8] ;  /* 0x0015d800012a7983 */ /* 0x000ea80000100800 */
[----:B------:R0:W2:Y:S02]  /*1d690*/  @P0 LDG.E.U8 R0, desc[UR44][R6.64] ;  /* 0x0000002c06000981 */ /* 0x0000a4000c1e1100 */
[----:B0-----:R-:W-:Y:S02]  /*1d6a0*/  @P1 IMAD.MOV.U32 R7, RZ, RZ, R125 ;  /* 0x000000ffff071224 */ /* 0x001fe400078e007d */
[----:B------:R-:W2:Y:S01]  /*1d6b0*/  LDL R125, [R1+0x15d4] ;  /* 0x0015d400017d7983 */ /* 0x000ea20000100800 */
[----:B------:R-:W-:Y:S01]  /*1d6c0*/  ISETP.GT.AND P0, PT, R4, 0xa, PT ;  /* 0x0000000a0400780c */ /* 0x000fe20003f04270 */
[----:B------:R-:W-:-:S02]  /*1d6d0*/  @P1 IMAD.MOV.U32 R6, RZ, RZ, R43 ;  /* 0x000000ffff061224 */ /* 0x000fc400078e002b */
[----:B------:R-:W2:Y:S04]  /*1d6e0*/  LDL R43, [R1+0x15d0] ;  /* 0x0015d000012b7983 */ /* 0x000ea80000100800 */
[----:B------:R0:W2:Y:S02]  /*1d6f0*/  @P1 LDG.E.U8 R19, desc[UR44][R6.64] ;  /* 0x0000002c06131981 */ /* 0x0000a4000c1e1100 */
[----:B0-----:R-:W-:Y:S02]  /*1d700*/  @P1 IMAD.MOV.U32 R7, RZ, RZ, R126 ;  /* 0x000000ffff071224 */ /* 0x001fe400078e007e */
[----:B------:R-:W2:Y:S01]  /*1d710*/  LDL R126, [R1+0x15cc] ;  /* 0x0015cc00017e7983 */ /* 0x000ea20000100800 */
[----:B------:R-:W-:-:S03]  /*1d720*/  @P1 IMAD.MOV.U32 R6, RZ, RZ, R41 ;  /* 0x000000ffff061224 */ /* 0x000fc600078e0029 */
[----:B------:R-:W2:Y:S04]  /*1d730*/  LDL R41, [R1+0x15c8] ;  /* 0x0015c80001297983 */ /* 0x000ea80000100800 */
[----:B------:R0:W2:Y:S02]  /*1d740*/  @P1 LDG.E.U8 R252, desc[UR44][R6.64] ;  /* 0x0000002c06fc1981 */ /* 0x0000a4000c1e1100 */
[----:B0-----:R-:W-:Y:S02]  /*1d750*/  @P0 IMAD.MOV.U32 R7, RZ, RZ, R44 ;  /* 0x000000ffff070224 */ /* 0x001fe400078e002c */
[----:B------:R-:W2:Y:S01]  /*1d760*/  LDL R44, [R1+0x15c4] ;  /* 0x0015c400012c7983 */ /* 0x000ea20000100800 */
[----:B----4-:R-:W-:Y:S01]  /*1d770*/  @P0 IMAD.MOV.U32 R6, RZ, RZ, R39 ;  /* 0x000000ffff060224 */ /* 0x010fe200078e0027 */
[----:B------:R-:W-:-:S02]  /*1d780*/  ISETP.GT.AND P1, PT, R4, 0xb, PT ;  /* 0x0000000b0400780c */ /* 0x000fc40003f24270 */
[----:B------:R-:W4:Y:S04]  /*1d790*/  LDL R39, [R1+0x15c0] ;  /* 0x0015c00001277983 */ /* 0x000f280000100800 */
[----:B------:R0:W4:Y:S01]  /*1d7a0*/  @P0 LDG.E.U8 R249, desc[UR44][R6.64] ;  /* 0x0000002c06f90981 */ /* 0x000122000c1e1100 */
[----:B------:R-:W-:Y:S01]  /*1d7b0*/  PRMT R250, RZ, 0x7610, R250 ;  /* 0x00007610fffa7816 */ /* 0x000fe200000000fa */
[----:B0-----:R-:W-:Y:S02]  /*1d7c0*/  @P0 IMAD.MOV.U32 R7, RZ, RZ, R45 ;  /* 0x000000ffff070224 */ /* 0x001fe400078e002d */
[----:B------:R-:W4:Y:S01]  /*1d7d0*/  LDL R45, [R1+0x15bc] ;  /* 0x0015bc00012d7983 */ /* 0x000f220000100800 */
[----:B------:R-:W-:-:S03]  /*1d7e0*/  @P0 IMAD.MOV.U32 R6, RZ, RZ, R40 ;  /* 0x000000ffff060224 */ /* 0x000fc600078e0028 */
[----:B------:R-:W4:Y:S04]  /*1d7f0*/  LDL R40, [R1+0x15b8] ;  /* 0x0015b80001287983 */ /* 0x000f280000100800 */
[----:B------:R3:W4:Y:S01]  /*1d800*/  @P0 LDG.E.U8 R250, desc[UR44][R6.64] ;  /* 0x0000002c06fa0981 */ /* 0x000722000c1e1100 */
[----:B------:R-:W-:Y:S02]  /*1d810*/  PRMT R247, RZ, 0x7610, R247 ;  /* 0x00007610fff77816 */ /* 0x000fe400000000f7 */
[----:B------:R-:W-:Y:S02]  /*1d820*/  ISETP.GT.AND P0, PT, R4, 0xc, PT ;  /* 0x0000000c0400780c */ /* 0x000fe40003f04270 */
[----:B------:R-:W-:Y:S02]  /*1d830*/  PRMT R248, RZ, 0x7610, R248 ;  /* 0x00007610fff87816 */ /* 0x000fe400000000f8 */
[----:B------:R-:W-:Y:S01]  /*1d840*/  PRMT R11, RZ, 0x7610, R11 ;  /* 0x00007610ff0b7816 */ /* 0x000fe2000000000b */
[----:B---3--:R-:W-:-:S02]  /*1d850*/  @P1 IMAD.MOV.U32 R7, RZ, RZ, R46 ;  /* 0x000000ffff071224 */ /* 0x008fc400078e002e */
[----:B------:R-:W3:Y:S01]  /*1d860*/  LDL R46, [R1+0x15ac] ;  /* 0x0015ac00012e7983 */ /* 0x000ee20000100800 */
[----:B------:R-:W-:-:S03]  /*1d870*/  @P1 IMAD.MOV.U32 R6, RZ, RZ, R34 ;  /* 0x000000ffff061224 */ /* 0x000fc600078e0022 */
[----:B------:R-:W3:Y:S04]  /*1d880*/  LDL R34, [R1+0x15b0] ;  /* 0x0015b00001227983 */ /* 0x000ee80000100800 */
[----:B------:R2:W3:Y:S02]  /*1d890*/  @P1 LDG.E.U8 R247, desc[UR44][R6.64] ;  /* 0x0000002c06f71981 */ /* 0x0004e4000c1e1100 */
[----:B--2---:R-:W-:Y:S02]  /*1d8a0*/  @P1 IMAD.MOV.U32 R6, RZ, RZ, R42 ;  /* 0x000000ffff061224 */ /* 0x004fe400078e002a */
[----:B------:R-:W2:Y:S01]  /*1d8b0*/  LDL R42, [R1+0x15a8] ;  /* 0x0015a800012a7983 */ /* 0x000ea20000100800 */
[----:B------:R-:W-:-:S03]  /*1d8c0*/  @P1 IMAD.MOV.U32 R7, RZ, RZ, R125 ;  /* 0x000000ffff071224 */ /* 0x000fc600078e007d */
        /* <DEDUP_REMOVED lines=9> */
[----:B------:R-:W-:Y:S01]  /*1d960*/  ISETP.GT.AND P1, PT, R4, 0xd, PT ;  /* 0x0000000d0400780c */ /* 0x000fe20003f24270 */
[----:B------:R-:W-:Y:S01]  /*1d970*/  @P0 IMAD.MOV.U32 R6, RZ, RZ, R41 ;  /* 0x000000ffff060224 */ /* 0x000fe200078e0029 */
[----:B------:R-:W-:Y:S01]  /*1d980*/  PRMT R246, RZ, 0x7610, R246 ;  /* 0x00007610fff67816 */ /* 0x000fe200000000f6 */
[----:B------:R-:W2:Y:S01]  /*1d990*/  LDL R41, [R1+0x1598] ;  /* 0x0015980001297983 */ /* 0x000ea20000100800 */
[----:B------:R-:W-:-:S04]  /*1d9a0*/  PRMT R10, RZ, 0x7610, R10 ;  /* 0x00007610ff0a7816 */ /* 0x000fc8000000000a */
[----:B------:R4:W2:Y:S01]  /*1d9b0*/  @P0 LDG.E.U8 R246, desc[UR44][R6.64] ;  /* 0x0000002c06f60981 */ /* 0x0008a2000c1e1100 */
[----:B------:R-:W-:Y:S02]  /*1d9c0*/  ISETP.GT.AND P0, PT, R4, 0xe, PT ;  /* 0x0000000e0400780c */ /* 0x000fe40003f04270 */
[----:B------:R-:W-:Y:S02]  /*1d9d0*/  PRMT R245, RZ, 0x7610, R245 ;  /* 0x00007610fff57816 */ /* 0x000fe400000000f5 */
[----:B----4-:R-:W-:Y:S02]  /*1d9e0*/  @P1 IMAD.MOV.U32 R6, RZ, RZ, R39 ;  /* 0x000000ffff061224 */ /* 0x010fe400078e0027 */
[----:B------:R-:W-:Y:S01]  /*1d9f0*/  @P1 IMAD.MOV.U32 R7, RZ, RZ, R45 ;  /* 0x000000ffff071224 */ /* 0x000fe200078e002d */
[----:B------:R-:W4:Y:S04]  /*1da00*/  LDL R39, [R1+0x1590] ;  /* 0x0015900001277983 */ /* 0x000f280000100800 */
[----:B------:R0:W4:Y:S04]  /*1da10*/  @P1 LDG.E.U8 R10, desc[UR44][R6.64] ;  /* 0x0000002c060a1981 */ /* 0x000128000c1e1100 */
[----:B------:R-:W4:Y:S01]  /*1da20*/  LDL R45, [R1+0x158c] ;  /* 0x00158c00012d7983 */ /* 0x000f220000100800 */
[----:B0-----:R-:W-:-:S02]  /*1da30*/  @P1 IMAD.MOV.U32 R6, RZ, RZ, R40 ;  /* 0x000000ffff061224 */ /* 0x001fc400078e0028 */
[----:B------:R-:W-:Y:S01]  /*1da40*/  @P1 IMAD.MOV.U32 R7, RZ, RZ, R127 ;  /* 0x000000ffff071224 */ /* 0x000fe200078e007f */
[----:B------:R-:W-:Y:S01]  /*1da50*/  PRMT R9, RZ, 0x7610, R9 ;  /* 0x00007610ff097816 */ /* 0x000fe20000000009 */
[----:B------:R-:W4:Y:S04]  /*1da60*/  LDL R40, [R1+0x1588] ;  /* 0x0015880001287983 */ /* 0x000f280000100800 */
[----:B------:R3:W4:Y:S01]  /*1da70*/  @P1 LDG.E.U8 R245, desc[UR44][R6.64] ;  /* 0x0000002c06f51981 */ /* 0x000722000c1e1100 */
[----:B------:R-:W-:Y:S02]  /*1da80*/  ISETP.GT.AND P1, PT, R4, 0xf, PT ;  /* 0x0000000f0400780c */ /* 0x000fe40003f24270 */
[----:B------:R-:W-:Y:S01]  /*1da90*/  PRMT R244, RZ, 0x7610, R244 ;  /* 0x00007610fff47816 */ /* 0x000fe200000000f4 */
[----:B------:R-:W4:Y:S01]  /*1daa0*/  LDL R127, [R1+0x1564] ;  /* 0x00156400017f7983 */ /* 0x000f220000100800 */
        /* <DEDUP_REMOVED lines=12> */
[----:B------:R-:W-:Y:S01]  /*1db70*/  @P1 IMAD.MOV.U32 R7, RZ, RZ, R126 ;  /* 0x000000ffff071224 */ /* 0x000fe200078e007e */
[----:B------:R-:W-:Y:S01]  /*1db80*/  ISETP.GT.AND P0, PT, R4, 0x10, PT ;  /* 0x000000100400780c */ /* 0x000fe20003f04270 */
[----:B------:R-:W2:Y:S04]  /*1db90*/  LDL R126, [R1+0x1574] ;  /* 0x00157400017e7983 */ /* 0x000ea80000100800 */
[----:B------:R0:W2:Y:S04]  /*1dba0*/  @P1 LDG.E.U8 R8, desc[UR44][R6.64] ;  /* 0x0000002c06081981 */ /* 0x0000a8000c1e1100 */
[----:B------:R-:W2:Y:S01]  /*1dbb0*/  LDL R43, [R1+0x1570] ;  /* 0x00157000012b7983 */ /* 0x000ea20000100800 */
[----:B0-----:R-:W-:-:S03]  /*1dbc0*/  @P1 IMAD.MOV.U32 R7, RZ, RZ, R44 ;  /* 0x000000ffff071224 */ /* 0x001fc600078e002c */
[----:B------:R-:W2:Y:S01]  /*1dbd0*/  LDL R44, [R1+0x156c] ;  /* 0x00156c00012c7983 */ /* 0x000ea20000100800 */
[----:B------:R-:W-:Y:S01]  /*1dbe0*/  PRMT R241, RZ, 0x7610, R241 ;  /* 0x00007610fff17816 */ /* 0x000fe200000000f1 */
[----:B------:R-:W-:Y:S02]  /*1dbf0*/  @P1 IMAD.MOV.U32 R6, RZ, RZ, R41 ;  /* 0x000000ffff061224 */ /* 0x000fe400078e0029 */
[----:B------:R-:W2:Y:S01]  /*1dc00*/  LDL R41, [R1+0x1568] ;  /* 0x0015680001297983 */ /* 0x000ea20000100800 */
[----:B------:R-:W-:-:S03]  /*1dc10*/  PRMT R242, RZ, 0x7610, R242 ;  /* 0x00007610fff27816 */ /* 0x000fc600000000f2 */
[----:B------:R4:W2:Y:S01]  /*1dc20*/  @P1 LDG.E.U8 R241, desc[UR44][R6.64] ;  /* 0x0000002c06f11981 */ /* 0x0008a2000c1e1100 */
[----:B------:R-:W-:Y:S01]  /*1dc30*/  ISETP.GT.AND P1, PT, R4, 0x11, PT ;  /* 0x000000110400780c */ /* 0x000fe20003f24270 */
[----:B----4-:R-:W-:Y:S02]  /*1dc40*/  @P0 IMAD.MOV.U32 R6, RZ, RZ, R39 ;  /* 0x000000ffff060224 */ /* 0x010fe400078e0027 */
[----:B------:R-:W4:Y:S01]  /*1dc50*/  LDL R39, [R1+0x1560] ;  /* 0x0015600001277983 */ /* 0x000f220000100800 */
[----:B------:R-:W-:-:S03]  /*1dc60*/  @P0 IMAD.MOV.U32 R7, RZ, RZ, R45 ;  /* 0x000000ffff070224 */ /* 0x000fc600078e002d */
[----:B------:R-:W4:Y:S04]  /*1dc70*/  LDL R45, [R1+0x155c] ;  /* 0x00155c00012d7983 */ /* 0x000f280000100800 */
[----:B------:R0:W4:Y:S01]  /*1dc80*/  @P0 LDG.E.U8 R242, desc[UR44][R6.64] ;  /* 0x0000002c06f20981 */ /* 0x000122000c1e1100 */
[----:B------:R-:W-:Y:S01]  /*1dc90*/  PRMT R243, RZ, 0x7610, R243 ;  /* 0x00007610fff37816 */ /* 0x000fe200000000f3 */
[----:B0-----:R-:W-:Y:S02]  /*1dca0*/  @P0 IMAD.MOV.U32 R6, RZ, RZ, R40 ;  /* 0x000000ffff060224 */ /* 0x001fe400078e0028 */
[----:B------:R-:W4:Y:S01]  /*1dcb0*/  LDL R40, [R1+0x1558] ;  /* 0x0015580001287983 */ /* 0x000f220000100800 */
[----:B------:R-:W-:Y:S02]  /*1dcc0*/  PRMT R239, RZ, 0x7610, R239 ;  /* 0x00007610ffef7816 */ /* 0x000fe400000000ef */
[----:B------:R-:W-:Y:S01]  /*1dcd0*/  PRMT R240, RZ, 0x7610, R240 ;  /* 0x00007610fff07816 */ /* 0x000fe200000000f0 */
[----:B---3--:R-:W-:-:S02]  /*1dce0*/  @P0 IMAD.MOV.U32 R7, RZ, RZ, R46 ;  /* 0x000000ffff070224 */ /* 0x008fc400078e002e */
[----:B------:R-:W3:Y:S04]  /*1dcf0*/  LDL R46, [R1+0x1554] ;  /* 0x00155400012e7983 */ /* 0x000ee80000100800 */
[----:B------:R0:W3:Y:S01]  /*1dd00*/  @P0 LDG.E.U8 R243, desc[UR44][R6.64] ;  /* 0x0000002c06f30981 */ /* 0x0000e2000c1e1100 */
[----:B------:R-:W-:Y:S01]  /*1dd10*/  ISETP.GT.AND P0, PT, R4, 0x12, PT ;  /* 0x000000120400780c */ /* 0x000fe20003f04270 */
[----:B0-----:R-:W-:Y:S02]  /*1dd20*/  @P1 IMAD.MOV.U32 R6, RZ, RZ, R34 ;  /* 0x000000ffff061224 */ /* 0x001fe400078e0022 */
[----:B------:R-:W3:Y:S01]  /*1dd30*/  LDL R34, [R1+0x1550] ;  /* 0x0015500001227983 */ /* 0x000ee20000100800 */
[----:B--2---:R-:W-:-:S03]  /*1dd40*/  @P1 IMAD.MOV.U32 R7, RZ, RZ, R125 ;  /* 0x000000ffff071224 */ /* 0x004fc600078e007d */
        /* <DEDUP_REMOVED lines=9> */
[----:B------:R-:W-:Y:S01]  /*1dde0*/  PRMT R237, RZ, 0x7610, R237 ;  /* 0x00007610ffed7816 */ /* 0x000fe200000000ed */
[----:B------:R-:W-:Y:S01]  /*1ddf0*/  @P0 IMAD.MOV.U32 R6, RZ, RZ, R43 ;  /* 0x000000ffff060224 */ /* 0x000fe200078e002b */
[----:B------:R-:W-:Y:S01]  /*1de00*/  ISETP.GT.AND P1, PT, R4, 0x13, PT ;  /* 0x000000130400780c */ /* 0x000fe20003f24270 */
[----:B------:R-:W2:Y:S01]  /*1de10*/  LDL R43, [R1+0x1540] ;  /* 0x00154000012b7983 */ /* 0x000ea20000100800 */
[----:B------:R-:W-:-:S03]  /*1de20*/  PRMT R238, RZ, 0x7610, R238 ;  /* 0x00007610ffee7816 */ /* 0x000fc600000000ee */
[----:B------:R0:W2:Y:S01]  /*1de30*/  @P0 LDG.E.U8 R237, desc[UR44][R6.64] ;  /* 0x0000002c06ed0981 */ /* 0x0000a2000c1e1100 */
[----:B------:R-:W-:Y:S01]  /*1de40*/  PRMT R235, RZ, 0x7610, R235 ;  /* 0x00007610ffeb7816 */ /* 0x000fe200000000eb */
[----:B0-----:R-:W-:Y:S02]  /*1de50*/  @P0 IMAD.MOV.U32 R6, RZ, RZ, R41 ;  /* 0x000000ffff060224 */ /* 0x001fe400078e0029 */
[----:B------:R-:W-:Y:S01]  /*1de60*/  @P0 IMAD.MOV.U32 R7, RZ, RZ, R127 ;  /* 0x000000ffff070224 */ /* 0x000fe200078e007f */
[----:B------:R-:W2:Y:S04]  /*1de70*/  LDL R41, [R1+0x1538] ;  /* 0x0015380001297983 */ /* 0x000ea80000100800 */
[----:B------:R4:W2:Y:S01]  /*1de80*/  @P0 LDG.E.U8 R238, desc[UR44][R6.64] ;  /* 0x0000002c06ee0981 */ /* 0x0008a2000c1e1100 */
[----:B------:R-:W-:-:S02]  /*1de90*/  ISETP.GT.AND P0, PT, R4, 0x14, PT ;  /* 0x000000140400780c */ /* 0x000fc40003f04270 */
[----:B------:R-:W-:Y:S01]  /*1dea0*/  PRMT R236, RZ, 0x7610, R236 ;  /* 0x00007610ffec7816 */ /* 0x000fe200000000ec */
[----:B------:R-:W2:Y:S01]  /*1deb0*/  LDL R127, [R1+0x1514] ;  /* 0x00151400017f7983 */ /* 0x000ea20000100800 */
[----:B----4-:R-:W-:Y:S02]  /*1dec0*/  @P1 IMAD.MOV.U32 R7, RZ, RZ, R45 ;  /* 0x000000ffff071224 */ /* 0x010fe400078e002d */
[----:B------:R-:W-:Y:S01]  /*1ded0*/  @P1 IMAD.MOV.U32 R6, RZ, RZ, R39 ;  /* 0x000000ffff061224 */ /* 0x000fe200078e0027 */
[----:B------:R-:W4:Y:S04]  /*1dee0*/  LDL R45, [R1+0x1534] ;  /* 0x00153400012d7983 */ /* 0x000f280000100800 */
[----:B------:R0:W4:Y:S04]  /*1def0*/  @P1 LDG.E.U8 R235, desc[UR44][R6.64] ;  /* 0x0000002c06eb1981 */ /* 0x000128000c1e1100 */
[----:B------:R-:W4:Y:S01]  /*1df00*/  LDL R39, [R1+0x1530] ;  /* 0x0015300001277983 */ /* 0x000f220000100800 */
[----:B0-----:R-:W-:Y:S01]  /*1df10*/  @P1 IMAD.MOV.U32 R6, RZ, RZ, R40 ;  /* 0x000000ffff061224 */ /* 0x001fe200078e0028 */
[----:B------:R-:W-:-:S02]  /*1df20*/  PRMT R233, RZ, 0x7610, R233 ;  /* 0x00007610ffe97816 */ /* 0x000fc400000000e9 */
[----:B------:R-:W4:Y:S01]  /*1df30*/  LDL R40, [R1+0x1528] ;  /* 0x0015280001287983 */ /* 0x000f220000100800 */
[----:B------:R-:W-:Y:S01]  /*1df40*/  PRMT R234, RZ, 0x7610, R234 ;  /* 0x00007610ffea7816 */ /* 0x000fe200000000ea */
[----:B---3--:R-:W-:Y:S02]  /*1df50*/  @P1 IMAD.MOV.U32 R7, RZ, RZ, R46 ;  /* 0x000000ffff071224 */ /* 0x008fe400078e002e */
[----:B------:R-:W3:Y:S04]  /*1df60*/  LDL R46, [R1+0x152c] ;  /* 0x00152c00012e7983 */ /* 0x000ee80000100800 */
[----:B------:R0:W3:Y:S01]  /*1df70*/  @P1 LDG.E.U8 R236, desc[UR44][R6.64] ;  /* 0x0000002c06ec1981 */ /* 0x0000e2000c1e1100 */
[----:B------:R-:W-:Y:S01]  /*1df80*/  ISETP.GT.AND P1, PT, R4, 0x15, PT ;  /* 0x000000150400780c */ /* 0x000fe20003f24270 */
[----:B0-----:R-:W-:-:S02]  /*1df90*/  @P0 IMAD.MOV.U32 R6, RZ, RZ, R34 ;  /* 0x000000ffff060224 */ /* 0x001fc400078e0022 */
        /* <DEDUP_REMOVED lines=16> */
[----:B------:R0:W2:Y:S02]  /*1e0a0*/  @P1 LDG.E.U8 R231, desc[UR44][R6.64] ;  /* 0x0000002c06e71981 */ /* 0x0000a4000c1e1100 */
[----:B0-----:R-:W-:Y:S02]  /*1e0b0*/  @P1 IMAD.MOV.U32 R6, RZ, RZ, R41 ;  /* 0x000000ffff061224 */ /* 0x001fe400078e0029 */
[----:B------:R-:W2:Y:S01]  /*1e0c0*/  LDL R41, [R1+0x1508] ;  /* 0x0015080001297983 */ /* 0x000ea20000100800 */
[----:B------:R-:W-:Y:S01]  /*1e0d0*/  PRMT R229, RZ, 0x7610, R229 ;  /* 0x00007610ffe57816 */ /* 0x000fe200000000e5 */
[----:B----4-:R-:W-:Y:S02]  /*1e0e0*/  @P1 IMAD.MOV.U32 R7, RZ, RZ, R45 ;  /* 0x000000ffff071224 */ /* 0x010fe400078e002d */
[----:B------:R-:W4:Y:S04]  /*1e0f0*/  LDL R45, [R1+0x1504] ;  /* 0x00150400012d7983 */ /* 0x000f280000100800 */
[----:B------:R0:W4:Y:S01]  /*1e100*/  @P1 LDG.E.U8 R232, desc[UR44][R6.64] ;  /* 0x0000002c06e81981 */ /* 0x000122000c1e1100 */
[----:B------:R-:W-:Y:S01]  /*1e110*/  ISETP.GT.AND P1, PT, R4, 0x17, PT ;  /* 0x000000170400780c */ /* 0x000fe20003f24270 */
[----:B0-----:R-:W-:-:S02]  /*1e120*/  @P0 IMAD.MOV.U32 R6, RZ, RZ, R39 ;  /* 0x000000ffff060224 */ /* 0x001fc400078e0027 */
[----:B------:R-:W4:Y:S01]  /*1e130*/  LDL R39, [R1+0x1500] ;  /* 0x0015000001277983 */ /* 0x000f220000100800 */
[----:B------:R-:W-:Y:S02]  /*1e140*/  PRMT R230, RZ, 0x7610, R230 ;  /* 0x00007610ffe67816 */ /* 0x000fe400000000e6 */
[----:B------:R-:W-:Y:S02]  /*1e150*/  PRMT R227, RZ, 0x7610, R227 ;  /* 0x00007610ffe37816 */ /* 0x000fe400000000e3 */
[----:B------:R-:W-:Y:S01]  /*1e160*/  PRMT R228, RZ, 0x7610, R228 ;  /* 0x00007610ffe47816 */ /* 0x000fe200000000e4 */
[----:B---3--:R-:W-:Y:S02]  /*1e170*/  @P0 IMAD.MOV.U32 R7, RZ, RZ, R46 ;  /* 0x000000ffff070224 */ /* 0x008fe400078e002e */
[----:B------:R-:W3:Y:S04]  /*1e180*/  LDL R46, [R1+0x14fc] ;  /* 0x0014fc00012e7983 */ /* 0x000ee80000100800 */
[----:B------:R0:W3:Y:S02]  /*1e190*/  @P0 LDG.E.U8 R229, desc[UR44][R6.64] ;  /* 0x0000002c06e50981 */ /* 0x0000e4000c1e1100 */
[----:B0-----:R-:W-:-:S02]  /*1e1a0*/  @P0 IMAD.MOV.U32 R6, RZ, RZ, R40 ;  /* 0x000000ffff060224 */ /* 0x001fc400078e0028 */
[----:B------:R-:W3:Y:S01]  /*1e1b0*/  LDL R40, [R1+0x14f8] ;  /* 0x0014f80001287983 */ /* 0x000ee20000100800 */
[----:B--2---:R-:W-:-:S03]  /*1e1c0*/  @P0 IMAD.MOV.U32 R7, RZ, RZ, R125 ;  /* 0x000000ffff070224 */ /* 0x004fc600078e007d */
[----:B------:R-:W2:Y:S04]  /*1e1d0*/  LDL R125, [R1+0x14f4] ;  /* 0x0014f400017d7983 */ /* 0x000ea80000100800 */
[----:B------:R0:W2:Y:S01]  /*1e1e0*/  @P0 LDG.E.U8 R230, desc[UR44][R6.64] ;  /* 0x0000002c06e60981 */ /* 0x0000a2000c1e1100 */
[----:B------:R-:W-:Y:S01]  /*1e1f0*/  ISETP.GT.AND P0, PT, R4, 0x18, PT ;  /* 0x000000180400780c */ /* 0x000fe20003f04270 */
[----:B0-----:R-:W-:Y:S02]  /*1e200*/  @P1 IMAD.MOV.U32 R6, RZ, RZ, R34 ;  /* 0x000000ffff061224 */ /* 0x001fe400078e0022 */
[----:B------:R-:W2:Y:S01]  /*1e210*/  LDL R34, [R1+0x14f0] ;  /* 0x0014f00001227983 */ /* 0x000ea20000100800 */
[----:B------:R-:W-:-:S03]  /*1e220*/  @P1 IMAD.MOV.U32 R7, RZ, RZ, R126 ;  /* 0x000000ffff071224 */ /* 0x000fc600078e007e */
[----:B------:R-:W2:Y:S04]  /*1e230*/  LDL R126, [R1+0x14ec] ;  /* 0x0014ec00017e7983 */ /* 0x000ea80000100800 */
[----:B------:R0:W2:Y:S02]  /*1e240*/  @P1 LDG.E.U8 R227, desc[UR44][R6.64] ;  /* 0x0000002c06e31981 */ /* 0x0000a4000c1e1100 */
[----:B0-----:R-:W-:Y:S02]  /*1e250*/  @P1 IMAD.MOV.U32 R6, RZ, RZ, R42 ;  /* 0x000000ffff061224 */ /* 0x001fe400078e002a */
[----:B------:R-:W-:Y:S01]  /*1e260*/  @P1 IMAD.MOV.U32 R7, RZ, RZ, R127 ;  /* 0x000000ffff071224 */ /* 0x000fe200078e007f */
[----:B------:R-:W2:Y:S04]  /*1e270*/  LDL R42, [R1+0x14e8] ;  /* 0x0014e800012a7983 */ /* 0x000ea80000100800 */
[----:B------:R0:W2:Y:S01]  /*1e280*/  @P1 LDG.E.U8 R228, desc[UR44][R6.64] ;  /* 0x0000002c06e41981 */ /* 0x0000a2000c1e1100 */
[----:B------:R-:W-:-:S02]  /*1e290*/  PRMT R225, RZ, 0x7610, R225 ;  /* 0x00007610ffe17816 */ /* 0x000fc400000000e1 */
[----:B------:R-:W-:Y:S01]  /*1e2a0*/  PRMT R226, RZ, 0x7610, R226 ;  /* 0x00007610ffe27816 */ /* 0x000fe200000000e2 */
[----:B------:R-:W2:Y:S01]  /*1e2b0*/  LDL R127, [R1+0x14c4] ;  /* 0x0014c400017f7983 */ /* 0x000ea20000100800 */
[----:B0-----:R-:W-:-:S03]  /*1e2c0*/  @P0 IMAD.MOV.U32 R7, RZ, RZ, R44 ;  /* 0x000000ffff070224 */ /* 0x001fc600078e002c */
[----:B------:R-:W2:Y:S01]  /*1e2d0*/  LDL R44, [R1+0x14e4] ;  /* 0x0014e400012c7983 */ /* 0x000ea20000100800 */
[----:B------:R-:W-:Y:S01]  /*1e2e0*/  @P0 IMAD.MOV.U32 R6, RZ, RZ, R43 ;  /* 0x000000ffff060224 */ /* 0x000fe200078e002b */
[----:B------:R-:W-:Y:S02]  /*1e2f0*/  ISETP.GT.AND P1, PT, R4, 0x19, PT ;  /* 0x000000190400780c */ /* 0x000fe40003f24270 */
[----:B------:R-:W2:Y:S04]  /*1e300*/  LDL R43, [R1+0x14e0] ;  /* 0x0014e000012b7983 */ /* 0x000ea80000100800 */
[----:B------:R0:W2:Y:S02]  /*1e310*/  @P0 LDG.E.U8 R225, desc[UR44][R6.64] ;  /* 0x0000002c06e10981 */ /* 0x0000a4000c1e1100 */
[----:B0-----:R-:W-:Y:S01]  /*1e320*/  @P0 IMAD.MOV.U32 R6, RZ, RZ, R41 ;  /* 0x000000ffff060224 */ /* 0x001fe200078e0029 */
[----:B------:R-:W-:Y:S01]  /*1e330*/  PRMT R223, RZ, 0x7610, R223 ;  /* 0x00007610ffdf7816 */ /* 0x000fe200000000df */
[----:B------:R-:W2:Y:S01]  /*1e340*/  LDL R41, [R1+0x14d8] ;  /* 0x0014d80001297983 */ /* 0x000ea20000100800 */
[----:B----4-:R-:W-:-:S03]  /*1e350*/  @P0 IMAD.MOV.U32 R7, RZ, RZ, R45 ;  /* 0x000000ffff070224 */ /* 0x010fc600078e002d */
[----:B------:R-:W4:Y:S04]  /*1e360*/  LDL R45, [R1+0x14dc] ;  /* 0x0014dc00012d7983 */ /* 0x000f280000100800 */
[----:B------:R0:W4:Y:S01]  /*1e370*/  @P0 LDG.E.U8 R226, desc[UR44][R6.64] ;  /* 0x0000002c06e20981 */ /* 0x000122000c1e1100 */
[----:B------:R-:W-:Y:S01]  /*1e380*/  ISETP.GT.AND P0, PT, R4, 0x1a, PT ;  /* 0x0000001a0400780c */ /* 0x000fe20003f04270 */
[----:B0-----:R-:W-:Y:S02]  /*1e390*/  @P1 IMAD.MOV.U32 R6, RZ, RZ, R39 ;  /* 0x000000ffff061224 */ /* 0x001fe400078e0027 */
[----:B------:R-:W4:Y:S01]  /*1e3a0*/  LDL R39, [R1+0x14d0] ;  /* 0x0014d00001277983 */ /* 0x000f220000100800 */
[----:B------:R-:W-:Y:S02]  /*1e3b0*/  PRMT R224, RZ, 0x7610, R224 ;  /* 0x00007610ffe07816 */ /* 0x000fe400000000e0 */
[----:B------:R-:W-:Y:S01]  /*1e3c0*/  PRMT R221, RZ, 0x7610, R221 ;  /* 0x00007610ffdd7816 */ /* 0x000fe200000000dd */
[----:B---3--:R-:W-:-:S02]  /*1e3d0*/  @P1 IMAD.MOV.U32 R7, RZ, RZ, R46 ;  /* 0x000000ffff071224 */ /* 0x008fc400078e002e */
[----:B------:R-:W3:Y:S04]  /*1e3e0*/  LDL R46, [R1+0x14d4] ;  /* 0x0014d400012e7983 */ /* 0x000ee80000100800 */
[----:B------:R0:W3:Y:S02]  /*1e3f0*/  @P1 LDG.E.U8 R223, desc[UR44][R6.64] ;  /* 0x0000002c06df1981 */ /* 0x0000e4000c1e1100 */
        /* <DEDUP_REMOVED lines=12> */
[----:B------:R-:W-:-:S03]  /*1e4c0*/  @P0 IMAD.MOV.U32 R6, RZ, RZ, R42 ;  /* 0x000000ffff060224 */ /* 0x000fc600078e002a */
[----:B------:R-:W2:Y:S01]  /*1e4d0*/  LDL R42, [R1+0x14b8] ;  /* 0x0014b800012a7983 */ /* 0x000ea20000100800 */
[----:B------:R-:W-:Y:S02]  /*1e4e0*/  ISETP.GT.AND P1, PT, R4, 0x1b, PT ;  /* 0x0000001b0400780c */ /* 0x000fe40003f24270 */
[----:B------:R-:W-:Y:S02]  /*1e4f0*/  PRMT R222, RZ, 0x7610, R222 ;  /* 0x00007610ffde7816 */ /* 0x000fe400000000de */
[----:B------:R-:W-:-:S04]  /*1e500*/  PRMT R219, RZ, 0x7610, R219 ;  /* 0x00007610ffdb7816 */ /* 0x000fc800000000db */
[----:B------:R4:W2:Y:S01]  /*1e510*/  @P0 LDG.E.U8 R222, desc[UR44][R6.64] ;  /* 0x0000002c06de0981 */ /* 0x0008a2000c1e1100 */
[----:B------:R-:W-:-:S04]  /*1e520*/  ISETP.GT.AND P0, PT, R4, 0x1c, PT ;  /* 0x0000001c0400780c */ /* 0x000fc80003f04270 */
[----:B----4-:R-:W-:Y:S02]  /*1e530*/  @P1 IMAD.MOV.U32 R7, RZ, RZ, R45 ;  /* 0x000000ffff071224 */ /* 0x010fe400078e002d */
[----:B------:R-:W-:Y:S01]  /*1e540*/  @P1 IMAD.MOV.U32 R6, RZ, RZ, R43 ;  /* 0x000000ffff061224 */ /* 0x000fe200078e002b */
[----:B------:R-:W4:Y:S04]  /*1e550*/  LDL R45, [R1+0x14ac] ;  /* 0x0014ac00012d7983 */ /* 0x000f280000100800 */
[----:B------:R-:W4:Y:S04]  /*1e560*/  LDL R43, [R1+0x14b0] ;  /* 0x0014b000012b7983 */ /* 0x000f280000100800 */
[----:B------:R0:W4:Y:S01]  /*1e570*/  @P1 LDG.E.U8 R219, desc[UR44][R6.64] ;  /* 0x0000002c06db1981 */ /* 0x000122000c1e1100 */
[----:B------:R-:W-:-:S02]  /*1e580*/  PRMT R220, RZ, 0x7610, R220 ;  /* 0x00007610ffdc7816 */ /* 0x000fc400000000dc */
[----:B------:R-:W-:Y:S01]  /*1e590*/  PRMT R217, RZ, 0x7610, R217 ;  /* 0x00007610ffd97816 */ /* 0x000fe200000000d9 */
[----:B0-----:R-:W-:Y:S02]  /*1e5a0*/  @P1 IMAD.MOV.U32 R6, RZ, RZ, R41 ;  /* 0x000000ffff061224 */ /* 0x001fe400078e0029 */
[----:B------:R-:W4:Y:S01]  /*1e5b0*/  LDL R41, [R1+0x14a8] ;  /* 0x0014a80001297983 */ /* 0x000f220000100800 */
[----:B------:R-:W-:Y:S02]  /*1e5c0*/  PRMT R218, RZ, 0x7610, R218 ;  /* 0x00007610ffda7816 */ /* 0x000fe400000000da */
        /* <DEDUP_REMOVED lines=26> */
[----:B------:R-:W-:-:S03]  /*1e770*/  ISETP.GT.AND P0, PT, R4, 0x1e, PT ;  /* 0x0000001e0400780c */ /* 0x000fc60003f04270 */
[----:B------:R4:W2:Y:S01]  /*1e780*/  @P1 LDG.E.U8 R216, desc[UR44][R6.64] ;  /* 0x0000002c06d81981 */ /* 0x0008a2000c1e1100 */
[----:B------:R-:W-:Y:S02]  /*1e790*/  ISETP.GT.AND P1, PT, R4, 0x1f, PT ;  /* 0x0000001f0400780c */ /* 0x000fe40003f24270 */
[----:B------:R-:W-:-:S07]  /*1e7a0*/  PRMT R214, RZ, 0x7610, R214 ;  /* 0x00007610ffd67816 */ /* 0x000fce00000000d6 */
[----:B----4-:R-:W-:Y:S02]  /*1e7b0*/  @P0 IMAD.MOV.U32 R7, RZ, RZ, R45 ;  /* 0x000000ffff070224 */ /* 0x010fe400078e002d */
[----:B------:R-:W4:Y:S01]  /*1e7c0*/  LDL R45, [R1+0x1484] ;  /* 0x00148400012d7983 */ /* 0x000f220000100800 */
[----:B------:R-:W-:-:S03]  /*1e7d0*/  @P0 IMAD.MOV.U32 R6, RZ, RZ, R43 ;  /* 0x000000ffff060224 */ /* 0x000fc600078e002b */
[----:B------:R-:W4:Y:S04]  /*1e7e0*/  LDL R43, [R1+0x1480] ;  /* 0x00148000012b7983 */ /* 0x000f280000100800 */
[----:B------:R0:W4:Y:S02]  /*1e7f0*/  @P0 LDG.E.U8 R212, desc[UR44][R6.64] ;  /* 0x0000002c06d40981 */ /* 0x000124000c1e1100 */
[----:B0-----:R-:W-:Y:S02]  /*1e800*/  @P0 IMAD.MOV.U32 R6, RZ, RZ, R41 ;  /* 0x000000ffff060224 */ /* 0x001fe400078e0029 */
[----:B------:R-:W4:Y:S01]  /*1e810*/  LDL R41, [R1+0x1478] ;  /* 0x0014780001297983 */ /* 0x000f220000100800 */
[----:B------:R-:W-:Y:S02]  /*1e820*/  PRMT R208, RZ, 0x7610, R208 ;  /* 0x00007610ffd07816 */ /* 0x000fe400000000d0 */
[----:B------:R-:W-:-:S02]  /*1e830*/  PRMT R210, RZ, 0x7610, R210 ;  /* 0x00007610ffd27816 */ /* 0x000fc400000000d2 */
[----:B------:R-:W-:Y:S01]  /*1e840*/  PRMT R211, RZ, 0x7610, R211 ;  /* 0x00007610ffd37816 */ /* 0x000fe200000000d3 */
[----:B---3--:R-:W-:Y:S02]  /*1e850*/  @P0 IMAD.MOV.U32 R7, RZ, RZ, R46 ;  /* 0x000000ffff070224 */ /* 0x008fe400078e002e */
        /* <DEDUP_REMOVED lines=20> */
[C---:B------:R-:W-:Y:S02]  /*1e9a0*/  ISETP.GT.AND P1, PT, R4.reuse, 0x21, PT ;  /* 0x000000210400780c */ /* 0x040fe40003f24270 */
[----:B------:R-:W-:Y:S01]  /*1e9b0*/  PRMT R213, RZ, 0x7610, R213 ;  /* 0x00007610ffd57816 */ /* 0x000fe200000000d5 */
[----:B----4-:R-:W-:Y:S01]  /*1e9c0*/  @P0 IMAD.MOV.U32 R7, RZ, RZ, R45 ;  /* 0x000000ffff070224 */ /* 0x010fe200078e002d */
[----:B------:R-:W-:Y:S01]  /*1e9d0*/  PRMT R207, RZ, 0x7610, R207 ;  /* 0x00007610ffcf7816 */ /* 0x000fe200000000cf */
[----:B------:R-:W4:Y:S04]  /*1e9e0*/  LDL R45, [R1+0x1454] ;  /* 0x00145400012d7983 */ /* 0x000f280000100800 */
[----:B------:R0:W4:Y:S01]  /*1e9f0*/  @P0 LDG.E.U8 R213, desc[UR44][R6.64] ;  /* 0x0000002c06d50981 */ /* 0x000122000c1e1100 */
[----:B------:R-:W-:-:S02]  /*1ea00*/  ISETP.GT.AND P0, PT, R4, 0x22, PT ;  /* 0x000000220400780c */ /* 0x000fc40003f04270 */
[----:B------:R-:W-:Y:S01]  /*1ea10*/  PRMT R209, RZ, 0x7610, R209 ;  /* 0x00007610ffd17816 */ /* 0x000fe200000000d1 */
[----:B0-----:R-:W-:Y:S02]  /*1ea20*/  @P1 IMAD.MOV.U32 R6, RZ, RZ, R43 ;  /* 0x000000ffff061224 */ /* 0x001fe400078e002b */
        /* <DEDUP_REMOVED lines=8> */
[----:B------:R-:W-:Y:S01]  /*1eab0*/  @P1 IMAD.MOV.U32 R7, RZ, RZ, R127 ;  /* 0x000000ffff071224 */ /* 0x000fe200078e007f */
[----:B------:R-:W3:Y:S04]  /*1eac0*/  LDL R41, [R1+0x1448] ;  /* 0x0014480001297983 */ /* 0x000ee80000100800 */
[----:B------:R0:W3:Y:S01]  /*1ead0*/  @P1 LDG.E.U8 R209, desc[UR44][R6.64] ;  /* 0x0000002c06d11981 */ /* 0x0000e2000c1e1100 */
[----:B------:R-:W-:Y:S02]  /*1eae0*/  ISETP.GT.AND P1, PT, R4, 0x23, PT ;  /* 0x000000230400780c */ /* 0x000fe40003f24270 */
[----:B------:R-:W-:Y:S01]  /*1eaf0*/  PRMT R204, RZ, 0x7610, R204 ;  /* 0x00007610ffcc7816 */ /* 0x000fe200000000cc */
[----:B------:R-:W3:Y:S01]  /*1eb00*/  LDL R127, [R1+0x1424] ;  /* 0x00142400017f7983 */ /* 0x000ee20000100800 */
[----:B0-----:R-:W-:-:S03]  /*1eb10*/  @P0 IMAD.MOV.U32 R6, RZ, RZ, R39 ;  /* 0x000000ffff060224 */ /* 0x001fc600078e0027 */
        /* <DEDUP_REMOVED lines=55> */
[----:B----4-:R-:W-:Y:S02]  /*1ee90*/  @P0 IMAD.MOV.U32 R6, RZ, RZ, R45 ;  /* 0x000000ffff060224 */ /* 0x010fe400078e002d */
[----:B------:R-:W-:Y:S01]  /*1eea0*/  @P0 IMAD.MOV.U32 R7, RZ, RZ, R127 ;  /* 0x000000ffff070224 */ /* 0x000fe200078e007f */
[----:B------:R-:W4:Y:S04]  /*1eeb0*/  LDL R45, [R1+0x13f8] ;  /* 0x0013f800012d7983 */ /* 0x000f280000100800 */
[----:B------:R0:W4:Y:S01]  /*1eec0*/  @P0 LDG.E.U8 R198, desc[UR44][R6.64] ;  /* 0x0000002c06c60981 */ /* 0x000122000c1e1100 */
[----:B------:R-:W-:-:S02]  /*1eed0*/  ISETP.GT.AND P0, PT, R4, 0x28, PT ;  /* 0x000000280400780c */ /* 0x000fc40003f04270 */
[----:B------:R-:W-:Y:S01]  /*1eee0*/  PRMT R196, RZ, 0x7610, R196 ;  /* 0x00007610ffc47816 */ /* 0x000fe200000000c4 */
[----:B------:R-:W4:Y:S01]  /*1eef0*/  LDL R127, [R1+0x13d4] ;  /* 0x0013d400017f7983 */ /* 0x000f220000100800 */
[----:B0-----:R-:W-:-:S03]  /*1ef00*/  @P1 IMAD.MOV.U32 R6, RZ, RZ, R43 ;  /* 0x000000ffff061224 */ /* 0x001fc600078e002b */
[----:B------:R-:W4:Y:S01]  /*1ef10*/  LDL R43, [R1+0x13f0] ;  /* 0x0013f000012b7983 */ /* 0x000f220000100800 */
        /* <DEDUP_REMOVED lines=29> */
[----:B----4-:R-:W-:Y:S02]  /*1f0f0*/  @P1 IMAD.MOV.U32 R6, RZ, RZ, R45 ;  /* 0x000000ffff061224 */ /* 0x010fe400078e002d */
[----:B------:R-:W4:Y:S01]  /*1f100*/  LDL R45, [R1+0x13c8] ;  /* 0x0013c800012d7983 */ /* 0x000f220000100800 */
[----:B------:R-:W-:Y:S02]  /*1f110*/  PRMT R189, RZ, 0x7610, R189 ;  /* 0x00007610ffbd7816 */ /* 0x000fe400000000bd */
[----:B------:R-:W-:Y:S02]  /*1f120*/  PRMT R190, RZ, 0x7610, R190 ;  /* 0x00007610ffbe7816 */ /* 0x000fe400000000be */
        /* <DEDUP_REMOVED lines=31> */
[----:B------:R-:W-:Y:S01]  /*1f320*/  ISETP.GT.AND P1, PT, R4, 0x2d, PT ;  /* 0x0000002d0400780c */ /* 0x000fe20003f24270 */
[----:B------:R-:W-:Y:S02]  /*1f330*/  @P0 IMAD.MOV.U32 R6, RZ, RZ, R34 ;  /* 0x000000ffff060224 */ /* 0x000fe400078e0022 */
[----:B------:R-:W2:Y:S04]  /*1f340*/  LDL R34, [R1+0x13a0] ;  /* 0x0013a00001227983 */ /* 0x000ea80000100800 */
[----:B------:R4:W2:Y:S02]  /*1f350*/  @P0 LDG.E.U8 R184, desc[UR44][R6.64] ;  /* 0x0000002c06b80981 */ /* 0x0008a4000c1e1100 */
[----:B----4-:R-:W-:Y:S01]  /*1f360*/  @P0 IMAD.MOV.U32 R6, RZ, RZ, R45 ;  /* 0x000000ffff060224 */ /* 0x010fe200078e002d */
[----:B------:R-:W-:Y:S01]  /*1f370*/  PRMT R182, RZ, 0x7610, R182 ;  /* 0x00007610ffb67816 */ /* 0x000fe200000000b6 */
[----:B------:R-:W4:Y:S01]  /*1f380*/  LDL R45, [R1+0x1398] ;  /* 0x00139800012d7983 */ /* 0x000f220000100800 */
[----:B------:R-:W-:-:S02]  /*1f390*/  PRMT R183, RZ, 0x7610, R183 ;  /* 0x00007610ffb77816 */ /* 0x000fc400000000b7 */
[----:B------:R-:W-:Y:S01]  /*1f3a0*/  PRMT R179, RZ, 0x7610, R179 ;  /* 0x00007610ffb37816 */ /* 0x000fe200000000b3 */
[----:B---3--:R-:W-:Y:S02]  /*1f3b0*/  @P0 IMAD.MOV.U32 R7, RZ, RZ, R46 ;  /* 0x000000ffff070224 */ /* 0x008fe400078e002e */
[----:B------:R-:W3:Y:S04]  /*1f3c0*/  LDL R46, [R1+0x139c] ;  /* 0x00139c00012e7983 */ /* 0x000ee80000100800 */
[----:B------:R0:W4:Y:S01]  /*1f3d0*/  @P0 LDG.E.U8 R185, desc[UR44][R6.64] ;  /* 0x0000002c06b90981 */ /* 0x000122000c1e1100 */
[----:B------:R-:W-:Y:S01]  /*1f3e0*/  ISETP.GT.AND P0, PT, R4, 0x2e, PT ;  /* 0x0000002e0400780c */ /* 0x000fe20003f04270 */
[----:B0-----:R-:W-:Y:S02]  /*1f3f0*/  @P1 IMAD.MOV.U32 R6, RZ, RZ, R43 ;  /* 0x000000ffff061224 */ /* 0x001fe400078e002b */
[----:B------:R-:W4:Y:S01]  /*1f400*/  LDL R43, [R1+0x1390] ;  /* 0x00139000012b7983 */ /* 0x000f220000100800 */
        /* <DEDUP_REMOVED lines=22> */
[----:B0-----:R-:W-:Y:S02]  /*1f570*/  @P1 IMAD.MOV.U32 R6, RZ, RZ, R34 ;  /* 0x000000ffff061224 */ /* 0x001fe400078e0022 */
[----:B------:R-:W2:Y:S01]  /*1f580*/  LDL R34, [R1+0x1370] ;  /* 0x0013700001227983 */ /* 0x000ea20000100800 */
[----:B------:R-:W-:Y:S02]  /*1f590*/  PRMT R177, RZ, 0x7610, R177 ;  /* 0x00007610ffb17816 */ /* 0x000fe400000000b1 */
[----:B------:R-:W-:Y:S02]  /*1f5a0*/  PRMT R178, RZ, 0x7610, R178 ;  /* 0x00007610ffb27816 */ /* 0x000fe400000000b2 */
[----:B------:R-:W-:Y:S02]  /*1f5b0*/  PRMT R180, RZ, 0x7610, R180 ;  /* 0x00007610ffb47816 */ /* 0x000fe400000000b4 */
[----:B------:R-:W-:Y:S01]  /*1f5c0*/  PRMT R174, RZ, 0x7610, R174 ;  /* 0x00007610ffae7816 */ /* 0x000fe200000000ae */
[----:B---3--:R-:W-:-:S02]  /*1f5d0*/  @P1 IMAD.MOV.U32 R7, RZ, RZ, R46 ;  /* 0x000000ffff071224 */ /* 0x008fc400078e002e */
[----:B------:R-:W3:Y:S04]  /*1f5e0*/  LDL R46, [R1+0x136c] ;  /* 0x00136c00012e7983 */ /* 0x000ee80000100800 */
[----:B------:R4:W3:Y:S02]  /*1f5f0*/  @P1 LDG.E.U8 R175, desc[UR44][R6.64] ;  /* 0x0000002c06af1981 */ /* 0x0008e4000c1e1100 */
[----:B----4-:R-:W-:Y:S02]  /*1f600*/  @P1 IMAD.MOV.U32 R6, RZ, RZ, R45 ;  /* 0x000000ffff061224 */ /* 0x010fe400078e002d */
[----:B------:R-:W4:Y:S01]  /*1f610*/  LDL R45, [R1+0x1368] ;  /* 0x00136800012d7983 */ /* 0x000f220000100800 */
        /* <DEDUP_REMOVED lines=27> */
[----:B------:R-:W-:-:S09]  /*1f7d0*/  ISETP.GT.AND P1, PT, R4, 0x33, PT ;  /* 0x000000330400780c */ /* 0x000fd20003f24270 */
        /* <DEDUP_REMOVED lines=13> */
[----:B------:R0:W4:Y:S02]  /*1f8b0*/  @P0 LDG.E.U8 R173, desc[UR44][R6.64] ;  /* 0x0000002c06ad0981 */ /* 0x000124000c1e1100 */
[----:B0-----:R-:W-:Y:S02]  /*1f8c0*/  @P1 IMAD.MOV.U32 R6, RZ, RZ, R43 ;  /* 0x000000ffff061224 */ /* 0x001fe400078e002b */
[----:B------:R-:W4:Y:S01]  /*1f8d0*/  LDL R43, [R1+0x1330] ;  /* 0x00133000012b7983 */ /* 0x000f220000100800 */
[----:B------:R-:W-:Y:S01]  /*1f8e0*/  ISETP.GT.AND P0, PT, R4, 0x34, PT ;  /* 0x000000340400780c */ /* 0x000fe20003f04270 */
[----:B------:R-:W-:-:S02]  /*1f8f0*/  @P1 IMAD.MOV.U32 R7, RZ, RZ, R126 ;  /* 0x000000ffff071224 */ /* 0x000fc400078e007e */
[----:B------:R-:W4:Y:S04]  /*1f900*/  LDL R126, [R1+0x132c] ;  /* 0x00132c00017e7983 */ /* 0x000f280000100800 */
[----:B------:R0:W4:Y:S02]  /*1f910*/  @P1 LDG.E.U8 R170, desc[UR44][R6.64] ;  /* 0x0000002c06aa1981 */ /* 0x000124000c1e1100 */
[----:B0-----:R-:W-:Y:S02]  /*1f920*/  @P1 IMAD.MOV.U32 R6, RZ, RZ, R41 ;  /* 0x000000ffff061224 */ /* 0x001fe400078e0029 */
[----:B------:R-:W4:Y:S01]  /*1f930*/  LDL R41, [R1+0x1328] ;  /* 0x0013280001297983 */ /* 0x000f220000100800 */
[----:B------:R-:W-:-:S03]  /*1f940*/  @P1 IMAD.MOV.U32 R7, RZ, RZ, R44 ;  /* 0x000000ffff071224 */ /* 0x000fc600078e002c */
        /* <DEDUP_REMOVED lines=9> */
[----:B------:R-:W-:Y:S02]  /*1f9e0*/  ISETP.GT.AND P1, PT, R4, 0x35, PT ;  /* 0x000000350400780c */ /* 0x000fe40003f24270 */
[----:B------:R-:W-:-:S02]  /*1f9f0*/  PRMT R169, RZ, 0x7610, R169 ;  /* 0x00007610ffa97816 */ /* 0x000fc400000000a9 */
[----:B------:R-:W-:Y:S02]  /*1fa00*/  PRMT R166, RZ, 0x7610, R166 ;  /* 0x00007610ffa67816 */ /* 0x000fe400000000a6 */
[----:B------:R-:W-:Y:S02]  /*1fa10*/  PRMT R167, RZ, 0x7610, R167 ;  /* 0x00007610ffa77816 */ /* 0x000fe400000000a7 */
[----:B------:R-:W-:Y:S02]  /*1fa20*/  PRMT R164, RZ, 0x7610, R164 ;  /* 0x00007610ffa47816 */ /* 0x000fe400000000a4 */
        /* <DEDUP_REMOVED lines=11> */
[----:B----4-:R-:W-:Y:S02]  /*1fae0*/  @P1 IMAD.MOV.U32 R6, RZ, RZ, R45 ;  /* 0x000000ffff061224 */ /* 0x010fe400078e002d */
[----:B------:R-:W-:Y:S01]  /*1faf0*/  @P1 IMAD.MOV.U32 R7, RZ, RZ, R127 ;  /* 0x000000ffff071224 */ /* 0x000fe200078e007f */
[----:B------:R-:W4:Y:S04]  /*1fb00*/  LDL R45, [R1+0x1308] ;  /* 0x00130800012d7983 */ /* 0x000f280000100800 */
[----:B------:R0:W4:Y:S01]  /*1fb10*/  @P1 LDG.E.U8 R167, desc[UR44][R6.64] ;  /* 0x0000002c06a71981 */ /* 0x000122000c1e1100 */
[----:B------:R-:W-:-:S03]  /*1fb20*/  PRMT R163, RZ, 0x7610, R163 ;  /* 0x00007610ffa37816 */ /* 0x000fc600000000a3 */
[----:B------:R-:W4:Y:S01]  /*1fb30*/  LDL R127, [R1+0x12e4] ;  /* 0x0012e400017f7983 */ /* 0x000f220000100800 */
[----:B0-----:R-:W-:Y:S02]  /*1fb40*/  @P0 IMAD.MOV.U32 R6, RZ, RZ, R43 ;  /* 0x000000ffff060224 */ /* 0x001fe400078e002b */
[----:B------:R-:W-:Y:S01]  /*1fb50*/  @P0 IMAD.MOV.U32 R7, RZ, RZ, R126 ;  /* 0x000000ffff070224 */ /* 0x000fe200078e007e */
[----:B------:R-:W4:Y:S04]  /*1fb60*/  LDL R43, [R1+0x1300] ;  /* 0x00130000012b7983 */ /* 0x000f280000100800 */
[----:B------:R-:W4:Y:S04]  /*1fb70*/  LDL R126, [R1+0x1304] ;  /* 0x00130400017e7983 */ /* 0x000f280000100800 */
[----:B------:R0:W4:Y:S01]  /*1fb80*/  @P0 LDG.E.U8 R164, desc[UR44][R6.64] ;  /* 0x0000002c06a40981 */ /* 0x000122000c1e1100 */
[----:B------:R-:W-:Y:S01]  /*1fb90*/  ISETP.GT.AND P1, PT, R4, 0x37, PT ;  /* 0x000000370400780c */ /* 0x000fe20003f24270 */
[----:B0-----:R-:W-:-:S02]  /*1fba0*/  @P0 IMAD.MOV.U32 R6, RZ, RZ, R41 ;  /* 0x000000ffff060224 */ /* 0x001fc400078e0029 */
        /* <DEDUP_REMOVED lines=26> */
[----:B------:R-:W4:Y:S01]  /*1fd50*/  LDL R45, [R1+0x12d8] ;  /* 0x0012d800012d7983 */ /* 0x000f220000100800 */
[----:B------:R-:W-:-:S03]  /*1fd60*/  @P0 IMAD.MOV.U32 R7, RZ, RZ, R126 ;  /* 0x000000ffff070224 */ /* 0x000fc600078e007e */
[----:B------:R-:W4:Y:S04]  /*1fd70*/  LDL R126, [R1+0x12d4] ;  /* 0x0012d400017e7983 */ /* 0x000f280000100800 */
[----:B------:R0:W4:Y:S02]  /*1fd80*/  @P0 LDG.E.U8 R161, desc[UR44][R6.64] ;  /* 0x0000002c06a10981 */ /* 0x000124000c1e1100 */
[----:B0-----:R-:W-:Y:S02]  /*1fd90*/  @P1 IMAD.MOV.U32 R6, RZ, RZ, R43 ;  /* 0x000000ffff061224 */ /* 0x001fe400078e002b */
[----:B------:R-:W4:Y:S01]  /*1fda0*/  LDL R43, [R1+0x12d0] ;  /* 0x0012d000012b7983 */ /* 0x000f220000100800 */
[----:B------:R-:W-:-:S03]  /*1fdb0*/  @P1 IMAD.MOV.U32 R7, RZ, RZ, R44 ;  /* 0x000000ffff071224 */ /* 0x000fc600078e002c */
[----:B------:R-:W4:Y:S01]  /*1fdc0*/  LDL R44, [R1+0x12cc] ;  /* 0x0012cc00012c7983 */ /* 0x000f220000100800 */
[----:B------:R-:W-:-:S03]  /*1fdd0*/  ISETP.GT.AND P0, PT, R4, 0x3a, PT ;  /* 0x0000003a0400780c */ /* 0x000fc60003f04270 */
[----:B------:R0:W4:Y:S02]  /*1fde0*/  @P1 LDG.E.U8 R158, desc[UR44][R6.64] ;  /* 0x0000002c069e1981 */ /* 0x000124000c1e1100 */
[----:B0-----:R-:W-:Y:S02]  /*1fdf0*/  @P1 IMAD.MOV.U32 R6, RZ, RZ, R41 ;  /* 0x000000ffff061224 */ /* 0x001fe400078e0029 */
[----:B------:R-:W4:Y:S01]  /*1fe00*/  LDL R41, [R1+0x12c8] ;  /* 0x0012c80001297983 */ /* 0x000f220000100800 */
[----:B------:R-:W-:-:S03]  /*1fe10*/  @P1 IMAD.MOV.U32 R7, RZ, RZ, R42 ;  /* 0x000000ffff071224 */ /* 0x000fc600078e002a */
[----:B------:R-:W4:Y:S04]  /*1fe20*/  LDL R42, [R1+0x12c4] ;  /* 0x0012c400012a7983 */ /* 0x000f280000100800 */
[----:B------:R0:W4:Y:S02]  /*1fe30*/  @P1 LDG.E.U8 R159, desc[UR44][R6.64] ;  /* 0x0000002c069f1981 */ /* 0x000124000c1e1100 */
[----:B0-----:R-:W-:Y:S02]  /*1fe40*/  @P0 IMAD.MOV.U32 R6, RZ, RZ, R39 ;  /* 0x000000ffff060224 */ /* 0x001fe400078e0027 */
[----:B------:R-:W-:Y:S01]  /*1fe50*/  @P0 IMAD.MOV.U32 R7, RZ, RZ, R40 ;  /* 0x000000ffff070224 */ /* 0x000fe200078e0028 */
[----:B------:R-:W4:Y:S04]  /*1fe60*/  LDL R39, [R1+0x12c0] ;  /* 0x0012c00001277983 */ /* 0x000f280000100800 */
[----:B------:R-:W4:Y:S01]  /*1fe70*/  LDL R40, [R1+0x12bc] ;  /* 0x0012bc0001287983 */ /* 0x000f220000100800 */
[----:B------:R-:W-:-:S02]  /*1fe80*/  PRMT R156, RZ, 0x7610, R156 ;  /* 0x00007610ff9c7816 */ /* 0x000fc4000000009c */
[----:B------:R-:W-:Y:S02]  /*1fe90*/  ISETP.GT.AND P1, PT, R4, 0x3b, PT ;  /* 0x0000003b0400780c */ /* 0x000fe40003f24270 */
[----:B------:R-:W-:Y:S02]  /*1fea0*/  PRMT R157, RZ, 0x7610, R157 ;  /* 0x00007610ff9d7816 */ /* 0x000fe4000000009d */
[----:B------:R0:W4:Y:S02]  /*1feb0*/  @P0 LDG.E.U8 R156, desc[UR44][R6.64] ;  /* 0x0000002c069c0981 */ /* 0x000124000c1e1100 */
[----:B0-----:R-:W-:Y:S01]  /*1fec0*/  @P0 IMAD.MOV.U32 R7, RZ, RZ, R127 ;  /* 0x000000ffff070224 */ /* 0x001fe200078e007f */
[----:B------:R-:W-:Y:S02]  /*1fed0*/  PRMT R154, RZ, 0x7610, R154 ;  /* 0x00007610ff9a7816 */ /* 0x000fe4000000009a */
        /* <DEDUP_REMOVED lines=12> */
[----:B----4-:R-:W-:Y:S02]  /*1ffa0*/  @P1 IMAD.MOV.U32 R6, RZ, RZ, R45 ;  /* 0x000000ffff061224 */ /* 0x010fe400078e002d */
[----:B------:R-:W4:Y:S01]  /*1ffb0*/  LDL R45, [R1+0x12ac] ;  /* 0x0012ac00012d7983 */ /* 0x000f220000100800 */
[----:B------:R-:W-:-:S05]  /*1ffc0*/  @P1 IMAD.MOV.U32 R7, RZ, RZ, R126 ;  /* 0x000000ffff071224 */ /* 0x000fca00078e007e */
        /* <DEDUP_REMOVED lines=16> */
[----:B------:R-:W-:Y:S02]  /*200d0*/  PRMT R22, RZ, 0x7610, R22 ;  /* 0x00007610ff167816 */ /* 0x000fe40000000016 */
[----:B------:R-:W-:-:S04]  /*200e0*/  LOP3.LUT R23, R23, 0xffff, RZ, 0xc0, !PT ;  /* 0x0000ffff17177812 */ /* 0x000fc800078ec0ff */
[----:B------:R0:W4:Y:S01]  /*200f0*/  @P1 LDG.E.U8 R22, desc[UR44][R6.64] ;  /* 0x0000002c06161981 */ /* 0x000122000c1e1100 */
[----:B------:R-:W-:Y:S02]  /*20100*/  ISETP.GT.AND P0, PT, R4, 0x3e, PT ;  /* 0x0000003e0400780c */ /* 0x000fe40003f04270 */
[----:B0-----:R-:W-:-:S04]  /*20110*/  LOP3.LUT R6, R36, 0xffff, RZ, 0xc0, !PT ;  /* 0x0000ffff24067812 */ /* 0x001fc800078ec0ff */
[--C-:B------:R-:W-:Y:S02]  /*20120*/  PRMT R36, R6, 0x3340, R23.reuse ;  /* 0x0000334006247816 */ /* 0x100fe40000000017 */
[----:B------:R-:W-:Y:S02]  /*20130*/  PRMT R23, RZ, 0x7610, R23 ;  /* 0x00007610ff177816 */ /* 0x000fe40000000017 */
[----:B------:R-:W-:Y:S02]  /*20140*/  LOP3.LUT R20, R20, 0xffff, RZ, 0xc0, !PT ;  /* 0x0000ffff14147812 */ /* 0x000fe400078ec0ff */
[----:B------:R-:W-:Y:S02]  /*20150*/  LOP3.LUT R21, R21, 0xffff, RZ, 0xc0, !PT ;  /* 0x0000ffff15157812 */ /* 0x000fe400078ec0ff */
[----:B------:R-:W-:Y:S01]  /*20160*/  LOP3.LUT R5, R5, 0xffff, RZ, 0xc0, !PT ;  /* 0x0000ffff05057812 */ /* 0x000fe200078ec0ff */
[----:B---3--:R-:W-:Y:S01]  /*20170*/  @P1 IMAD.MOV.U32 R6, RZ, RZ, R46 ;  /* 0x000000ffff061224 */ /* 0x008fe200078e002e */
[----:B------:R-:W-:-:S02]  /*20180*/  LOP3.LUT R251, R251, 0xffff, RZ, 0xc0, !PT ;  /* 0x0000fffffbfb7812 */ /* 0x000fc400078ec0ff */
[----:B------:R-:W-:-:S04]  /*20190*/  LOP3.LUT R19, R19, 0xffff, RZ, 0xc0, !PT ;  /* 0x0000ffff13137812 */ /* 0x000fc800078ec0ff */
[--C-:B------:R-:W-:Y:S02]  /*201a0*/  PRMT R251, R251, 0x3340, R19.reuse ;  /* 0x00003340fbfb7816 */ /* 0x100fe40000000013 */
[----:B------:R-:W-:Y:S02]  /*201b0*/  PRMT R19, RZ, 0x7610, R19 ;  /* 0x00007610ff137816 */ /* 0x000fe40000000013 */
[----:B------:R-:W-:Y:S02]  /*201c0*/  LOP3.LUT R11, R11, 0xffff, RZ, 0xc0, !PT ;  /* 0x0000ffff0b0b7812 */ /* 0x000fe400078ec0ff */
[----:B------:R-:W-:Y:S02]  /*201d0*/  LOP3.LUT R10, R10, 0xffff, RZ, 0xc0, !PT ;  /* 0x0000ffff0a0a7812 */ /* 0x000fe400078ec0ff */
[----:B------:R-:W-:Y:S02]  /*201e0*/  LOP3.LUT R9, R9, 0xffff, RZ, 0xc0, !PT ;  /* 0x0000ffff09097812 */ /* 0x000fe400078ec0ff */
[----:B------:R-:W-:-:S02]  /*201f0*/  LOP3.LUT R8, R8, 0xffff, RZ, 0xc0, !PT ;  /* 0x0000ffff08087812 */ /* 0x000fc400078ec0ff */
[----:B------:R-:W-:Y:S02]  /*20200*/  LOP3.LUT R249, R249, 0xffff, RZ, 0xc0, !PT ;  /* 0x0000fffff9f97812 */ /* 0x000fe400078ec0ff */
[----:B------:R-:W-:-:S04]  /*20210*/  LOP3.LUT R247, R247, 0xffff, RZ, 0xc0, !PT ;  /* 0x0000fffff7f77812 */ /* 0x000fc800078ec0ff */
[----:B------:R-:W-:Y:S01]  /*20220*/  PRMT R247, R249, 0x3340, R247 ;  /* 0x00003340f9f77816 */ /* 0x000fe200000000f7 */
[----:B--2---:R-:W-:-:S05]  /*20230*/  @P1 IMAD.MOV.U32 R7, RZ, RZ, R125 ;  /* 0x000000ffff071224 */ /* 0x004fca00078e007d */
[----:B------:R0:W2:Y:S02]  /*20240*/  @P1 LDG.E.U8 R23, desc[UR44][R6.64] ;  /* 0x0000002c06171981 */ /* 0x0000a4000c1e1100 */
[----:B0-----:R-:W-:Y:S01]  /*20250*/  LOP3.LUT R6, R37, 0xffff, RZ, 0xc0, !PT ;  /* 0x0000ffff25067812 */ /* 0x001fe200078ec0ff */
[----:B----4-:R-:W-:-:S03]  /*20260*/  @P0 IMAD.MOV.U32 R7, RZ, RZ, R45 ;  /* 0x000000ffff070224 */ /* 0x010fc600078e002d */
[----:B------:R-:W-:Y:S01]  /*20270*/  PRMT R37, R6, 0x3340, R20 ;  /* 0x0000334006257816 */ /* 0x000fe20000000014 */
[----:B------:R-:W-:Y:S01]  /*20280*/  @P0 IMAD.MOV.U32 R6, RZ, RZ, R34 ;  /* 0x000000ffff060224 */ /* 0x000fe200078e0022 */
[----:B------:R-:W-:-:S06]  /*20290*/  PRMT R20, RZ, 0x7610, R20 ;  /* 0x00007610ff147816 */ /* 0x000fcc0000000014 */
[----:B------:R0:W3:Y:S02]  /*202a0*/  @P0 LDG.E.U8 R20, desc[UR44][R6.64] ;  /* 0x0000002c06140981 */ /* 0x0000e4000c1e1100 */
[----:B0-----:R-:W-:Y:S02]  /*202b0*/  LOP3.LUT R6, R3, 0xffff, RZ, 0xc0, !PT ;  /* 0x0000ffff03067812 */ /* 0x001fe400078ec0ff */
[----:B------:R-:W4:Y:S02]  /*202c0*/  LDL R3, [R1+0x1aac] ;  /* 0x001aac0001037983 */ /* 0x000f240000100800 */
[--C-:B------:R-:W-:Y:S02]  /*202d0*/  PRMT R34, R6, 0x3340, R21.reuse ;  /* 0x0000334006227816 */ /* 0x100fe40000000015 */
[----:B------:R-:W-:Y:S01]  /*202e0*/  PRMT R21, RZ, 0x7610, R21 ;  /* 0x00007610ff157816 */ /* 0x000fe20000000015 */
[----:B------:R-:W-:Y:S02]  /*202f0*/  @P0 IMAD.MOV.U32 R6, RZ, RZ, R43 ;  /* 0x000000ffff060224 */ /* 0x000fe400078e002b */
[----:B------:R-:W-:-:S05]  /*20300*/  @P0 IMAD.MOV.U32 R7, RZ, RZ, R44 ;  /* 0x000000ffff070224 */ /* 0x000fca00078e002c */
[----:B------:R0:W2:Y:S01]  /*20310*/  @P0 LDG.E.U8 R21, desc[UR44][R6.64] ;  /* 0x0000002c06150981 */ /* 0x0000a2000c1e1100 */
[----:B------:R-:W-:Y:S02]  /*20320*/  ISETP.GT.AND P0, PT, R4, 0x3f, PT ;  /* 0x0000003f0400780c */ /* 0x000fe40003f04270 */
[----:B0-----:R-:W-:-:S04]  /*20330*/  LOP3.LUT R6, R35, 0xffff, RZ, 0xc0, !PT ;  /* 0x0000ffff23067812 */ /* 0x001fc800078ec0ff */
[----:B------:R-:W-:-:S07]  /*20340*/  PRMT R35, R6, 0x3340, R5 ;  /* 0x0000334006237816 */ /* 0x000fce0000000005 */
[----:B------:R-:W-:Y:S01]  /*20350*/  @P0 IMAD.MOV.U32 R6, RZ, RZ, R41 ;  /* 0x000000ffff060224 */ /* 0x000fe200078e0029 */
[----:B------:R-:W-:Y:S01]  /*20360*/  PRMT R5, RZ, 0x7610, R5 ;  /* 0x00007610ff057816 */ /* 0x000fe20000000005 */
[----:B------:R-:W-:-:S05]  /*20370*/  @P0 IMAD.MOV.U32 R7, RZ, RZ, R42 ;  /* 0x000000ffff070224 */ /* 0x000fca00078e002a */
[----:B------:R0:W2:Y:S02]  /*20380*/  @P0 LDG.E.U8 R5, desc[UR44][R6.64] ;  /* 0x0000002c06050981 */ /* 0x0000a4000c1e1100 */
[----:B0-----:R-:W-:Y:S01]  /*20390*/  @P0 IMAD.MOV.U32 R6, RZ, RZ, R39 ;  /* 0x000000ffff060224 */ /* 0x001fe200078e0027 */
[----:B------:R-:W-:Y:S01]  /*203a0*/  LOP3.LUT R252, R252, 0xffff, RZ, 0xc0, !PT ;  /* 0x0000fffffcfc7812 */ /* 0x000fe200078ec0ff */
[----:B------:R-:W2:Y:S01]  /*203b0*/  LDL R39, [R1+0x1aa4] ;  /* 0x001aa40001277983 */ /* 0x000ea20000100800 */
[----:B------:R-:W-:-:S05]  /*203c0*/  @P0 IMAD.MOV.U32 R7, RZ, RZ, R40 ;  /* 0x000000ffff070224 */ /* 0x000fca00078e0028 */
[----:B------:R0:W2:Y:S02]  /*203d0*/  @P0 LDG.E.U8 R19, desc[UR44][R6.64] ;  /* 0x0000002c06130981 */ /* 0x0000a4000c1e1100 */
[----:B0-----:R-:W-:Y:S02]  /*203e0*/  PRMT R6, R11, 0x3340, R10 ;  /* 0x000033400b067816 */ /* 0x001fe4000000000a */
[----:B------:R-:W-:Y:S02]  /*203f0*/  PRMT R11, R9, 0x3340, R8 ;  /* 0x00003340090b7816 */ /* 0x000fe40000000008 */
[----:B------:R-:W-:Y:S02]  /*20400*/  LOP3.LUT R7, R31, 0xffff, RZ, 0xc0, !PT ;  /* 0x0000ffff1f077812 */ /* 0x000fe400078ec0ff */
[----:B------:R-:W-:Y:S01]  /*20410*/  PRMT R11, R6, 0x5410, R11 ;  /* 0x00005410060b7816 */ /* 0x000fe2000000000b */
[----:B------:R-:W2:Y:S01]  /*20420*/  LDL R31, [R1+0x1a84] ;  /* 0x001a8400011f7983 */ /* 0x000ea20000100800 */
[----:B------:R-:W-:-:S02]  /*20430*/  LOP3.LUT R6, R30, 0xffff, RZ, 0xc0, !PT ;  /* 0x0000ffff1e067812 */ /* 0x000fc400078ec0ff */
[----:B------:R-:W-:Y:S01]  /*20440*/  PRMT R10, R251, 0x5410, R247 ;  /* 0x00005410fb0a7816 */ /* 0x000fe200000000f7 */
[----:B------:R-:W2:Y:S01]  /*20450*/  LDL R30, [R1+0x1a44] ;  /* 0x001a4400011e7983 */ /* 0x000ea20000100800 */
[----:B------:R-:W-:Y:S02]  /*20460*/  PRMT R247, R7, 0x3340, R6 ;  /* 0x0000334007f77816 */ /* 0x000fe40000000006 */
[----:B------:R-:W-:Y:S02]  /*20470*/  LOP3.LUT R7, R26, 0xffff, RZ, 0xc0, !PT ;  /* 0x0000ffff1a077812 */ /* 0x000fe400078ec0ff */
[----:B------:R-:W-:Y:S01]  /*20480*/  LOP3.LUT R6, R14, 0xffff, RZ, 0xc0, !PT ;  /* 0x0000ffff0e067812 */ /* 0x000fe200078ec0ff */
[----:B------:R-:W2:Y:S03]  /*20490*/  LDL R26, [R1+0x1a88] ;  /* 0x001a8800011a7983 */ /* 0x000ea60000100800 */
[----:B------:R-:W-:Y:S01]  /*204a0*/  PRMT R7, R7, 0x3340, R6 ;  /* 0x0000334007077816 */ /* 0x000fe20000000006 */
[----:B------:R-:W2:Y:S01]  /*204b0*/  LDL R14, [R1+0x1a68] ;  /* 0x001a6800010e7983 */ /* 0x000ea20000100800 */
[----:B------:R-:W-:-:S03]  /*204c0*/  LOP3.LUT R6, R0, 0xffff, RZ, 0xc0, !PT ;  /* 0x0000ffff00067812 */ /* 0x000fc600078ec0ff */
[----:B------:R-:W3:Y:S01]  /*204d0*/  LDL R0, [R1+0x1ab8] ;  /* 0x001ab80001007983 */ /* 0x000ee20000100800 */
[----:B------:R-:W-:Y:S02]  /*204e0*/  PRMT R8, R36, 0x5410, R37 ;  /* 0x0000541024087816 */ /* 0x000fe40000000025 */
[----:B------:R-:W-:Y:S01]  /*204f0*/  PRMT R9, R34, 0x5410, R35 ;  /* 0x0000541022097816 */ /* 0x000fe20000000023 */
[----:B------:R-:W-:Y:S01]  /*20500*/  BAR.SYNC.DEFER_BLOCKING 0x0 ;  /* 0x0000000000007b1d */ /* 0x000fe20000010000 */
[----:B------:R-:W-:Y:S02]  /*20510*/  LOP3.LUT R250, R250, 0xffff, RZ, 0xc0, !PT ;  /* 0x0000fffffafa7812 */ /* 0x000fe400078ec0ff */
[----:B------:R-:W-:Y:S02]  /*20520*/  LOP3.LUT R248, R248, 0xffff, RZ, 0xc0, !PT ;  /* 0x0000fffff8f87812 */ /* 0x000fe400078ec0ff */
[----:B------:R-:W-:Y:S02]  /*20530*/  LOP3.LUT R246, R246, 0xffff, RZ, 0xc0, !PT ;  /* 0x0000fffff6f67812 */ /* 0x000fe400078ec0ff */
[----:B------:R-:W-:Y:S01]  /*20540*/  LOP3.LUT R245, R245, 0xffff, RZ, 0xc0, !PT ;  /* 0x0000fffff5f57812 */ /* 0x000fe200078ec0ff */
[----:B------:R-:W2:Y:S01]  /*20550*/  LDL R35, [R1+0x1aa8] ;  /* 0x001aa80001237983 */ /* 0x000ea20000100800 */
[----:B------:R-:W-:-:S02]  /*20560*/  LOP3.LUT R244, R244, 0xffff, RZ, 0xc0, !PT ;  /* 0x0000fffff4f47812 */ /* 0x000fc400078ec0ff */
[----:B------:R-:W-:Y:S01]  /*20570*/  LOP3.LUT R241, R241, 0xffff, RZ, 0xc0, !PT ;  /* 0x0000fffff1f17812 */ /* 0x000fe200078ec0ff */
[----:B------:R-:W2:Y:S01]  /*20580*/  LDL R37, [R1+0x1a64] ;  /* 0x001a640001257983 */ /* 0x000ea20000100800 */
[----:B------:R-:W-:Y:S02]  /*20590*/  PRMT R6, R6, 0x3340, R252 ;  /* 0x0000334006067816 */ /* 0x000fe400000000fc */
[----:B------:R-:W-:Y:S02]  /*205a0*/  PRMT R245, R246, 0x3340, R245 ;  /* 0x00003340f6f57816 */ /* 0x000fe400000000f5 */
[----:B------:R-:W-:Y:S02]  /*205b0*/  LOP3.LUT R242, R242, 0xffff, RZ, 0xc0, !PT ;  /* 0x0000fffff2f27812 */ /* 0x000fe400078ec0ff */
[----:B------:R-:W-:Y:S02]  /*205c0*/  LOP3.LUT R239, R239, 0xffff, RZ, 0xc0, !PT ;  /* 0x0000ffffefef7812 */ /* 0x000fe400078ec0ff */
[----:B------:R-:W-:-:S02]  /*205d0*/  LOP3.LUT R237, R237, 0xffff, RZ, 0xc0, !PT ;  /* 0x0000ffffeded7812 */ /* 0x000fc400078ec0ff */
[----:B------:R-:W-:Y:S02]  /*205e0*/  LOP3.LUT R235, R235, 0xffff, RZ, 0xc0, !PT ;  /* 0x0000ffffebeb7812 */ /* 0x000fe400078ec0ff */
[----:B------:R-:W-:Y:S02]  /*205f0*/  LOP3.LUT R233, R233, 0xffff, RZ, 0xc0, !PT ;  /* 0x0000ffffe9e97812 */ /* 0x000fe400078ec0ff */
[----:B------:R-:W-:Y:S02]  /*20600*/  LOP3.LUT R231, R231, 0xffff, RZ, 0xc0, !PT ;  /* 0x0000ffffe7e77812 */ /* 0x000fe400078ec0ff */
        /* <DEDUP_REMOVED lines=25> */
[----:B------:R-:W-:Y:S01]  /*207a0*/  LOP3.LUT R210, R210, 0xffff, RZ, 0xc0, !PT ;  /* 0x0000ffffd2d27812 */ /* 0x000fe200078ec0ff */
[----:B------:R-:W0:Y:S01]  /*207b0*/  S2R R46, SR_TID.X ;  /* 0x00000000002e7919 */ /* 0x000e220000002100 */
[----:B------:R-:W-:-:S02]  /*207c0*/  PRMT R239, R242, 0x3340, R239 ;  /* 0x00003340f2ef7816 */ /* 0x000fc400000000ef */
[----:B------:R-:W-:Y:S01]  /*207d0*/  PRMT R231, R233, 0x3340, R231 ;  /* 0x00003340e9e77816 */ /* 0x000fe200000000e7 */
[----:B------:R-:W2:Y:S01]  /*207e0*/  LDL R36, [R1+0x1a24] ;  /* 0x001a240001247983 */ /* 0x000ea20000100800 */
[----:B------:R-:W-:Y:S02]  /*207f0*/  PRMT R223, R225, 0x3340, R223 ;  /* 0x00003340e1df7816 */ /* 0x000fe400000000df */
[----:B------:R-:W-:Y:S01]  /*20800*/  PRMT R215, R217, 0x3340, R215 ;  /* 0x00003340d9d77816 */ /* 0x000fe200000000d7 */
[----:B------:R-:W2:Y:S01]  /*20810*/  LDL R34, [R1+0x1a08] ;  /* 0x001a080001227983 */ /* 0x000ea20000100800 */
[----:B------:R-:W-:Y:S02]  /*20820*/  PRMT R240, R243, 0x3340, R240 ;  /* 0x00003340f3f07816 */ /* 0x000fe400000000f0 */
[----:B------:R-:W-:Y:S02]  /*20830*/  PRMT R232, R234, 0x3340, R232 ;  /* 0x00003340eae87816 */ /* 0x000fe400000000e8 */
[----:B------:R-:W-:-:S02]  /*20840*/  PRMT R224, R226, 0x3340, R224 ;  /* 0x00003340e2e07816 */ /* 0x000fc400000000e0 */
[----:B------:R-:W-:Y:S01]  /*20850*/  PRMT R216, R218, 0x3340, R216 ;  /* 0x00003340dad87816 */ /* 0x000fe200000000d8 */
[----:B----4-:R1:W-:Y:S02]  /*20860*/  STS.128 [R3+UR46+0x8000], R8 ;  /* 0x0080000803007988 */ /* 0x0103e40008000c2e */
[----:B-1----:R-:W-:Y:S02]  /*20870*/  LOP3.LUT R9, R33, 0xffff, RZ, 0xc0, !PT ;  /* 0x0000ffff21097812 */ /* 0x002fe400078ec0ff */
[----:B------:R-:W-:Y:S01]  /*20880*/  LOP3.LUT R8, R32, 0xffff, RZ, 0xc0, !PT ;  /* 0x0000ffff20087812 */ /* 0x000fe200078ec0ff */
[----:B------:R-:W4:Y:S03]  /*20890*/  LDL R33, [R1+0x1694] ;  /* 0x0016940001217983 */ /* 0x000f260000100800 */
[----:B------:R-:W-:Y:S01]  /*208a0*/  PRMT R249, R9, 0x3340, R8 ;  /* 0x0000334009f97816 */ /* 0x000fe20000000008 */
[----:B------:R-:W4:Y:S01]  /*208b0*/  LDL R32, [R1+0x1a98] ;  /* 0x001a980001207983 */ /* 0x000f220000100800 */
[----:B------:R-:W-:-:S02]  /*208c0*/  LOP3.LUT R9, R29, 0xffff, RZ, 0xc0, !PT ;  /* 0x0000ffff1d097812 */ /* 0x000fc400078ec0ff */
[----:B------:R-:W-:Y:S01]  /*208d0*/  LOP3.LUT R8, R27, 0xffff, RZ, 0xc0, !PT ;  /* 0x0000ffff1b087812 */ /* 0x000fe200078ec0ff */
[----:B------:R-:W4:Y:S01]  /*208e0*/  LDL R29, [R1+0x1a28] ;  /* 0x001a2800011d7983 */ /* 0x000f220000100800 */
[----:B------:R-:W-:Y:S02]  /*208f0*/  PRMT R10, R250, 0x3340, R248 ;  /* 0x00003340fa0a7816 */ /* 0x000fe400000000f8 */
[----:B------:R-:W-:Y:S01]  /*20900*/  PRMT R9, R9, 0x3340, R8 ;  /* 0x0000334009097816 */ /* 0x000fe20000000008 */
[----:B------:R-:W4:Y:S01]  /*20910*/  LDL R27, [R1+0x1a48] ;  /* 0x001a4800011b7983 */ /* 0x000f220000100800 */
[----:B------:R-:W-:Y:S02]  /*20920*/  PRMT R11, R244, 0x3340, R241 ;  /* 0x00003340f40b7816 */ /* 0x000fe400000000f1 */
[----:B------:R-:W-:Y:S02]  /*20930*/  PRMT R8, R249, 0x5410, R247 ;  /* 0x00005410f9087816 */ /* 0x000fe400000000f7 */
[----:B------:R-:W-:-:S02]  /*20940*/  PRMT R9, R9, 0x5410, R7 ;  /* 0x0000541009097816 */ /* 0x000fc40000000007 */
[----:B------:R-:W-:Y:S02]  /*20950*/  PRMT R10, R6, 0x5410, R10 ;  /* 0x00005410060a7816 */ /* 0x000fe4000000000a */
[----:B------:R-:W-:-:S05]  /*20960*/  PRMT R11, R245, 0x5410, R11 ;  /* 0x00005410f50b7816 */ /* 0x000fca000000000b */
[----:B------:R1:W-:Y:S04]  /*20970*/  STS.128 [R3+UR46+0xa000], R8 ;  /* 0x00a0000803007988 */ /* 0x0003e80008000c2e */
[----:B-1----:R-:W4:Y:S01]  /*20980*/  LDL R3, [R1+0x1ab4] ;  /* 0x001ab40001037983 */ /* 0x002f220000100800 */
[----:B------:R-:W-:Y:S02]  /*20990*/  PRMT R8, R237, 0x3340, R235 ;  /* 0x00003340ed087816 */ /* 0x000fe400000000eb */
[----:B------:R-:W-:Y:S02]  /*209a0*/  PRMT R9, R229, 0x3340, R227 ;  /* 0x00003340e5097816 */ /* 0x000fe400000000e3 */
[----:B------:R-:W-:Y:S02]  /*209b0*/  PRMT R10, R221, 0x3340, R219 ;  /* 0x00003340dd0a7816 */ /* 0x000fe400000000db */
[----:B------:R-:W-:-:S02]  /*209c0*/  PRMT R11, R212, 0x3340, R208 ;  /* 0x00003340d40b7816 */ /* 0x000fc400000000d0 */
[----:B------:R-:W-:Y:S02]  /*209d0*/  PRMT R8, R239, 0x5410, R8 ;  /* 0x00005410ef087816 */ /* 0x000fe40000000008 */
[----:B------:R-:W-:Y:S02]  /*209e0*/  PRMT R9, R231, 0x5410, R9 ;  /* 0x00005410e7097816 */ /* 0x000fe40000000009 */
[----:B------:R-:W-:Y:S02]  /*209f0*/  PRMT R10, R223, 0x5410, R10 ;  /* 0x00005410df0a7816 */ /* 0x000fe4000000000a */
[----:B------:R-:W-:-:S05]  /*20a00*/  PRMT R11, R215, 0x5410, R11 ;  /* 0x00005410d70b7816 */ /* 0x000fca000000000b */
[----:B---3--:R1:W-:Y:S02]  /*20a10*/  STS.128 [R0+UR46+0x8000], R8 ;  /* 0x0080000800007988 */ /* 0x0083e40008000c2e */
[----:B-1----:R-:W-:Y:S02]  /*20a20*/  PRMT R8, R238, 0x3340, R236 ;  /* 0x00003340ee087816 */ /* 0x002fe400000000ec */
[----:B------:R-:W-:Y:S02]  /*20a30*/  PRMT R9, R230, 0x3340, R228 ;  /* 0x00003340e6097816 */ /* 0x000fe400000000e4 */
[----:B------:R-:W-:Y:S02]  /*20a40*/  PRMT R10, R222, 0x3340, R220 ;  /* 0x00003340de0a7816 */ /* 0x000fe400000000dc */
[----:B------:R-:W-:Y:S02]  /*20a50*/  PRMT R11, R214, 0x3340, R210 ;  /* 0x00003340d60b7816 */ /* 0x000fe400000000d2 */
[----:B------:R-:W-:-:S02]  /*20a60*/  PRMT R8, R240, 0x5410, R8 ;  /* 0x00005410f0087816 */ /* 0x000fc40000000008 */
[----:B------:R-:W-:Y:S02]  /*20a70*/  PRMT R9, R232, 0x5410, R9 ;  /* 0x00005410e8097816 */ /* 0x000fe40000000009 */
[----:B------:R-:W-:Y:S02]  /*20a80*/  PRMT R10, R224, 0x5410, R10 ;  /* 0x00005410e00a7816 */ /* 0x000fe4000000000a */
[----:B------:R-:W-:-:S05]  /*20a90*/  PRMT R11, R216, 0x5410, R11 ;  /* 0x00005410d80b7816 */ /* 0x000fca000000000b */
[----:B------:R1:W-:Y:S04]  /*20aa0*/  STS.128 [R0+UR46+0xa000], R8 ;  /* 0x00a0000800007988 */ /* 0x0003e80008000c2e */
[----:B-1----:R-:W3:Y:S01]  /*20ab0*/  LDL R0, [R1+0x1ab0] ;  /* 0x001ab00001007983 */ /* 0x002ee20000100800 */
[----:B------:R-:W-:Y:S02]  /*20ac0*/  LOP3.LUT R211, R211, 0xffff, RZ, 0xc0, !PT ;  /* 0x0000ffffd3d37812 */ /* 0x000fe400078ec0ff */
[----:B------:R-:W-:Y:S01]  /*20ad0*/  LOP3.LUT R207, R207, 0xffff, RZ, 0xc0, !PT ;  /* 0x0000ffffcfcf7812 */ /* 0x000fe200078ec0ff */
[----:B------:R-:W3:Y:S01]  /*20ae0*/  LDL.LU R126, [R1+0x1884] ;  /* 0x00188400017e7983 */ /* 0x000ee20000300800 */
[----:B------:R-:W-:Y:S02]  /*20af0*/  LOP3.LUT R205, R205, 0xffff, RZ, 0xc0, !PT ;  /* 0x0000ffffcdcd7812 */ /* 0x000fe400078ec0ff */
[----:B------:R-:W-:Y:S01]  /*20b00*/  LOP3.LUT R203, R203, 0xffff, RZ, 0xc0, !PT ;  /* 0x0000ffffcbcb7812 */ /* 0x000fe200078ec0ff */
[----:B------:R-:W3:Y:S01]  /*20b10*/  LDL.LU R131, [R1+0x1848] ;  /* 0x0018480001837983 */ /* 0x000ee20000300800 */
[----:B------:R-:W-:-:S02]  /*20b20*/  LOP3.LUT R201, R201, 0xffff, RZ, 0xc0, !PT ;  /* 0x0000ffffc9c97812 */ /* 0x000fc400078ec0ff */
[----:B------:R-:W-:Y:S01]  /*20b30*/  LOP3.LUT R199, R199, 0xffff, RZ, 0xc0, !PT ;  /* 0x0000ffffc7c77812 */ /* 0x000fe200078ec0ff */
[----:B------:R-:W3:Y:S01]  /*20b40*/  LDL.LU R134, [R1+0x1864] ;  /* 0x0018640001867983 */ /* 0x000ee20000300800 */
        /* <DEDUP_REMOVED lines=13> */
[----:B------:R-:W-:Y:S02]  /*20c20*/  LOP3.LUT R175, R175, 0xffff, RZ, 0xc0, !PT ;  /* 0x0000ffffafaf7812 */ /* 0x000fe400078ec0ff */
[----:B------:R-:W-:-:S02]  /*20c30*/  PRMT R207, R211, 0x3340, R207 ;  /* 0x00003340d3cf7816 */ /* 0x000fc400000000cf */
[----:B------:R-:W-:Y:S02]  /*20c40*/  PRMT R8, R205, 0x3340, R203 ;  /* 0x00003340cd087816 */ /* 0x000fe400000000cb */
[----:B------:R-:W-:Y:S02]  /*20c50*/  PRMT R199, R201, 0x3340, R199 ;  /* 0x00003340c9c77816 */ /* 0x000fe400000000c7 */
[----:B------:R-:W-:Y:S02]  /*20c60*/  PRMT R9, R197, 0x3340, R195 ;  /* 0x00003340c5097816 */ /* 0x000fe400000000c3 */
[----:B------:R-:W-:Y:S02]  /*20c70*/  PRMT R191, R193, 0x3340, R191 ;  /* 0x00003340c1bf7816 */ /* 0x000fe400000000bf */
[----:B------:R-:W-:Y:S02]  /*20c80*/  PRMT R10, R189, 0x3340, R186 ;  /* 0x00003340bd0a7816 */ /* 0x000fe400000000ba */
[----:B------:R-:W-:-:S02]  /*20c90*/  PRMT R182, R184, 0x3340, R182 ;  /* 0x00003340b8b67816 */ /* 0x000fc400000000b6 */
[----:B------:R-:W-:Y:S02]  /*20ca0*/  PRMT R11, R179, 0x3340, R175 ;  /* 0x00003340b30b7816 */ /* 0x000fe400000000af */
[----:B------:R-:W-:Y:S02]  /*20cb0*/  PRMT R8, R207, 0x5410, R8 ;  /* 0x00005410cf087816 */ /* 0x000fe40000000008 */
[----:B------:R-:W-:Y:S02]  /*20cc0*/  PRMT R9, R199, 0x5410, R9 ;  /* 0x00005410c7097816 */ /* 0x000fe40000000009 */
[----:B------:R-:W-:Y:S02]  /*20cd0*/  PRMT R10, R191, 0x5410, R10 ;  /* 0x00005410bf0a7816 */ /* 0x000fe4000000000a */
[----:B------:R-:W-:Y:S02]  /*20ce0*/  PRMT R11, R182, 0x5410, R11 ;  /* 0x00005410b60b7816 */ /* 0x000fe4000000000b */
        /* <DEDUP_REMOVED lines=16> */
[----:B------:R-:W-:Y:S02]  /*20df0*/  PRMT R209, R213, 0x3340, R209 ;  /* 0x00003340d5d17816 */ /* 0x000fe400000000d1 */
[----:B------:R-:W-:Y:S02]  /*20e00*/  PRMT R200, R202, 0x3340, R200 ;  /* 0x00003340cac87816 */ /* 0x000fe400000000c8 */
[----:B------:R-:W-:-:S02]  /*20e10*/  PRMT R192, R194, 0x3340, R192 ;  /* 0x00003340c2c07816 */ /* 0x000fc400000000c0 */
[----:B------:R-:W-:Y:S02]  /*20e20*/  PRMT R183, R185, 0x3340, R183 ;  /* 0x00003340b9b77816 */ /* 0x000fe400000000b7 */
[----:B------:R-:W-:Y:S02]  /*20e30*/  LOP3.LUT R152, R152, 0xffff, RZ, 0xc0, !PT ;  /* 0x0000ffff98987812 */ /* 0x000fe400078ec0ff */
[----:B------:R-:W-:Y:S02]  /*20e40*/  LOP3.LUT R22, R22, 0xffff, RZ, 0xc0, !PT ;  /* 0x0000ffff16167812 */ /* 0x000fe400078ec0ff */
[----:B------:R-:W-:Y:S02]  /*20e50*/  LOP3.LUT R20, R20, 0xffff, RZ, 0xc0, !PT ;  /* 0x0000ffff14147812 */ /* 0x000fe400078ec0ff */
[----:B--2---:R-:W-:Y:S02]  /*20e60*/  LOP3.LUT R5, R5, 0xffff, RZ, 0xc0, !PT ;  /* 0x0000ffff05057812 */ /* 0x004fe400078ec0ff */
        /* <DEDUP_REMOVED lines=12> */
[----:B------:R-:W-:-:S02]  /*20f30*/  PRMT R5, R20, 0x3340, R5 ;  /* 0x0000334014057816 */ /* 0x000fc40000000005 */
        /* <DEDUP_REMOVED lines=16> */
[----:B------:R-:W-:Y:S02]  /*21040*/  PRMT R174, R178, 0x3340, R174 ;  /* 0x00003340b2ae7816 */ /* 0x000fe400000000ae */
[----:B------:R-:W-:-:S02]  /*21050*/  PRMT R166, R168, 0x3340, R166 ;  /* 0x00003340a8a67816 */ /* 0x000fc400000000a6 */
[----:B------:R-:W-:Y:S02]  /*21060*/  PRMT R158, R160, 0x3340, R158 ;  /* 0x00003340a09e7816 */ /* 0x000fe4000000009e */
[----:B------:R-:W-:Y:S01]  /*21070*/  PRMT R176, R180, 0x3340, R176 ;  /* 0x00003340b4b07816 */ /* 0x000fe200000000b0 */
[----:B----4-:R1:W-:Y:S02]  /*21080*/  STS.128 [R3+UR46+0x8000], R8 ;  /* 0x0080000803007988 */ /* 0x0103e40008000c2e */
[----:B-1----:R-:W-:Y:S02]  /*21090*/  PRMT R8, R206, 0x3340, R204 ;  /* 0x00003340ce087816 */ /* 0x002fe400000000cc */
[----:B------:R-:W-:Y:S02]  /*210a0*/  PRMT R9, R198, 0x3340, R196 ;  /* 0x00003340c6097816 */ /* 0x000fe400000000c4 */
[----:B------:R-:W-:Y:S02]  /*210b0*/  PRMT R10, R190, 0x3340, R187 ;  /* 0x00003340be0a7816 */ /* 0x000fe400000000bb */
[----:B------:R-:W-:-:S02]  /*210c0*/  PRMT R11, R181, 0x3340, R177 ;  /* 0x00003340b50b7816 */ /* 0x000fc400000000b1 */
[----:B------:R-:W-:Y:S02]  /*210d0*/  PRMT R8, R209, 0x5410, R8 ;  /* 0x00005410d1087816 */ /* 0x000fe40000000008 */
[----:B------:R-:W-:Y:S02]  /*210e0*/  PRMT R9, R200, 0x5410, R9 ;  /* 0x00005410c8097816 */ /* 0x000fe40000000009 */
[----:B------:R-:W-:Y:S02]  /*210f0*/  PRMT R10, R192, 0x5410, R10 ;  /* 0x00005410c00a7816 */ /* 0x000fe4000000000a */
[----:B------:R-:W-:-:S05]  /*21100*/  PRMT R11, R183, 0x5410, R11 ;  /* 0x00005410b70b7816 */ /* 0x000fca000000000b */
[----:B------:R0:W-:Y:S01]  /*21110*/  STS.128 [R3+UR46+0xa000], R8 ;  /* 0x00a0000803007988 */ /* 0x0001e20008000c2e */
[----:B------:R-:W-:Y:S02]  /*21120*/  PRMT R167, R169, 0x3340, R167 ;  /* 0x00003340a9a77816 */ /* 0x000fe400000000a7 */
[----:B------:R-:W-:Y:S02]  /*21130*/  PRMT R159, R161, 0x3340, R159 ;  /* 0x00003340a19f7816 */ /* 0x000fe4000000009f */
[----:B------:R-:W-:Y:S02]  /*21140*/  PRMT R6, R157, 0x3340, R155 ;  /* 0x000033409d067816 */ /* 0x000fe4000000009b */
[----:B------:R-:W-:Y:S02]  /*21150*/  PRMT R23, R153, 0x3340, R23 ;  /* 0x0000334099177816 */ /* 0x000fe40000000017 */
[----:B------:R-:W-:Y:S02]  /*21160*/  PRMT R7, R21, 0x3340, R19 ;  /* 0x0000334015077816 */ /* 0x000fe40000000013 */
[----:B0-----:R-:W-:-:S02]  /*21170*/  LOP3.LUT R3, R46, 0x3f, RZ, 0xc0, !PT ;  /* 0x0000003f2e037812 */ /* 0x001fc400078ec0ff */
[----:B------:R-:W-:Y:S02]  /*21180*/  PRMT R11, R152, 0x3340, R22 ;  /* 0x00003340980b7816 */ /* 0x000fe40000000016 */
[----:B------:R-:W-:Y:S02]  /*21190*/  ISETP.GE.AND P0, PT, R3, R4, PT ;  /* 0x000000040300720c */ /* 0x000fe40003f06270 */
[----:B------:R-:W-:Y:S01]  /*211a0*/  PRMT R8, R172, 0x3340, R170 ;  /* 0x00003340ac087816 */ /* 0x000fe200000000aa */
[----:B------:R-:W2:Y:S01]  /*211b0*/  LDL.LU R3, [R1+0xf8c] ;  /* 0x000f8c0001037983 */ /* 0x000ea20000300800 */
        /* <DEDUP_REMOVED lines=11> */
[----:B------:R-:W-:Y:S01]  /*21270*/  PRMT R7, R23, 0x5410, R7 ;  /* 0x0000541017077816 */ /* 0x000fe20000000007 */
[----:B---3--:R0:W-:Y:S04]  /*21280*/  STS.128 [R0+UR46+0x8000], R8 ;  /* 0x0080000800007988 */ /* 0x0081e80008000c2e */
[----:B------:R1:W-:Y:S01]  /*21290*/  STS.128 [R0+UR46+0xa000], R4 ;  /* 0x00a0000400007988 */ /* 0x0003e20008000c2e */
[----:B0-----:R-:W-:Y:S01]  /*212a0*/  PRMT R9, RZ, 0x7610, R9 ;  /* 0x00007610ff097816 */ /* 0x001fe20000000009 */
[----:B-1----:R-:W-:-:S02]  /*212b0*/  @!P0 IMAD.MOV.U32 R4, RZ, RZ, R35 ;  /* 0x000000ffff048224 */ /* 0x002fc400078e0023 */
[----:B------:R-:W-:Y:S01]  /*212c0*/  @!P0 IMAD.MOV.U32 R5, RZ, RZ, R39 ;  /* 0x000000ffff058224 */ /* 0x000fe200078e0027 */
[----:B------:R-:W-:Y:S01]  /*212d0*/  PRMT R6, RZ, 0x7610, R6 ;  /* 0x00007610ff067816 */ /* 0x000fe20000000006 */
[----:B------:R-:W3:Y:S04]  /*212e0*/  LDL.LU R0, [R1+0xf58] ;  /* 0x000f580001007983 */ /* 0x000ee80000300800 */
[----:B------:R0:W4:Y:S04]  /*212f0*/  @!P0 LDG.E.U8 R9, desc[UR44][R4.64] ;  /* 0x0000002c04098981 */ /* 0x000128000c1e1100 */
[----:B------:R-:W2:Y:S01]  /*21300*/  LDL R35, [R1+0x1a04] ;  /* 0x001a040001237983 */ /* 0x000ea20000100800 */
[----:B------:R-:W-:-:S02]  /*21310*/  PRMT R8, RZ, 0x7610, R8 ;  /* 0x00007610ff087816 */ /* 0x000fc40000000008 */
[----:B------:R-:W-:Y:S01]  /*21320*/  PRMT R11, RZ, 0x7610, R11 ;  /* 0x00007610ff0b7816 */ /* 0x000fe2000000000b */
[----:B------:R-:W3:Y:S01]  /*21330*/  LDL R42, [R1+0x1984] ;  /* 0x00198400012a7983 */ /* 0x000ee20000100800 */
[----:B0-----:R-:W-:Y:S02]  /*21340*/  @!P0 IMAD.MOV.U32 R4, RZ, RZ, R32 ;  /* 0x000000ffff048224 */ /* 0x001fe400078e0020 */
[----:B------:R-:W-:Y:S01]  /*21350*/  @!P0 IMAD.MOV.U32 R5, RZ, RZ, R33 ;  /* 0x000000ffff058224 */ /* 0x000fe200078e0021 */
[----:B------:R-:W4:Y:S04]  /*21360*/  LDL R32, [R1+0x19e8] ;  /* 0x0019e80001207983 */ /* 0x000f280000100800 */
[----:B------:R0:W3:Y:S04]  /*21370*/  @!P0 LDG.E.U8 R6, desc[UR44][R4.64] ;  /* 0x0000002c04068981 */ /* 0x0000e8000c1e1100 */
[----:B------:R-:W3:Y:S01]  /*21380*/  LDL R33, [R1+0x19e4] ;  /* 0x0019e40001217983 */ /* 0x000ee20000100800 */
[----:B------:R-:W-:-:S03]  /*21390*/  PRMT R7, RZ, 0x7610, R7 ;  /* 0x00007610ff077816 */ /* 0x000fc60000000007 */
[----:B------:R-:W3:Y:S01]  /*213a0*/  LDL R41, [R1+0x1964] ;  /* 0x0019640001297983 */ /* 0x000ee20000100800 */
[----:B0-----:R-:W-:Y:S02]  /*213b0*/  @!P0 IMAD.MOV.U32 R4, RZ, RZ, R26 ;  /* 0x000000ffff048224 */ /* 0x001fe400078e001a */
[----:B------:R-:W-:Y:S01]  /*213c0*/  @!P0 IMAD.MOV.U32 R5, RZ, RZ, R31 ;  /* 0x000000ffff058224 */ /* 0x000fe200078e001f */
[----:B------:R-:W3:Y:S04]  /*213d0*/  LDL R26, [R1+0x19c8] ;  /* 0x0019c800011a7983 */ /* 0x000ee80000100800 */
[----:B------:R0:W3:Y:S04]  /*213e0*/  @!P0 LDG.E.U8 R8, desc[UR44][R4.64] ;  /* 0x0000002c04088981 */ /* 0x0000e8000c1e1100 */
[----:B------:R-:W3:Y:S04]  /*213f0*/  LDL R31, [R1+0x19c4] ;  /* 0x0019c400011f7983 */ /* 0x000ee80000100800 */
[----:B------:R-:W3:Y:S01]  /*21400*/  LDL R40, [R1+0x1944] ;  /* 0x0019440001287983 */ /* 0x000ee20000100800 */
[----:B0-----:R-:W-:-:S02]  /*21410*/  @!P0 IMAD.MOV.U32 R4, RZ, RZ, R14 ;  /* 0x000000ffff048224 */ /* 0x001fc400078e000e */
[----:B------:R-:W-:Y:S01]  /*21420*/  @!P0 IMAD.MOV.U32 R5, RZ, RZ, R37 ;  /* 0x000000ffff058224 */ /* 0x000fe200078e0025 */
[----:B------:R-:W3:Y:S04]  /*21430*/  LDL R14, [R1+0x19a8] ;  /* 0x0019a800010e7983 */ /* 0x000ee80000100800 */
[----:B------:R0:W3:Y:S04]  /*21440*/  @!P0 LDG.E.U8 R11, desc[UR44][R4.64] ;  /* 0x0000002c040b8981 */ /* 0x0000e8000c1e1100 */
[----:B------:R-:W3:Y:S01]  /*21450*/  LDL R39, [R1+0x1948] ;  /* 0x0019480001277983 */ /* 0x000ee20000100800 */
[----:B------:R-:W-:-:S03]  /*21460*/  PRMT R10, RZ, 0x7610, R10 ;  /* 0x00007610ff0a7816 */ /* 0x000fc6000000000a */
[----:B------:R-:W3:Y:S01]  /*21470*/  LDL R37, [R1+0x1924] ;  /* 0x0019240001257983 */ /* 0x000ee20000100800 */
[----:B0-----:R-:W-:-:S03]  /*21480*/  @!P0 IMAD.MOV.U32 R5, RZ, RZ, R30 ;  /* 0x000000ffff058224 */ /* 0x001fc600078e001e */
[----:B------:R-:W3:Y:S01]  /*21490*/  LDL R30, [R1+0x19a4] ;  /* 0x0019a400011e7983 */ /* 0x000ee20000100800 */
[----:B------:R-:W-:-:S03]  /*214a0*/  @!P0 IMAD.MOV.U32 R4, RZ, RZ, R27 ;  /* 0x000000ffff048224 */ /* 0x000fc600078e001b */
[----:B------:R-:W3:Y:S04]  /*214b0*/  LDL R27, [R1+0x1988] ;  /* 0x00198800011b7983 */ /* 0x000ee80000100800 */
[----:B------:R0:W3:Y:S02]  /*214c0*/  @!P0 LDG.E.U8 R7, desc[UR44][R4.64] ;  /* 0x0000002c04078981 */ /* 0x0000e4000c1e1100 */
[----:B0-----:R-:W-:Y:S02]  /*214d0*/  @!P0 IMAD.MOV.U32 R4, RZ, RZ, R29 ;  /* 0x000000ffff048224 */ /* 0x001fe400078e001d */
[----:B------:R-:W3:Y:S01]  /*214e0*/  LDL R29, [R1+0x1968] ;  /* 0x00196800011d7983 */ /* 0x000ee20000100800 */
[----:B------:R-:W-:-:S03]  /*214f0*/  @!P0 IMAD.MOV.U32 R5, RZ, RZ, R36 ;  /* 0x000000ffff058224 */ /* 0x000fc600078e0024 */
[----:B------:R-:W3:Y:S01]  /*21500*/  LDL R36, [R1+0x1928] ;  /* 0x0019280001247983 */ /* 0x000ee20000100800 */
[----:B------:R-:W-:-:S03]  /*21510*/  PRMT R19, RZ, 0x7610, R19 ;  /* 0x00007610ff137816 */ /* 0x000fc60000000013 */
[----:B------:R0:W3:Y:S01]  /*21520*/  @!P0 LDG.E.U8 R10, desc[UR44][R4.64] ;  /* 0x0000002c040a8981 */ /* 0x0000e2000c1e1100 */
[----:B------:R-:W-:Y:S01]  /*21530*/  PRMT R20, RZ, 0x7610, R20 ;  /* 0x00007610ff147816 */ /* 0x000fe20000000014 */
[----:B0-----:R-:W-:Y:S02]  /*21540*/  @!P0 IMAD.MOV.U32 R4, RZ, RZ, R34 ;  /* 0x000000ffff048224 */ /* 0x001fe400078e0022 */
[----:B------:R-:W3:Y:S01]  /*21550*/  LDL R34, [R1+0x1908] ;  /* 0x0019080001227983 */ /* 0x000ee20000100800 */
[----:B------:R-:W-:Y:S02]  /*21560*/  PRMT R21, RZ, 0x7610, R21 ;  /* 0x00007610ff157816 */ /* 0x000fe40000000015 */
[----:B------:R-:W-:Y:S01]  /*21570*/  PRMT R22, RZ, 0x7610, R22 ;  /* 0x00007610ff167816 */ /* 0x000fe20000000016 */
[----:B--2---:R-:W-:Y:S02]  /*21580*/  @!P0 IMAD.MOV.U32 R5, RZ, RZ, R35 ;  /* 0x000000ffff058224 */ /* 0x004fe400078e0023 */
[----:B------:R-:W2:Y:S04]  /*21590*/  LDL R35, [R1+0x1904] ;  /* 0x0019040001237983 */ /* 0x000ea80000100800 */
[----:B------:R4:W2:Y:S02]  /*215a0*/  @!P0 LDG.E.U8 R19, desc[UR44][R4.64] ;  /* 0x0000002c04138981 */ /* 0x0008a4000c1e1100 */
[----:B----4-:R-:W-:-:S02]  /*215b0*/  @!P0 IMAD.MOV.U32 R4, RZ, RZ, R32 ;  /* 0x000000ffff048224 */ /* 0x010fc400078e0020 */
[----:B---3--:R-:W-:Y:S01]  /*215c0*/  @!P0 IMAD.MOV.U32 R5, RZ, RZ, R33 ;  /* 0x000000ffff058224 */ /* 0x008fe200078e0021 */
[----:B------:R-:W3:Y:S04]  /*215d0*/  LDL R32, [R1+0x18e8] ;  /* 0x0018e80001207983 */ /* 0x000ee80000100800 */
[----:B------:R-:W4:Y:S04]  /*215e0*/  LDL R33, [R1+0x18e4] ;  /* 0x0018e40001217983 */ /* 0x000f280000100800 */
[----:B------:R0:W4:Y:S02]  /*215f0*/  @!P0 LDG.E.U8 R20, desc[UR44][R4.64] ;  /* 0x0000002c04148981 */ /* 0x000124000c1e1100 */
[----:B0-----:R-:W-:-:S02]  /*21600*/  @!P0 IMAD.MOV.U32 R4, RZ, RZ, R26 ;  /* 0x000000ffff048224 */ /* 0x001fc400078e001a */
[----:B------:R-:W-:Y:S01]  /*21610*/  @!P0 IMAD.MOV.U32 R5, RZ, RZ, R31 ;  /* 0x000000ffff058224 */ /* 0x000fe200078e001f */
[----:B------:R-:W4:Y:S04]  /*21620*/  LDL R26, [R1+0x18c8] ;  /* 0x0018c800011a7983 */ /* 0x000f280000100800 */
        /* <DEDUP_REMOVED lines=8> */
[----:B------:R-:W4:Y:S01]  /*216b0*/  LDL R27, [R1+0x1888] ;  /* 0x00188800011b7983 */ /* 0x000f220000100800 */
[----:B------:R-:W-:Y:S01]  /*216c0*/  PRMT R23, RZ, 0x7610, R23 ;  /* 0x00007610ff177816 */ /* 0x000fe20000000017 */
[----:B------:R-:W-:Y:S01]  /*216d0*/  @!P0 IMAD.MOV.U32 R5, RZ, RZ, R42 ;  /* 0x000000ffff058224 */ /* 0x000fe200078e002a */
[----:B------:R-:W-:-:S04]  /*216e0*/  PRMT R152, RZ, 0x7610, R152 ;  /* 0x00007610ff987816 */ /* 0x000fc80000000098 */
[----:B------:R0:W4:Y:S01]  /*216f0*/  @!P0 LDG.E.U8 R23, desc[UR44][R4.64] ;  /* 0x0000002c04178981 */ /* 0x000122000c1e1100 */
[----:B------:R-:W-:Y:S01]  /*21700*/  PRMT R153, RZ, 0x7610, R153 ;  /* 0x00007610ff997816 */ /* 0x000fe20000000099 */
[----:B0-----:R-:W-:Y:S02]  /*21710*/  @!P0 IMAD.MOV.U32 R4, RZ, RZ, R29 ;  /* 0x000000ffff048224 */ /* 0x001fe400078e001d */
[----:B------:R-:W-:Y:S01]  /*21720*/  @!P0 IMAD.MOV.U32 R5, RZ, RZ, R41 ;  /* 0x000000ffff058224 */ /* 0x000fe200078e0029 */
[----:B------:R-:W4:Y:S04]  /*21730*/  LDL R29, [R1+0x1868] ;  /* 0x00186800011d7983 */ /* 0x000f280000100800 */
[----:B------:R0:W4:Y:S01]  /*21740*/  @!P0 LDG.E.U8 R152, desc[UR44][R4.64] ;  /* 0x0000002c04988981 */ /* 0x000122000c1e1100 */
[----:B------:R-:W-:Y:S01]  /*21750*/  PRMT R154, RZ, 0x7610, R154 ;  /* 0x00007610ff9a7816 */ /* 0x000fe2000000009a */
[----:B0-----:R-:W-:-:S02]  /*21760*/  @!P0 IMAD.MOV.U32 R4, RZ, RZ, R39 ;  /* 0x000000ffff048224 */ /* 0x001fc400078e0027 */
[----:B------:R-:W-:Y:S01]  /*21770*/  @!P0 IMAD.MOV.U32 R5, RZ, RZ, R40 ;  /* 0x000000ffff058224 */ /* 0x000fe200078e0028 */
[----:B------:R-:W-:Y:S01]  /*21780*/  PRMT R155, RZ, 0x7610, R155 ;  /* 0x00007610ff9b7816 */ /* 0x000fe2000000009b */
[----:B------:R-:W4:Y:S04]  /*21790*/  LDL R39, [R1+0x17a4] ;  /* 0x0017a40001277983 */ /* 0x000f280000100800 */
[----:B------:R0:W4:Y:S01]  /*217a0*/  @!P0 LDG.E.U8 R153, desc[UR44][R4.64] ;  /* 0x0000002c04998981 */ /* 0x000122000c1e1100 */
[----:B------:R-:W-:Y:S02]  /*217b0*/  PRMT R156, RZ, 0x7610, R156 ;  /* 0x00007610ff9c7816 */ /* 0x000fe4000000009c */
[----:B------:R-:W-:Y:S01]  /*217c0*/  PRMT R157, RZ, 0x7610, R157 ;  /* 0x00007610ff9d7816 */ /* 0x000fe2000000009d */
[----:B------:R-:W4:Y:S01]  /*217d0*/  LDL R40, [R1+0x11b4] ;  /* 0x0011b40001287983 */ /* 0x000f220000100800 */
[----:B0-----:R-:W-:-:S02]  /*217e0*/  @!P0 IMAD.MOV.U32 R4, RZ, RZ, R36 ;  /* 0x000000ffff048224 */ /* 0x001fc400078e0024 */
[----:B------:R-:W-:Y:S01]  /*217f0*/  @!P0 IMAD.MOV.U32 R5, RZ, RZ, R37 ;  /* 0x000000ffff058224 */ /* 0x000fe200078e0025 */
[----:B------:R-:W4:Y:S04]  /*21800*/  LDL R36, [R1+0x1804] ;  /* 0x0018040001247983 */ /* 0x000f280000100800 */
[----:B------:R0:W4:Y:S01]  /*21810*/  @!P0 LDG.E.U8 R154, desc[UR44][R4.64] ;  /* 0x0000002c049a8981 */ /* 0x000122000c1e1100 */
[----:B------:R-:W-:Y:S02]  /*21820*/  PRMT R158, RZ, 0x7610, R158 ;  /* 0x00007610ff9e7816 */ /* 0x000fe4000000009e */
[----:B------:R-:W-:Y:S01]  /*21830*/  PRMT R159, RZ, 0x7610, R159 ;  /* 0x00007610ff9f7816 */ /* 0x000fe2000000009f */
[----:B------:R-:W4:Y:S01]  /*21840*/  LDL R37, [R1+0x1744] ;  /* 0x0017440001257983 */ /* 0x000f220000100800 */
[----:B0-----:R-:W-:Y:S01]  /*21850*/  @!P0 IMAD.MOV.U32 R4, RZ, RZ, R34 ;  /* 0x000000ffff048224 */ /* 0x001fe200078e0022 */
[----:B------:R-:W-:-:S02]  /*21860*/  PRMT R160, RZ, 0x7610, R160 ;  /* 0x00007610ffa07816 */ /* 0x000fc400000000a0 */
[----:B------:R-:W4:Y:S01]  /*21870*/  LDL R34, [R1+0x1764] ;  /* 0x0017640001227983 */ /* 0x000f220000100800 */
[----:B--2---:R-:W-:-:S03]  /*21880*/  @!P0 IMAD.MOV.U32 R5, RZ, RZ, R35 ;  /* 0x000000ffff058224 */ /* 0x004fc600078e0023 */
[----:B------:R-:W2:Y:S04]  /*21890*/  LDL R35, [R1+0x1784] ;  /* 0x0017840001237983 */ /* 0x000ea80000100800 */
[----:B------:R3:W2:Y:S02]  /*218a0*/  @!P0 LDG.E.U8 R155, desc[UR44][R4.64] ;  /* 0x0000002c049b8981 */ /* 0x0006a4000c1e1100 */
[----:B---3--:R-:W-:Y:S01]  /*218b0*/  @!P0 IMAD.MOV.U32 R4, RZ, RZ, R32 ;  /* 0x000000ffff048224 */ /* 0x008fe200078e0020 */
[----:B------:R-:W-:Y:S01]  /*218c0*/  PRMT R161, RZ, 0x7610, R161 ;  /* 0x00007610ffa17816 */ /* 0x000fe200000000a1 */
[----:B------:R-:W3:Y:S01]  /*218d0*/  LDL R32, [R1+0x1768] ;  /* 0x0017680001207983 */ /* 0x000ee20000100800 */
[----:B----4-:R-:W-:-:S03]  /*218e0*/  @!P0 IMAD.MOV.U32 R5, RZ, RZ, R33 ;  /* 0x000000ffff058224 */ /* 0x010fc600078e0021 */
[----:B------:R-:W4:Y:S04]  /*218f0*/  LDL R33, [R1+0x17e4] ;  /* 0x0017e40001217983 */ /* 0x000f280000100800 */
[----:B------:R0:W3:Y:S02]  /*21900*/  @!P0 LDG.E.U8 R156, desc[UR44][R4.64] ;  /* 0x0000002c049c8981 */ /* 0x0000e4000c1e1100 */
[----:B0-----:R-:W-:Y:S02]  /*21910*/  @!P0 IMAD.MOV.U32 R4, RZ, RZ, R26 ;  /* 0x000000ffff048224 */ /* 0x001fe400078e001a */
[----:B------:R-:W2:Y:S01]  /*21920*/  LDL R26, [R1+0x17e8] ;  /* 0x0017e800011a7983 */ /* 0x000ea20000100800 */
[----:B------:R-:W-:-:S03]  /*21930*/  @!P0 IMAD.MOV.U32 R5, RZ, RZ, R31 ;  /* 0x000000ffff058224 */ /* 0x000fc600078e001f */
[----:B------:R-:W3:Y:S04]  /*21940*/  LDL R31, [R1+0x17c4] ;  /* 0x0017c400011f7983 */ /* 0x000ee80000100800 */
[----:B------:R0:W3:Y:S02]  /*21950*/  @!P0 LDG.E.U8 R157, desc[UR44][R4.64] ;  /* 0x0000002c049d8981 */ /* 0x0000e4000c1e1100 */
[----:B0-----:R-:W-:Y:S02]  /*21960*/  @!P0 IMAD.MOV.U32 R4, RZ, RZ, R14 ;  /* 0x000000ffff048224 */ /* 0x001fe400078e000e */
[----:B------:R-:W3:Y:S01]  /*21970*/  LDL R14, [R1+0x17c8] ;  /* 0x0017c800010e7983 */ /* 0x000ee20000100800 */
[----:B------:R-:W-:-:S03]  /*21980*/  @!P0 IMAD.MOV.U32 R5, RZ, RZ, R30 ;  /* 0x000000ffff058224 */ /* 0x000fc600078e001e */
[----:B------:R-:W3:Y:S04]  /*21990*/  LDL R30, [R1+0x1788] ;  /* 0x00178800011e7983 */ /* 0x000ee80000100800 */
[----:B------:R0:W3:Y:S02]  /*219a0*/  @!P0 LDG.E.U8 R158, desc[UR44][R4.64] ;  /* 0x0000002c049e8981 */ /* 0x0000e4000c1e1100 */
[----:B0-----:R-:W-:Y:S02]  /*219b0*/  @!P0 IMAD.MOV.U32 R4, RZ, RZ, R27 ;  /* 0x000000ffff048224 */ /* 0x001fe400078e001b */
[----:B------:R-:W3:Y:S01]  /*219c0*/  LDL R27, [R1+0x17a8] ;  /* 0x0017a800011b7983 */ /* 0x000ee20000100800 */
[----:B------:R-:W-:-:S05]  /*219d0*/  @!P0 IMAD.MOV.U32 R5, RZ, RZ, R126 ;  /* 0x000000ffff058224 */ /* 0x000fca00078e007e */
[----:B------:R0:W3:Y:S02]  /*219e0*/  @!P0 LDG.E.U8 R159, desc[UR44][R4.64] ;  /* 0x0000002c049f8981 */ /* 0x0000e4000c1e1100 */
[----:B0-----:R-:W-:Y:S02]  /*219f0*/  @!P0 IMAD.MOV.U32 R5, RZ, RZ, R134 ;  /* 0x000000ffff058224 */ /* 0x001fe400078e0086 */
[----:B------:R-:W-:Y:S01]  /*21a00*/  @!P0 IMAD.MOV.U32 R4, RZ, RZ, R29 ;  /* 0x000000ffff048224 */ /* 0x000fe200078e001d */
[----:B------:R-:W-:Y:S01]  /*21a10*/  PRMT R162, RZ, 0x7610, R162 ;  /* 0x00007610ffa27816 */ /* 0x000fe200000000a2 */
[----:B------:R-:W3:Y:S04]  /*21a20*/  LDL R29, [R1+0x1748] ;  /* 0x00174800011d7983 */ /* 0x000ee80000100800 */
[----:B------:R0:W3:Y:S02]  /*21a30*/  @!P0 LDG.E.U8 R160, desc[UR44][R4.64] ;  /* 0x0000002c04a08981 */ /* 0x0000e4000c1e1100 */
[----:B0-----:R-:W-:-:S02]  /*21a40*/  @!P0 IMAD.MOV.U32 R4, RZ, RZ, R131 ;  /* 0x000000ffff048224 */ /* 0x001fc400078e0083 */
[----:B------:R-:W-:-:S05]  /*21a50*/  @!P0 IMAD.MOV.U32 R5, RZ, RZ, R142 ;  /* 0x000000ffff058224 */ /* 0x000fca00078e008e */
[----:B------:R0:W3:Y:S01]  /*21a60*/  @!P0 LDG.E.U8 R161, desc[UR44][R4.64] ;  /* 0x0000002c04a18981 */ /* 0x0000e2000c1e1100 */
[----:B------:R-:W-:Y:S01]  /*21a70*/  PRMT R163, RZ, 0x7610, R163 ;  /* 0x00007610ffa37816 */ /* 0x000fe200000000a3 */
[----:B0-----:R-:W-:Y:S02]  /*21a80*/  @!P0 IMAD.MOV.U32 R4, RZ, RZ, R139 ;  /* 0x000000ffff048224 */ /* 0x001fe400078e008b */
[----:B------:R-:W-:-:S05]  /*21a90*/  @!P0 IMAD.MOV.U32 R5, RZ, RZ, R150 ;  /* 0x000000ffff058224 */ /* 0x000fca00078e0096 */
[----:B------:R0:W3:Y:S01]  /*21aa0*/  @!P0 LDG.E.U8 R162, desc[UR44][R4.64] ;  /* 0x0000002c04a28981 */ /* 0x0000e2000c1e1100 */
[----:B------:R-:W-:Y:S01]  /*21ab0*/  PRMT R164, RZ, 0x7610, R164 ;  /* 0x00007610ffa47816 */ /* 0x000fe200000000a4 */
[----:B0-----:R-:W-:Y:S02]  /*21ac0*/  @!P0 IMAD.MOV.U32 R4, RZ, RZ, R147 ;  /* 0x000000ffff048224 */ /* 0x001fe400078e0093 */
[----:B------:R-:W-:Y:S02]  /*21ad0*/  @!P0 IMAD.MOV.U32 R5, RZ, RZ, R36 ;  /* 0x000000ffff058224 */ /* 0x000fe400078e0024 */
[----:B------:R-:W3:Y:S04]  /*21ae0*/  LDL R36, [R1+0x1724] ;  /* 0x0017240001247983 */ /* 0x000ee80000100800 */
[----:B------:R4:W3:Y:S01]  /*21af0*/  @!P0 LDG.E.U8 R163, desc[UR44][R4.64] ;  /* 0x0000002c04a38981 */ /* 0x0008e2000c1e1100 */
[----:B------:R-:W-:-:S02]  /*21b00*/  PRMT R165, RZ, 0x7610, R165 ;  /* 0x00007610ffa57816 */ /* 0x000fc400000000a5 */
[----:B------:R-:W-:Y:S01]  /*21b10*/  PRMT R166, RZ, 0x7610, R166 ;  /* 0x00007610ffa67816 */ /* 0x000fe200000000a6 */
[----:B----4-:R-:W-:Y:S02]  /*21b20*/  @!P0 IMAD.MOV.U32 R5, RZ, RZ, R33 ;  /* 0x000000ffff058224 */ /* 0x010fe400078e0021 */
[----:B------:R-:W4:Y:S01]  /*21b30*/  LDL R33, [R1+0x1728] ;  /* 0x0017280001217983 */ /* 0x000f220000100800 */
[----:B--2---:R-:W-:-:S03]  /*21b40*/  @!P0 IMAD.MOV.U32 R4, RZ, RZ, R26 ;  /* 0x000000ffff048224 */ /* 0x004fc600078e001a */
[----:B------:R-:W2:Y:S04]  /*21b50*/  LDL R26, [R1+0x1708] ;  /* 0x00170800011a7983 */ /* 0x000ea80000100800 */
[----:B------:R3:W2:Y:S02]  /*21b60*/  @!P0 LDG.E.U8 R164, desc[UR44][R4.64] ;  /* 0x0000002c04a48981 */ /* 0x0006a4000c1e1100 */
[----:B---3--:R-:W-:Y:S02]  /*21b70*/  @!P0 IMAD.MOV.U32 R5, RZ, RZ, R31 ;  /* 0x000000ffff058224 */ /* 0x008fe400078e001f */
[----:B------:R-:W3:Y:S01]  /*21b80*/  LDL R31, [R1+0x1704] ;  /* 0x00170400011f7983 */ /* 0x000ee20000100800 */
[----:B------:R-:W-:-:S03]  /*21b90*/  @!P0 IMAD.MOV.U32 R4, RZ, RZ, R14 ;  /* 0x000000ffff048224 */ /* 0x000fc600078e000e */
[----:B------:R-:W3:Y:S04]  /*21ba0*/  LDL R14, [R1+0x16e8] ;  /* 0x0016e800010e7983 */ /* 0x000ee80000100800 */
[----:B------:R0:W3:Y:S02]  /*21bb0*/  @!P0 LDG.E.U8 R165, desc[UR44][R4.64] ;  /* 0x0000002c04a58981 */ /* 0x0000e4000c1e1100 */
[----:B0-----:R-:W-:Y:S01]  /*21bc0*/  @!P0 IMAD.MOV.U32 R5, RZ, RZ, R39 ;  /* 0x000000ffff058224 */ /* 0x001fe200078e0027 */
[----:B------:R-:W-:Y:S01]  /*21bd0*/  PRMT R167, RZ, 0x7610, R167 ;  /* 0x00007610ffa77816 */ /* 0x000fe200000000a7 */
[----:B------:R-:W3:Y:S01]  /*21be0*/  LDL R39, [R1+0x16c4] ;  /* 0x0016c40001277983 */ /* 0x000ee20000100800 */
[----:B------:R-:W-:-:S03]  /*21bf0*/  @!P0 IMAD.MOV.U32 R4, RZ, RZ, R27 ;  /* 0x000000ffff048224 */ /* 0x000fc600078e001b */
[----:B------:R-:W3:Y:S04]  /*21c00*/  LDL R27, [R1+0x16e4] ;  /* 0x0016e400011b7983 */ /* 0x000ee80000100800 */
[----:B------:R0:W3:Y:S02]  /*21c10*/  @!P0 LDG.E.U8 R166, desc[UR44][R4.64] ;  /* 0x0000002c04a68981 */ /* 0x0000e4000c1e1100 */
[----:B0-----:R-:W-:Y:S02]  /*21c20*/  @!P0 IMAD.MOV.U32 R5, RZ, RZ, R35 ;  /* 0x000000ffff058224 */ /* 0x001fe400078e0023 */
[----:B------:R-:W3:Y:S01]  /*21c30*/  LDL R35, [R1+0x16c8] ;  /* 0x0016c80001237983 */ /* 0x000ee20000100800 */
[----:B------:R-:W-:Y:S01]  /*21c40*/  @!P0 IMAD.MOV.U32 R4, RZ, RZ, R30 ;  /* 0x000000ffff048224 */ /* 0x000fe200078e001e */
[----:B------:R-:W-:-:S02]  /*21c50*/  PRMT R168, RZ, 0x7610, R168 ;  /* 0x00007610ffa87816 */ /* 0x000fc400000000a8 */
[----:B------:R-:W3:Y:S04]  /*21c60*/  LDL R30, [R1+0x16a8] ;  /* 0x0016a800011e7983 */ /* 0x000ee80000100800 */
[----:B------:R0:W3:Y:S01]  /*21c70*/  @!P0 LDG.E.U8 R167, desc[UR44][R4.64] ;  /* 0x0000002c04a78981 */ /* 0x0000e2000c1e1100 */
[----:B------:R-:W-:Y:S01]  /*21c80*/  PRMT R169, RZ, 0x7610, R169 ;  /* 0x00007610ffa97816 */ /* 0x000fe200000000a9 */
[----:B0-----:R-:W-:Y:S02]  /*21c90*/  @!P0 IMAD.MOV.U32 R4, RZ, RZ, R32 ;  /* 0x000000ffff048224 */ /* 0x001fe400078e0020 */
[----:B------:R-:W-:Y:S01]  /*21ca0*/  @!P0 IMAD.MOV.U32 R5, RZ, RZ, R34 ;  /* 0x000000ffff058224 */ /* 0x000fe200078e0022 */
[----:B------:R-:W3:Y:S04]  /*21cb0*/  LDL R32, [R1+0x1278] ;  /* 0x0012780001207983 */ /* 0x000ee80000100800 */
[----:B------:R-:W3:Y:S04]  /*21cc0*/  LDL R34, [R1+0x16a4] ;  /* 0x0016a40001227983 */ /* 0x000ee80000100800 */
[----:B------:R0:W3:Y:S01]  /*21cd0*/  @!P0 LDG.E.U8 R168, desc[UR44][R4.64] ;  /* 0x0000002c04a88981 */ /* 0x0000e2000c1e1100 */
[----:B------:R-:W-:Y:S01]  /*21ce0*/  PRMT R170, RZ, 0x7610, R170 ;  /* 0x00007610ffaa7816 */ /* 0x000fe200000000aa */
[----:B0-----:R-:W-:-:S02]  /*21cf0*/  @!P0 IMAD.MOV.U32 R4, RZ, RZ, R29 ;  /* 0x000000ffff048224 */ /* 0x001fc400078e001d */
[----:B------:R-:W-:Y:S01]  /*21d00*/  @!P0 IMAD.MOV.U32 R5, RZ, RZ, R37 ;  /* 0x000000ffff058224 */ /* 0x000fe200078e0025 */
[----:B------:R-:W3:Y:S04]  /*21d10*/  LDL R29, [R1+0x1258] ;  /* 0x00125800011d7983 */ /* 0x000ee80000100800 */
[----:B------:R-:W3:Y:S04]  /*21d20*/  LDL R37, [R1+0x1274] ;  /* 0x0012740001257983 */ /* 0x000ee80000100800 */
[----:B------:R0:W3:Y:S01]  /*21d30*/  @!P0 LDG.E.U8 R169, desc[UR44][R4.64] ;  /* 0x0000002c04a98981 */ /* 0x0000e2000c1e1100 */
[----:B------:R-:W-:Y:S01]  /*21d40*/  PRMT R171, RZ, 0x7610, R171 ;  /* 0x00007610ffab7816 */ /* 0x000fe200000000ab */
[----:B0-----:R-:W-:Y:S01]  /*21d50*/  @!P0 IMAD.MOV.U32 R5, RZ, RZ, R36 ;  /* 0x000000ffff058224 */ /* 0x001fe200078e0024 */
[----:B------:R-:W-:Y:S01]  /*21d60*/  PRMT R172, RZ, 0x7610, R172 ;  /* 0x00007610ffac7816 */ /* 0x000fe200000000ac */
[----:B------:R-:W3:Y:S01]  /*21d70*/  LDL R36, [R1+0x1214] ;  /* 0x0012140001247983 */ /* 0x000ee20000100800 */
[----:B----4-:R-:W-:-:S03]  /*21d80*/  @!P0 IMAD.MOV.U32 R4, RZ, RZ, R33 ;  /* 0x000000ffff048224 */ /* 0x010fc600078e0021 */
[----:B------:R-:W4:Y:S04]  /*21d90*/  LDL R33, [R1+0x1254] ;  /* 0x0012540001217983 */ /* 0x000f280000100800 */
[----:B------:R2:W4:Y:S02]  /*21da0*/  @!P0 LDG.E.U8 R170, desc[UR44][R4.64] ;  /* 0x0000002c04aa8981 */ /* 0x000524000c1e1100 */
[----:B--2---:R-:W-:Y:S02]  /*21db0*/  @!P0 IMAD.MOV.U32 R4, RZ, RZ, R26 ;  /* 0x000000ffff048224 */ /* 0x004fe400078e001a */
[----:B------:R-:W2:Y:S01]  /*21dc0*/  LDL R26, [R1+0x1238] ;  /* 0x00123800011a7983 */ /* 0x000ea20000100800 */
[----:B---3--:R-:W-:-:S03]  /*21dd0*/  @!P0 IMAD.MOV.U32 R5, RZ, RZ, R31 ;  /* 0x000000ffff058224 */ /* 0x008fc600078e001f */
        /* <DEDUP_REMOVED lines=9> */
[----:B------:R-:W-:Y:S01]  /*21e70*/  PRMT R173, RZ, 0x7610, R173 ;  /* 0x00007610ffad7816 */ /* 0x000fe200000000ad */
[----:B------:R-:W-:Y:S01]  /*21e80*/  @!P0 IMAD.MOV.U32 R5, RZ, RZ, R39 ;  /* 0x000000ffff058224 */ /* 0x000fe200078e0027 */
[----:B------:R-:W-:Y:S01]  /*21e90*/  PRMT R174, RZ, 0x7610, R174 ;  /* 0x00007610ffae7816 */ /* 0x000fe200000000ae */
[----:B------:R-:W3:Y:S04]  /*21ea0*/  LDL R39, [R1+0x1194] ;  /* 0x0011940001277983 */ /* 0x000ee80000100800 */
[----:B------:R0:W3:Y:S01]  /*21eb0*/  @!P0 LDG.E.U8 R173, desc[UR44][R4.64] ;  /* 0x0000002c04ad8981 */ /* 0x0000e2000c1e1100 */
[----:B------:R-:W-:Y:S01]  /*21ec0*/  PRMT R249, RZ, 0x7610, R249 ;  /* 0x00007610fff97816 */ /* 0x000fe200000000f9 */
[----:B0-----:R-:W-:-:S02]  /*21ed0*/  @!P0 IMAD.MOV.U32 R4, RZ, RZ, R30 ;  /* 0x000000ffff048224 */ /* 0x001fc400078e001e */
[----:B------:R-:W3:Y:S01]  /*21ee0*/  LDL R30, [R1+0x11d8] ;  /* 0x0011d800011e7983 */ /* 0x000ee20000100800 */
[----:B------:R-:W-:-:S03]  /*21ef0*/  @!P0 IMAD.MOV.U32 R5, RZ, RZ, R34 ;  /* 0x000000ffff058224 */ /* 0x000fc600078e0022 */
[----:B------:R-:W3:Y:S04]  /*21f00*/  LDL R34, [R1+0x11d4] ;  /* 0x0011d40001227983 */ /* 0x000ee80000100800 */
[----:B------:R0:W3:Y:S01]  /*21f10*/  @!P0 LDG.E.U8 R174, desc[UR44][R4.64] ;  /* 0x0000002c04ae8981 */ /* 0x0000e2000c1e1100 */
[----:B------:R-:W-:Y:S01]  /*21f20*/  PRMT R250, RZ, 0x7610, R250 ;  /* 0x00007610fffa7816 */ /* 0x000fe200000000fa */
[----:B0-----:R-:W-:Y:S02]  /*21f30*/  @!P0 IMAD.MOV.U32 R4, RZ, RZ, R32 ;  /* 0x000000ffff048224 */ /* 0x001fe400078e0020 */
[----:B------:R-:W3:Y:S01]  /*21f40*/  LDL R32, [R1+0x11b8] ;  /* 0x0011b80001207983 */ /* 0x000ee20000100800 */
[----:B------:R-:W-:-:S05]  /*21f50*/  @!P0 IMAD.MOV.U32 R5, RZ, RZ, R37 ;  /* 0x000000ffff058224 */ /* 0x000fca00078e0025 */
[----:B------:R0:W3:Y:S01]  /*21f60*/  @!P0 LDG.E.U8 R249, desc[UR44][R4.64] ;  /* 0x0000002c04f98981 */ /* 0x0000e2000c1e1100 */
[----:B------:R-:W-:Y:S01]  /*21f70*/  PRMT R252, RZ, 0x7610, R252 ;  /* 0x00007610fffc7816 */ /* 0x000fe200000000fc */
[----:B0-----:R-:W-:Y:S02]  /*21f80*/  @!P0 IMAD.MOV.U32 R4, RZ, RZ, R29 ;  /* 0x000000ffff048224 */ /* 0x001fe400078e001d */
[----:B------:R-:W3:Y:S01]  /*21f90*/  LDL R29, [R1+0x1178] ;  /* 0x00117800011d7983 */ /* 0x000ee20000100800 */
[----:B------:R-:W-:Y:S01]  /*21fa0*/  PRMT R81, RZ, 0x7610, R81 ;  /* 0x00007610ff517816 */ /* 0x000fe20000000051 */
[----:B----4-:R-:W-:Y:S02]  /*21fb0*/  @!P0 IMAD.MOV.U32 R5, RZ, RZ, R33 ;  /* 0x000000ffff058224 */ /* 0x010fe400078e0021 */
[----:B------:R-:W4:Y:S04]  /*21fc0*/  LDL R33, [R1+0x1198] ;  /* 0x0011980001217983 */ /* 0x000f280000100800 */
[----:B------:R2:W4:Y:S02]  /*21fd0*/  @!P0 LDG.E.U8 R250, desc[UR44][R4.64] ;  /* 0x0000002c04fa8981 */ /* 0x000524000c1e1100 */
[----:B--2---:R-:W-:-:S02]  /*21fe0*/  @!P0 IMAD.MOV.U32 R4, RZ, RZ, R26 ;  /* 0x000000ffff048224 */ /* 0x004fc400078e001a */
[----:B------:R-:W2:Y:S01]  /*21ff0*/  LDL R26, [R1+0x1158] ;  /* 0x00115800011a7983 */ /* 0x000ea20000100800 */
[----:B---3--:R-:W-:-:S03]  /*22000*/  @!P0 IMAD.MOV.U32 R5, RZ, RZ, R31 ;  /* 0x000000ffff058224 */ /* 0x008fc600078e001f */
[----:B------:R-:W3:Y:S04]  /*22010*/  LDL R31, [R1+0x1174] ;  /* 0x00117400011f7983 */ /* 0x000ee80000100800 */
[----:B------:R0:W2:Y:S02]  /*22020*/  @!P0 LDG.E.U8 R252, desc[UR44][R4.64] ;  /* 0x0000002c04fc8981 */ /* 0x0000a4000c1e1100 */
[----:B0-----:R-:W-:Y:S02]  /*22030*/  @!P0 IMAD.MOV.U32 R5, RZ, RZ, R36 ;  /* 0x000000ffff058224 */ /* 0x001fe400078e0024 */
[----:B------:R-:W2:Y:S01]  /*22040*/  LDL R36, [R1+0x1134] ;  /* 0x0011340001247983 */ /* 0x000ea20000100800 */
[----:B------:R-:W-:-:S03]  /*22050*/  @!P0 IMAD.MOV.U32 R4, RZ, RZ, R27 ;  /* 0x000000ffff048224 */ /* 0x000fc600078e001b */
[----:B------:R-:W2:Y:S04]  /*22060*/  LDL R27, [R1+0x1154] ;  /* 0x00115400011b7983 */ /* 0x000ea80000100800 */
[----:B------:R0:W2:Y:S02]  /*22070*/  @!P0 LDG.E.U8 R81, desc[UR44][R4.64] ;  /* 0x0000002c04518981 */ /* 0x0000a4000c1e1100 */
[----:B0-----:R-:W-:Y:S02]  /*22080*/  @!P0 IMAD.MOV.U32 R4, RZ, RZ, R14 ;  /* 0x000000ffff048224 */ /* 0x001fe400078e000e */
[----:B------:R-:W-:Y:S01]  /*22090*/  @!P0 IMAD.MOV.U32 R5, RZ, RZ, R35 ;  /* 0x000000ffff058224 */ /* 0x000fe200078e0023 */
[----:B------:R-:W2:Y:S04]  /*220a0*/  LDL R14, [R1+0x1118] ;  /* 0x00111800010e7983 */ /* 0x000ea80000100800 */
[----:B------:R-:W2:Y:S04]  /*220b0*/  LDL R35, [R1+0x1114] ;  /* 0x0011140001237983 */ /* 0x000ea80000100800 */
[----:B------:R-:W2:Y:S01]  /*220c0*/  LDL.LU R37, [R1+0x1138] ;  /* 0x0011380001257983 */ /* 0x000ea20000300800 */
[----:B------:R-:W-:-:S02]  /*220d0*/  PRMT R78, RZ, 0x7610, R78 ;  /* 0x00007610ff4e7816 */ /* 0x000fc4000000004e */
[----:B------:R-:W-:Y:S01]  /*220e0*/  PRMT R79, RZ, 0x7610, R79 ;  /* 0x00007610ff4f7816 */ /* 0x000fe2000000004f */
[----:B------:R-:W2:Y:S04]  /*220f0*/  LDL R43, [R1+0x1074] ;  /* 0x00107400012b7983 */ /* 0x000ea80000100800 */
[----:B------:R0:W2:Y:S01]  /*22100*/  @!P0 LDG.E.U8 R78, desc[UR44][R4.64] ;  /* 0x0000002c044e8981 */ /* 0x0000a2000c1e1100 */
[----:B------:R-:W-:Y:S02]  /*22110*/  PRMT R76, RZ, 0x7610, R76 ;  /* 0x00007610ff4c7816 */ /* 0x000fe4000000004c */
[----:B------:R-:W-:Y:S01]  /*22120*/  PRMT R77, RZ, 0x7610, R77 ;  /* 0x00007610ff4d7816 */ /* 0x000fe2000000004d */
[----:B------:R-:W2:Y:S01]  /*22130*/  LDL R41, [R1+0x1058] ;  /* 0x0010580001297983 */ /* 0x000ea20000100800 */
[----:B------:R-:W-:-:S02]  /*22140*/  PRMT R74, RZ, 0x7610, R74 ;  /* 0x00007610ff4a7816 */ /* 0x000fc4000000004a */
[----:B------:R-:W-:Y:S01]  /*22150*/  PRMT R75, RZ, 0x7610, R75 ;  /* 0x00007610ff4b7816 */ /* 0x000fe2000000004b */
[----:B------:R-:W2:Y:S01]  /*22160*/  LDL R42, [R1+0x1054] ;  /* 0x00105400012a7983 */ /* 0x000ea20000100800 */
[----:B0-----:R-:W-:Y:S02]  /*22170*/  @!P0 IMAD.MOV.U32 R4, RZ, RZ, R30 ;  /* 0x000000ffff048224 */ /* 0x001fe400078e001e */
[----:B------:R-:W-:Y:S01]  /*22180*/  @!P0 IMAD.MOV.U32 R5, RZ, RZ, R34 ;  /* 0x000000ffff058224 */ /* 0x000fe200078e0022 */
[----:B------:R-:W2:Y:S04]  /*22190*/  LDL R30, [R1+0x10f8] ;  /* 0x0010f800011e7983 */ /* 0x000ea80000100800 */
[----:B------:R0:W2:Y:S04]  /*221a0*/  @!P0 LDG.E.U8 R79, desc[UR44][R4.64] ;  /* 0x0000002c044f8981 */ /* 0x0000a8000c1e1100 */
[----:B------:R-:W2:Y:S01]  /*221b0*/  LDL R34, [R1+0x10f4] ;  /* 0x0010f40001227983 */ /* 0x000ea20000100800 */
[----:B0-----:R-:W-:-:S02]  /*221c0*/  @!P0 IMAD.MOV.U32 R4, RZ, RZ, R32 ;  /* 0x000000ffff048224 */ /* 0x001fc400078e0020 */
[----:B------:R-:W-:Y:S01]  /*221d0*/  @!P0 IMAD.MOV.U32 R5, RZ, RZ, R40 ;  /* 0x000000ffff058224 */ /* 0x000fe200078e0028 */
[----:B------:R-:W2:Y:S04]  /*221e0*/  LDL R32, [R1+0x10d8] ;  /* 0x0010d80001207983 */ /* 0x000ea80000100800 */
[----:B------:R0:W2:Y:S01]  /*221f0*/  @!P0 LDG.E.U8 R76, desc[UR44][R4.64] ;  /* 0x0000002c044c8981 */ /* 0x0000a2000c1e1100 */
[----:B------:R-:W-:Y:S02]  /*22200*/  PRMT R72, RZ, 0x7610, R72 ;  /* 0x00007610ff487816 */ /* 0x000fe40000000048 */
[----:B------:R-:W-:Y:S01]  /*22210*/  PRMT R73, RZ, 0x7610, R73 ;  /* 0x00007610ff497816 */ /* 0x000fe20000000049 */
[----:B------:R-:W2:Y:S01]  /*22220*/  LDL R40, [R1+0x1034] ;  /* 0x0010340001287983 */ /* 0x000ea20000100800 */
[----:B0-----:R-:W-:-:S03]  /*22230*/  @!P0 IMAD.MOV.U32 R5, RZ, RZ, R39 ;  /* 0x000000ffff058224 */ /* 0x001fc600078e0027 */
[----:B------:R-:W2:Y:S01]  /*22240*/  LDL R39, [R1+0x1038] ;  /* 0x0010380001277983 */ /* 0x000ea20000100800 */
[----:B----4-:R-:W-:-:S03]  /*22250*/  @!P0 IMAD.MOV.U32 R4, RZ, RZ, R33 ;  /* 0x000000ffff048224 */ /* 0x010fc600078e0021 */
[----:B------:R-:W4:Y:S04]  /*22260*/  LDL R33, [R1+0x10d4] ;  /* 0x0010d40001217983 */ /* 0x000f280000100800 */
[----:B------:R0:W4:Y:S02]  /*22270*/  @!P0 LDG.E.U8 R77, desc[UR44][R4.64] ;  /* 0x0000002c044d8981 */ /* 0x000124000c1e1100 */
[----:B0-----:R-:W-:Y:S02]  /*22280*/  @!P0 IMAD.MOV.U32 R4, RZ, RZ, R29 ;  /* 0x000000ffff048224 */ /* 0x001fe400078e001d */
[----:B------:R-:W4:Y:S01]  /*22290*/  LDL R29, [R1+0x10b8] ;  /* 0x0010b800011d7983 */ /* 0x000f220000100800 */
[----:B---3--:R-:W-:-:S03]  /*222a0*/  @!P0 IMAD.MOV.U32 R5, RZ, RZ, R31 ;  /* 0x000000ffff058224 */ /* 0x008fc600078e001f */
[----:B------:R-:W3:Y:S04]  /*222b0*/  LDL R31, [R1+0x10b4] ;  /* 0x0010b400011f7983 */ /* 0x000ee80000100800 */
[----:B------:R2:W3:Y:S02]  /*222c0*/  @!P0 LDG.E.U8 R74, desc[UR44][R4.64] ;  /* 0x0000002c044a8981 */ /* 0x0004e4000c1e1100 */
[----:B--2---:R-:W-:Y:S02]  /*222d0*/  @!P0 IMAD.MOV.U32 R4, RZ, RZ, R26 ;  /* 0x000000ffff048224 */ /* 0x004fe400078e001a */
[----:B------:R-:W2:Y:S01]  /*222e0*/  LDL R26, [R1+0x1098] ;  /* 0x00109800011a7983 */ /* 0x000ea20000100800 */
[----:B------:R-:W-:-:S03]  /*222f0*/  @!P0 IMAD.MOV.U32 R5, RZ, RZ, R27 ;  /* 0x000000ffff058224 */ /* 0x000fc600078e001b */
[----:B------:R-:W2:Y:S04]  /*22300*/  LDL R27, [R1+0x1094] ;  /* 0x00109400011b7983 */ /* 0x000ea80000100800 */
[----:B------:R0:W2:Y:S02]  /*22310*/  @!P0 LDG.E.U8 R75, desc[UR44][R4.64] ;  /* 0x0000002c044b8981 */ /* 0x0000a4000c1e1100 */
[----:B0-----:R-:W-:Y:S02]  /*22320*/  @!P0 IMAD.MOV.U32 R5, RZ, RZ, R36 ;  /* 0x000000ffff058224 */ /* 0x001fe400078e0024 */
[----:B------:R-:W2:Y:S01]  /*22330*/  LDL R36, [R1+0x1014] ;  /* 0x0010140001247983 */ /* 0x000ea20000100800 */
[----:B------:R-:W-:-:S05]  /*22340*/  @!P0 IMAD.MOV.U32 R4, RZ, RZ, R37 ;  /* 0x000000ffff048224 */ /* 0x000fca00078e0025 */
[----:B------:R0:W2:Y:S02]  /*22350*/  @!P0 LDG.E.U8 R72, desc[UR44][R4.64] ;  /* 0x0000002c04488981 */ /* 0x0000a4000c1e1100 */
[----:B0-----:R-:W-:Y:S02]  /*22360*/  @!P0 IMAD.MOV.U32 R4, RZ, RZ, R14 ;  /* 0x000000ffff048224 */ /* 0x001fe400078e000e */
[----:B------:R-:W2:Y:S01]  /*22370*/  LDL R14, [R1+0x1078] ;  /* 0x00107800010e7983 */ /* 0x000ea20000100800 */
[----:B------:R-:W-:Y:S01]  /*22380*/  @!P0 IMAD.MOV.U32 R5, RZ, RZ, R35 ;  /* 0x000000ffff058224 */ /* 0x000fe200078e0023 */
[----:B------:R-:W-:Y:S02]  /*22390*/  PRMT R70, RZ, 0x7610, R70 ;  /* 0x00007610ff467816 */ /* 0x000fe40000000046 */
[----:B------:R-:W2:Y:S04]  /*223a0*/  LDL R35, [R1+0xff4] ;  /* 0x000ff40001237983 */ /* 0x000ea80000100800 */
[----:B------:R0:W2:Y:S02]  /*223b0*/  @!P0 LDG.E.U8 R73, desc[UR44][R4.64] ;  /* 0x0000002c04498981 */ /* 0x0000a4000c1e1100 */
[----:B0-----:R-:W-:-:S02]  /*223c0*/  @!P0 IMAD.MOV.U32 R4, RZ, RZ, R30 ;  /* 0x000000ffff048224 */ /* 0x001fc400078e001e */
[----:B------:R-:W2:Y:S01]  /*223d0*/  LDL R30, [R1+0x1018] ;  /* 0x00101800011e7983 */ /* 0x000ea20000100800 */
[----:B------:R-:W-:-:S03]  /*223e0*/  @!P0 IMAD.MOV.U32 R5, RZ, RZ, R34 ;  /* 0x000000ffff058224 */ /* 0x000fc600078e0022 */
[----:B------:R-:W2:Y:S01]  /*223f0*/  LDL R34, [R1+0xff8] ;  /* 0x000ff80001227983 */ /* 0x000ea20000100800 */
[----:B------:R-:W-:-:S03]  /*22400*/  PRMT R71, RZ, 0x7610, R71 ;  /* 0x00007610ff477816 */ /* 0x000fc60000000047 */
[----:B------:R0:W2:Y:S01]  /*22410*/  @!P0 LDG.E.U8 R70, desc[UR44][R4.64] ;  /* 0x0000002c04468981 */ /* 0x0000a2000c1e1100 */
[----:B------:R-:W-:Y:S01]  /*22420*/  PRMT R68, RZ, 0x7610, R68 ;  /* 0x00007610ff447816 */ /* 0x000fe20000000044 */
[----:B0-----:R-:W-:Y:S02]  /*22430*/  @!P0 IMAD.MOV.U32 R4, RZ, RZ, R32 ;  /* 0x000000ffff048224 */ /* 0x001fe400078e0020 */
[----:B------:R-:W2:Y:S01]  /*22440*/  LDL R32, [R1+0xfd8] ;  /* 0x000fd80001207983 */ /* 0x000ea20000100800 */
[----:B------:R-:W-:Y:S01]  /*22450*/  PRMT R69, RZ, 0x7610, R69 ;  /* 0x00007610ff457816 */ /* 0x000fe20000000045 */
[----:B----4-:R-:W-:Y:S02]  /*22460*/  @!P0 IMAD.MOV.U32 R5, RZ, RZ, R33 ;  /* 0x000000ffff058224 */ /* 0x010fe400078e0021 */
[----:B------:R-:W4:Y:S04]  /*22470*/  LDL R33, [R1+0xfd4] ;  /* 0x000fd40001217983 */ /* 0x000f280000100800 */
[----:B------:R0:W4:Y:S02]  /*22480*/  @!P0 LDG.E.U8 R71, desc[UR44][R4.64] ;  /* 0x0000002c04478981 */ /* 0x000124000c1e1100 */
[----:B0-----:R-:W-:-:S02]  /*22490*/  @!P0 IMAD.MOV.U32 R4, RZ, RZ, R29 ;  /* 0x000000ffff048224 */ /* 0x001fc400078e001d */
        /* <DEDUP_REMOVED lines=11> */
[----:B------:R-:W-:Y:S01]  /*22550*/  PRMT R66, RZ, 0x7610, R66 ;  /* 0x00007610ff427816 */ /* 0x000fe20000000042 */
[----:B------:R-:W-:Y:S01]  /*22560*/  @!P0 IMAD.MOV.U32 R5, RZ, RZ, R43 ;  /* 0x000000ffff058224 */ /* 0x000fe200078e002b */
[----:B------:R-:W-:-:S04]  /*22570*/  PRMT R67, RZ, 0x7610, R67 ;  /* 0x00007610ff437816 */ /* 0x000fc80000000043 */
[----:B------:R0:W2:Y:S01]  /*22580*/  @!P0 LDG.E.U8 R66, desc[UR44][R4.64] ;  /* 0x0000002c04428981 */ /* 0x0000a2000c1e1100 */
[----:B------:R-:W-:Y:S01]  /*22590*/  PRMT R47, RZ, 0x7610, R47 ;  /* 0x00007610ff2f7816 */ /* 0x000fe2000000002f */
[----:B0-----:R-:W-:Y:S02]  /*225a0*/  @!P0 IMAD.MOV.U32 R4, RZ, RZ, R41 ;  /* 0x000000ffff048224 */ /* 0x001fe400078e0029 */
[----:B------:R-:W-:-:S05]  /*225b0*/  @!P0 IMAD.MOV.U32 R5, RZ, RZ, R42 ;  /* 0x000000ffff058224 */ /* 0x000fca00078e002a */
[----:B------:R0:W2:Y:S01]  /*225c0*/  @!P0 LDG.E.U8 R67, desc[UR44][R4.64] ;  /* 0x0000002c04438981 */ /* 0x0000a2000c1e1100 */
[----:B------:R-:W-:Y:S01]  /*225d0*/  PRMT R13, RZ, 0x7610, R13 ;  /* 0x00007610ff0d7816 */ /* 0x000fe2000000000d */
[----:B0-----:R-:W-:Y:S02]  /*225e0*/  @!P0 IMAD.MOV.U32 R4, RZ, RZ, R39 ;  /* 0x000000ffff048224 */ /* 0x001fe400078e0027 */
[----:B------:R-:W-:-:S05]  /*225f0*/  @!P0 IMAD.MOV.U32 R5, RZ, RZ, R40 ;  /* 0x000000ffff058224 */ /* 0x000fca00078e0028 */
[----:B------:R0:W2:Y:S01]  /*22600*/  @!P0 LDG.E.U8 R47, desc[UR44][R4.64] ;  /* 0x0000002c042f8981 */ /* 0x0000a2000c1e1100 */
[----:B------:R-:W-:Y:S01]  /*22610*/  PRMT R64, RZ, 0x7610, R64 ;  /* 0x00007610ff407816 */ /* 0x000fe20000000040 */
[----:B0-----:R-:W-:Y:S02]  /*22620*/  @!P0 IMAD.MOV.U32 R4, RZ, RZ, R30 ;  /* 0x000000ffff048224 */ /* 0x001fe400078e001e */
[----:B------:R-:W-:Y:S01]  /*22630*/  @!P0 IMAD.MOV.U32 R5, RZ, RZ, R36 ;  /* 0x000000ffff058224 */ /* 0x000fe200078e0024 */
[----:B------:R-:W-:Y:S01]  /*22640*/  PRMT R65, RZ, 0x7610, R65 ;  /* 0x00007610ff417816 */ /* 0x000fe20000000041 */
[----:B------:R-:W2:Y:S04]  /*22650*/  LDL.LU R30, [R1+0xf74] ;  /* 0x000f7400011e7983 */ /* 0x000ea80000300800 */
[----:B------:R0:W2:Y:S02]  /*22660*/  @!P0 LDG.E.U8 R13, desc[UR44][R4.64] ;  /* 0x0000002c040d8981 */ /* 0x0000a4000c1e1100 */
[----:B0-----:R-:W-:-:S02]  /*22670*/  @!P0 IMAD.MOV.U32 R4, RZ, RZ, R34 ;  /* 0x000000ffff048224 */ /* 0x001fc400078e0022 */
[----:B------:R-:W-:-:S05]  /*22680*/  @!P0 IMAD.MOV.U32 R5, RZ, RZ, R35 ;  /* 0x000000ffff058224 */ /* 0x000fca00078e0023 */
[----:B------:R0:W2:Y:S01]  /*22690*/  @!P0 LDG.E.U8 R64, desc[UR44][R4.64] ;  /* 0x0000002c04408981 */ /* 0x0000a2000c1e1100 */
[----:B------:R-:W-:Y:S01]  /*226a0*/  PRMT R24, RZ, 0x7610, R24 ;  /* 0x00007610ff187816 */ /* 0x000fe20000000018 */
[----:B0-----:R-:W-:Y:S01]  /*226b0*/  @!P0 IMAD.MOV.U32 R4, RZ, RZ, R32 ;  /* 0x000000ffff048224 */ /* 0x001fe200078e0020 */
[----:B------:R-:W-:Y:S01]  /*226c0*/  PRMT R2, RZ, 0x7610, R2 ;  /* 0x00007610ff027816 */ /* 0x000fe20000000002 */
[----:B----4-:R-:W-:-:S05]  /*226d0*/  @!P0 IMAD.MOV.U32 R5, RZ, RZ, R33 ;  /* 0x000000ffff058224 */ /* 0x010fca00078e0021 */
[----:B------:R0:W4:Y:S02]  /*226e0*/  @!P0 LDG.E.U8 R65, desc[UR44][R4.64] ;  /* 0x0000002c04418981 */ /* 0x000124000c1e1100 */
[----:B0-----:R-:W-:Y:S02]  /*226f0*/  @!P0 IMAD.MOV.U32 R4, RZ, RZ, R29 ;  /* 0x000000ffff048224 */ /* 0x001fe400078e001d */
[----:B------:R-:W4:Y:S04]  /*22700*/  LDL.LU R29, [R1+0xf54] ;  /* 0x000f5400011d7983 */ /* 0x000f280000300800 */
[----:B------:R-:W4:Y:S04]  /*22710*/  LDL R42, [R1+0xf34] ;  /* 0x000f3400012a7983 */ /* 0x000f280000100800 */
[----:B------:R-:W4:Y:S04]  /*22720*/  LDL.LU R32, [R1+0xf38] ;  /* 0x000f380001207983 */ /* 0x000f280000300800 */
[----:B------:R-:W4:Y:S01]  /*22730*/  LDL R41, [R1+0x1290] ;  /* 0x0012900001297983 */ /* 0x000f220000100800 */
[----:B---3--:R-:W-:-:S03]  /*22740*/  @!P0 IMAD.MOV.U32 R5, RZ, RZ, R31 ;  /* 0x000000ffff058224 */ /* 0x008fc600078e001f */
[----:B------:R-:W3:Y:S04]  /*22750*/  LDL R39, [R1+0x16a0] ;  /* 0x0016a00001277983 */ /* 0x000ee80000100800 */
[----:B------:R2:W3:Y:S04]  /*22760*/  @!P0 LDG.E.U8 R24, desc[UR44][R4.64] ;  /* 0x0000002c04188981 */ /* 0x0004e8000c1e1100 */
[----:B------:R-:W3:Y:S04]  /*22770*/  LDL R34, [R1+0x1a7c] ;  /* 0x001a7c0001227983 */ /* 0x000ee80000100800 */
[----:B------:R-:W3:Y:S01]  /*22780*/  LDL R31, [R1+0x1a80] ;  /* 0x001a8000011f7983 */ /* 0x000ee20000100800 */
[----:B--2---:R-:W-:-:S03]  /*22790*/  @!P0 IMAD.MOV.U32 R4, RZ, RZ, R26 ;  /* 0x000000ffff048224 */ /* 0x004fc600078e001a */
[----:B------:R-:W2:Y:S04]  /*227a0*/  LDL R36, [R1+0x1a5c] ;  /* 0x001a5c0001247983 */ /* 0x000ea80000100800 */
[----:B------:R-:W2:Y:S01]  /*227b0*/  LDL R26, [R1+0x1a60] ;  /* 0x001a6000011a7983 */ /* 0x000ea20000100800 */
[----:B------:R-:W-:-:S03]  /*227c0*/  @!P0 IMAD.MOV.U32 R5, RZ, RZ, R27 ;  /* 0x000000ffff058224 */ /* 0x000fc600078e001b */
[----:B------:R-:W2:Y:S04]  /*227d0*/  LDL R27, [R1+0x1690] ;  /* 0x00169000011b7983 */ /* 0x000ea80000100800 */
[----:B------:R0:W2:Y:S02]  /*227e0*/  @!P0 LDG.E.U8 R2, desc[UR44][R4.64] ;  /* 0x0000002c04028981 */ /* 0x0000a4000c1e1100 */
[----:B0-----:R-:W-:Y:S02]  /*227f0*/  @!P0 IMAD.MOV.U32 R4, RZ, RZ, R14 ;  /* 0x000000ffff048224 */ /* 0x001fe400078e000e */
[----:B------:R-:W2:Y:S04]  /*22800*/  LDL R14, [R1+0x1a94] ;  /* 0x001a9400010e7983 */ /* 0x000ea80000100800 */
[----:B------:R-:W3:Y:S04]  /*22810*/  LDL.LU R40, [R1+0xef8] ;  /* 0x000ef80001287983 */ /* 0x000ee80000300800 */
[----:B------:R-:W2:Y:S04]  /*22820*/  LDL.LU R35, [R1+0xf14] ;  /* 0x000f140001237983 */ /* 0x000ea80000300800 */
[----:B------:R-:W3:Y:S04]  /*22830*/  LDL.LU R46, [R1+0xed4] ;  /* 0x000ed400012e7983 */ /* 0x000ee80000300800 */
[----:B------:R-:W3:Y:S04]  /*22840*/  LDL.LU R45, [R1+0xef4] ;  /* 0x000ef400012d7983 */ /* 0x000ee80000300800 */
[----:B------:R-:W3:Y:S04]  /*22850*/  LDL.LU R43, [R1+0xed8] ;  /* 0x000ed800012b7983 */ /* 0x000ee80000300800 */
[----:B------:R-:W3:Y:S01]  /*22860*/  LDL.LU R33, [R1+0xf18] ;  /* 0x000f180001217983 */ /* 0x000ee20000300800 */
[----:B------:R-:W-:-:S02]  /*22870*/  PRMT R62, RZ, 0x7610, R62 ;  /* 0x00007610ff3e7816 */ /* 0x000fc4000000003e */
[----:B------:R-:W-:Y:S01]  /*22880*/  PRMT R63, RZ, 0x7610, R63 ;  /* 0x00007610ff3f7816 */ /* 0x000fe2000000003f */
[----:B------:R-:W3:Y:S01]  /*22890*/  LDL.LU R125, [R1+0x1860] ;  /* 0x00186000017d7983 */ /* 0x000ee20000300800 */
[----:B------:R-:W-:Y:S02]  /*228a0*/  PRMT R12, RZ, 0x7610, R12 ;  /* 0x00007610ff0c7816 */ /* 0x000fe4000000000c */
[----:B------:R-:W-:Y:S01]  /*228b0*/  PRMT R28, RZ, 0x7610, R28 ;  /* 0x00007610ff1c7816 */ /* 0x000fe2000000001c */
[----:B------:R-:W3:Y:S01]  /*228c0*/  LDL.LU R128, [R1+0x187c] ;  /* 0x00187c0001807983 */ /* 0x000ee20000300800 */
[----:B------:R-:W-:Y:S02]  /*228d0*/  PRMT R38, RZ, 0x7610, R38 ;  /* 0x00007610ff267816 */ /* 0x000fe40000000026 */
[----:B------:R-:W-:Y:S01]  /*228e0*/  PRMT R18, RZ, 0x7610, R18 ;  /* 0x00007610ff127816 */ /* 0x000fe20000000012 */
[----:B------:R-:W3:Y:S01]  /*228f0*/  LDL.LU R133, [R1+0x1840] ;  /* 0x0018400001857983 */ /* 0x000ee20000300800 */
[----:B------:R-:W-:-:S03]  /*22900*/  PRMT R60, RZ, 0x7610, R60 ;  /* 0x00007610ff3c7816 */ /* 0x000fc6000000003c */
[----:B------:R-:W3:Y:S04]  /*22910*/  LDL.LU R136, [R1+0x185c] ;  /* 0x00185c0001887983 */ /* 0x000ee80000300800 */
[----:B------:R-:W3:Y:S04]  /*22920*/  LDL.LU R141, [R1+0x1820] ;  /* 0x00182000018d7983 */ /* 0x000ee80000300800 */
[----:B------:R-:W3:Y:S04]  /*22930*/  LDL.LU R144, [R1+0x183c] ;  /* 0x00183c0001907983 */ /* 0x000ee80000300800 */
[----:B------:R-:W3:Y:S01]  /*22940*/  LDL.LU R149, [R1+0x1800] ;  /* 0x0018000001957983 */ /* 0x000ee20000300800 */
[----:B------:R-:W-:-:S05]  /*22950*/  @!P0 IMAD.MOV.U32 R5, RZ, RZ, R30 ;  /* 0x000000ffff058224 */ /* 0x000fca00078e001e */
[----:B------:R0:W3:Y:S02]  /*22960*/  @!P0 LDG.E.U8 R62, desc[UR44][R4.64] ;  /* 0x0000002c043e8981 */ /* 0x0000e4000c1e1100 */
[----:B0-----:R-:W-:Y:S02]  /*22970*/  @!P0 IMAD.MOV.U32 R4, RZ, RZ, R0 ;  /* 0x000000ffff048224 */ /* 0x001fe400078e0000 */
[----:B------:R0:W-:Y:S01]  /*22980*/  STL [R1+0x1ad0], R0 ;  /* 0x001ad00001007387 */ /* 0x0001e20000100800 */
[----:B------:R-:W-:Y:S02]  /*22990*/  PRMT R61, RZ, 0x7610, R61 ;  /* 0x00007610ff3d7816 */ /* 0x000fe4000000003d */
[----:B------:R-:W-:Y:S01]  /*229a0*/  PRMT R58, RZ, 0x7610, R58 ;  /* 0x00007610ff3a7816 */ /* 0x000fe2000000003a */
[----:B------:R-:W3:Y:S04]  /*229b0*/  LDL R44, [R1+0x1880] ;  /* 0x00188000012c7983 */ /* 0x000ee80000100800 */
[----:B0-----:R-:W3:Y:S01]  /*229c0*/  LDL R0, [R1+0x19c0] ;  /* 0x0019c00001007983 */ /* 0x001ee20000100800 */
[----:B----4-:R-:W-:-:S05]  /*229d0*/  @!P0 IMAD.MOV.U32 R5, RZ, RZ, R29 ;  /* 0x000000ffff058224 */ /* 0x010fca00078e001d */
[----:B------:R0:W4:Y:S02]  /*229e0*/  @!P0 LDG.E.U8 R63, desc[UR44][R4.64] ;  /* 0x0000002c043f8981 */ /* 0x000124000c1e1100 */
[----:B0-----:R-:W-:Y:S02]  /*229f0*/  @!P0 IMAD.MOV.U32 R4, RZ, RZ, R32 ;  /* 0x000000ffff048224 */ /* 0x001fe400078e0020 */
[----:B------:R-:W-:Y:S02]  /*22a00*/  @!P0 IMAD.MOV.U32 R5, RZ, RZ, R42 ;  /* 0x000000ffff058224 */ /* 0x000fe400078e002a */
[----:B------:R-:W4:Y:S04]  /*22a10*/  LDL R42, [R1+0x1a1c] ;  /* 0x001a1c00012a7983 */ /* 0x000f280000100800 */
[----:B------:R2:W4:Y:S02]  /*22a20*/  @!P0 LDG.E.U8 R12, desc[UR44][R4.64] ;  /* 0x0000002c040c8981 */ /* 0x000524000c1e1100 */
[----:B--2---:R-:W-:-:S02]  /*22a30*/  @!P0 IMAD.MOV.U32 R5, RZ, RZ, R35 ;  /* 0x000000ffff058224 */ /* 0x004fc400078e0023 */
[----:B---3--:R-:W-:-:S05]  /*22a40*/  @!P0 IMAD.MOV.U32 R4, RZ, RZ, R33 ;  /* 0x000000ffff048224 */ /* 0x008fca00078e0021 */
[----:B------:R0:W2:Y:S02]  /*22a50*/  @!P0 LDG.E.U8 R28, desc[UR44][R4.64] ;  /* 0x0000002c041c8981 */ /* 0x0000a4000c1e1100 */
[----:B0-----:R-:W-:Y:S02]  /*22a60*/  @!P0 IMAD.MOV.U32 R4, RZ, RZ, R40 ;  /* 0x000000ffff048224 */ /* 0x001fe400078e0028 */
[----:B------:R-:W-:-:S05]  /*22a70*/  @!P0 IMAD.MOV.U32 R5, RZ, RZ, R45 ;  /* 0x000000ffff058224 */ /* 0x000fca00078e002d */
[----:B------:R0:W3:Y:S02]  /*22a80*/  @!P0 LDG.E.U8 R38, desc[UR44][R4.64] ;  /* 0x0000002c04268981 */ /* 0x0000e4000c1e1100 */
[----:B0-----:R-:W-:Y:S02]  /*22a90*/  @!P0 IMAD.MOV.U32 R4, RZ, RZ, R43 ;  /* 0x000000ffff048224 */ /* 0x001fe400078e002b */
[----:B------:R-:W-:-:S05]  /*22aa0*/  @!P0 IMAD.MOV.U32 R5, RZ, RZ, R46 ;  /* 0x000000ffff058224 */ /* 0x000fca00078e002e */
[----:B------:R0:W3:Y:S02]  /*22ab0*/  @!P0 LDG.E.U8 R18, desc[UR44][R4.64] ;  /* 0x0000002c04128981 */ /* 0x0000e4000c1e1100 */
[----:B0-----:R-:W-:Y:S02]  /*22ac0*/  @!P0 IMAD.MOV.U32 R4, RZ, RZ, R39 ;  /* 0x000000ffff048224 */ /* 0x001fe400078e0027 */
[----:B------:R-:W-:Y:S01]  /*22ad0*/  @!P0 IMAD.MOV.U32 R5, RZ, RZ, R41 ;  /* 0x000000ffff058224 */ /* 0x000fe200078e0029 */
[----:B------:R-:W2:Y:S04]  /*22ae0*/  LDL R39, [R1+0x19dc] ;  /* 0x0019dc0001277983 */ /* 0x000ea80000100800 */
[----:B------:R0:W3:Y:S04]  /*22af0*/  @!P0 LDG.E.U8 R60, desc[UR44][R4.64] ;  /* 0x0000002c043c8981 */ /* 0x0000e8000c1e1100 */
[----:B------:R-:W4:Y:S01]  /*22b00*/  LDL R41, [R1+0x1a20] ;  /* 0x001a200001297983 */ /* 0x000f220000100800 */
[----:B0-----:R-:W-:-:S02]  /*22b10*/  @!P0 IMAD.MOV.U32 R4, RZ, RZ, R14 ;  /* 0x000000ffff048224 */ /* 0x001fc400078e000e */
[----:B------:R-:W-:Y:S01]  /*22b20*/  @!P0 IMAD.MOV.U32 R5, RZ, RZ, R27 ;  /* 0x000000ffff058224 */ /* 0x000fe200078e001b */
[----:B------:R-:W2:Y:S04]  /*22b30*/  LDL R14, [R1+0x1a40] ;  /* 0x001a4000010e7983 */ /* 0x000ea80000100800 */
[----:B------:R-:W3:Y:S04]  /*22b40*/  LDL R27, [R1+0x1a3c] ;  /* 0x001a3c00011b7983 */ /* 0x000ee80000100800 */
        /* <DEDUP_REMOVED lines=8> */
[----:B------:R-:W-:-:S03]  /*22bd0*/  @!P0 IMAD.MOV.U32 R4, RZ, RZ, R26 ;  /* 0x000000ffff048224 */ /* 0x000fc600078e001a */
[----:B------:R-:W4:Y:S01]  /*22be0*/  LDL R26, [R1+0x19bc] ;  /* 0x0019bc00011a7983 */ /* 0x000f220000100800 */
[----:B------:R-:W-:-:S06]  /*22bf0*/  PRMT R59, RZ, 0x7610, R59 ;  /* 0x00007610ff3b7816 */ /* 0x000fcc000000003b */
[----:B------:R2:W4:Y:S01]  /*22c00*/  @!P0 LDG.E.U8 R59, desc[UR44][R4.64] ;  /* 0x0000002c043b8981 */ /* 0x000522000c1e1100 */
[----:B------:R-:W-:Y:S02]  /*22c10*/  PRMT R56, RZ, 0x7610, R56 ;  /* 0x00007610ff387816 */ /* 0x000fe40000000038 */
[----:B------:R-:W-:Y:S02]  /*22c20*/  PRMT R57, RZ, 0x7610, R57 ;  /* 0x00007610ff397816 */ /* 0x000fe40000000039 */
[----:B------:R-:W-:Y:S02]  /*22c30*/  PRMT R54, RZ, 0x7610, R54 ;  /* 0x00007610ff367816 */ /* 0x000fe40000000036 */
[----:B------:R-:W-:Y:S01]  /*22c40*/  PRMT R55, RZ, 0x7610, R55 ;  /* 0x00007610ff377816 */ /* 0x000fe20000000037 */
[----:B--2---:R-:W-:Y:S02]  /*22c50*/  @!P0 IMAD.MOV.U32 R4, RZ, RZ, R14 ;  /* 0x000000ffff048224 */ /* 0x004fe400078e000e */
[----:B------:R-:W2:Y:S01]  /*22c60*/  LDL R14, [R1+0x19a0] ;  /* 0x0019a000010e7983 */ /* 0x000ea20000100800 */
[----:B---3--:R-:W-:-:S03]  /*22c70*/  @!P0 IMAD.MOV.U32 R5, RZ, RZ, R27 ;  /* 0x000000ffff058224 */ /* 0x008fc600078e001b */
[----:B------:R-:W3:Y:S04]  /*22c80*/  LDL R27, [R1+0x199c] ;  /* 0x00199c00011b7983 */ /* 0x000ee80000100800 */
[----:B------:R4:W3:Y:S02]  /*22c90*/  @!P0 LDG.E.U8 R56, desc[UR44][R4.64] ;  /* 0x0000002c04388981 */ /* 0x0008e4000c1e1100 */
[----:B----4-:R-:W-:Y:S02]  /*22ca0*/  @!P0 IMAD.MOV.U32 R4, RZ, RZ, R41 ;  /* 0x000000ffff048224 */ /* 0x010fe400078e0029 */
[----:B------:R-:W-:Y:S01]  /*22cb0*/  @!P0 IMAD.MOV.U32 R5, RZ, RZ, R42 ;  /* 0x000000ffff058224 */ /* 0x000fe200078e002a */
[----:B------:R-:W-:Y:S01]  /*22cc0*/  PRMT R52, RZ, 0x7610, R52 ;  /* 0x00007610ff347816 */ /* 0x000fe20000000034 */
[----:B------:R-:W4:Y:S04]  /*22cd0*/  LDL R42, [R1+0x193c] ;  /* 0x00193c00012a7983 */ /* 0x000f280000100800 */
[----:B------:R0:W4:Y:S04]  /*22ce0*/  @!P0 LDG.E.U8 R57, desc[UR44][R4.64] ;  /* 0x0000002c04398981 */ /* 0x000128000c1e1100 */
[----:B------:R-:W4:Y:S01]  /*22cf0*/  LDL R41, [R1+0x1940] ;  /* 0x0019400001297983 */ /* 0x000f220000100800 */
[----:B0-----:R-:W-:-:S02]  /*22d00*/  @!P0 IMAD.MOV.U32 R4, RZ, RZ, R31 ;  /* 0x000000ffff048224 */ /* 0x001fc400078e001f */
[----:B------:R-:W-:Y:S01]  /*22d10*/  @!P0 IMAD.MOV.U32 R5, RZ, RZ, R34 ;  /* 0x000000ffff058224 */ /* 0x000fe200078e0022 */
[----:B------:R-:W4:Y:S04]  /*22d20*/  LDL R31, [R1+0x1980] ;  /* 0x00198000011f7983 */ /* 0x000f280000100800 */
[----:B------:R-:W4:Y:S04]  /*22d30*/  LDL R34, [R1+0x197c] ;  /* 0x00197c0001227983 */ /* 0x000f280000100800 */
[----:B------:R0:W4:Y:S02]  /*22d40*/  @!P0 LDG.E.U8 R54, desc[UR44][R4.64] ;  /* 0x0000002c04368981 */ /* 0x000124000c1e1100 */
[----:B0-----:R-:W-:-:S02]  /*22d50*/  @!P0 IMAD.MOV.U32 R4, RZ, RZ, R36 ;  /* 0x000000ffff048224 */ /* 0x001fc400078e0024 */
[----:B------:R-:W-:Y:S01]  /*22d60*/  @!P0 IMAD.MOV.U32 R5, RZ, RZ, R39 ;  /* 0x000000ffff058224 */ /* 0x000fe200078e0027 */
[----:B------:R-:W-:Y:S01]  /*22d70*/  PRMT R53, RZ, 0x7610, R53 ;  /* 0x00007610ff357816 */ /* 0x000fe20000000035 */
[----:B------:R-:W4:Y:S04]  /*22d80*/  LDL R39, [R1+0x18fc] ;  /* 0x0018fc0001277983 */ /* 0x000f280000100800 */
[----:B------:R0:W4:Y:S04]  /*22d90*/  @!P0 LDG.E.U8 R55, desc[UR44][R4.64] ;  /* 0x0000002c04378981 */ /* 0x000128000c1e1100 */
[----:B------:R-:W4:Y:S01]  /*22da0*/  LDL R36, [R1+0x1900] ;  /* 0x0019000001247983 */ /* 0x000f220000100800 */
[----:B0-----:R-:W-:-:S03]  /*22db0*/  @!P0 IMAD.MOV.U32 R4, RZ, RZ, R0 ;  /* 0x000000ffff048224 */ /* 0x001fc600078e0000 */
[----:B------:R-:W4:Y:S01]  /*22dc0*/  LDL R0, [R1+0x1960] ;  /* 0x0019600001007983 */ /* 0x000f220000100800 */
[----:B------:R-:W-:-:S03]  /*22dd0*/  @!P0 IMAD.MOV.U32 R5, RZ, RZ, R26 ;  /* 0x000000ffff058224 */ /* 0x000fc600078e001a */
[----:B------:R-:W4:Y:S04]  /*22de0*/  LDL R26, [R1+0x195c] ;  /* 0x00195c00011a7983 */ /* 0x000f280000100800 */
[----:B------:R2:W4:Y:S01]  /*22df0*/  @!P0 LDG.E.U8 R52, desc[UR44][R4.64] ;  /* 0x0000002c04348981 */ /* 0x000522000c1e1100 */
[----:B------:R-:W-:Y:S01]  /*22e00*/  PRMT R50, RZ, 0x7610, R50 ;  /* 0x00007610ff327816 */ /* 0x000fe20000000032 */
[----:B--2---:R-:W-:Y:S02]  /*22e10*/  @!P0 IMAD.MOV.U32 R4, RZ, RZ, R14 ;  /* 0x000000ffff048224 */ /* 0x004fe400078e000e */
[----:B------:R-:W2:Y:S01]  /*22e20*/  LDL R14, [R1+0x1920] ;  /* 0x00192000010e7983 */ /* 0x000ea20000100800 */
[----:B---3--:R-:W-:-:S03]  /*22e30*/  @!P0 IMAD.MOV.U32 R5, RZ, RZ, R27 ;  /* 0x000000ffff058224 */ /* 0x008fc600078e001b */
[----:B------:R-:W3:Y:S04]  /*22e40*/  LDL R27, [R1+0x191c] ;  /* 0x00191c00011b7983 */ /* 0x000ee80000100800 */
[----:B------:R4:W3:Y:S02]  /*22e50*/  @!P0 LDG.E.U8 R53, desc[UR44][R4.64] ;  /* 0x0000002c04358981 */ /* 0x0008e4000c1e1100 */
[----:B----4-:R-:W-:Y:S02]  /*22e60*/  @!P0 IMAD.MOV.U32 R5, RZ, RZ, R34 ;  /* 0x000000ffff058224 */ /* 0x010fe400078e0022 */
[----:B------:R-:W4:Y:S01]  /*22e70*/  LDL R34, [R1+0x18dc] ;  /* 0x0018dc0001227983 */ /* 0x000f220000100800 */
[----:B------:R-:W-:-:S03]  /*22e80*/  @!P0 IMAD.MOV.U32 R4, RZ, RZ, R31 ;  /* 0x000000ffff048224 */ /* 0x000fc600078e001f */
[----:B------:R-:W4:Y:S04]  /*22e90*/  LDL R31, [R1+0x18e0] ;  /* 0x0018e000011f7983 */ /* 0x000f280000100800 */
[----:B------:R0:W4:Y:S02]  /*22ea0*/  @!P0 LDG.E.U8 R50, desc[UR44][R4.64] ;  /* 0x0000002c04328981 */ /* 0x000124000c1e1100 */
[----:B0-----:R-:W-:Y:S02]  /*22eb0*/  @!P0 IMAD.MOV.U32 R4, RZ, RZ, R0 ;  /* 0x000000ffff048224 */ /* 0x001fe400078e0000 */
[----:B------:R-:W4:Y:S01]  /*22ec0*/  LDL R0, [R1+0x18c0] ;  /* 0x0018c00001007983 */ /* 0x000f220000100800 */
[----:B------:R-:W-:Y:S01]  /*22ed0*/  PRMT R51, RZ, 0x7610, R51 ;  /* 0x00007610ff337816 */ /* 0x000fe20000000033 */
[----:B------:R-:W-:Y:S01]  /*22ee0*/  @!P0 IMAD.MOV.U32 R5, RZ, RZ, R26 ;  /* 0x000000ffff058224 */ /* 0x000fe200078e001a */
[----:B------:R-:W-:Y:S01]  /*22ef0*/  PRMT R48, RZ, 0x7610, R48 ;  /* 0x00007610ff307816 */ /* 0x000fe20000000030 */
[----:B------:R-:W4:Y:S04]  /*22f00*/  LDL R26, [R1+0x18bc] ;  /* 0x0018bc00011a7983 */ /* 0x000f280000100800 */
[----:B------:R0:W4:Y:S02]  /*22f10*/  @!P0 LDG.E.U8 R51, desc[UR44][R4.64] ;  /* 0x0000002c04338981 */ /* 0x000124000c1e1100 */
[----:B0-----:R-:W-:-:S02]  /*22f20*/  @!P0 IMAD.MOV.U32 R4, RZ, RZ, R41 ;  /* 0x000000ffff048224 */ /* 0x001fc400078e0029 */
[----:B------:R-:W-:-:S05]  /*22f30*/  @!P0 IMAD.MOV.U32 R5, RZ, RZ, R42 ;  /* 0x000000ffff058224 */ /* 0x000fca00078e002a */
[----:B------:R2:W4:Y:S01]  /*22f40*/  @!P0 LDG.E.U8 R48, desc[UR44][R4.64] ;  /* 0x0000002c04308981 */ /* 0x000522000c1e1100 */
        /* <DEDUP_REMOVED lines=8> */
[----:B0-----:R-:W-:Y:S02]  /*22fd0*/  @!P0 IMAD.MOV.U32 R4, RZ, RZ, R36 ;  /* 0x000000ffff048224 */ /* 0x001fe400078e0024 */
[----:B------:R-:W-:-:S05]  /*22fe0*/  @!P0 IMAD.MOV.U32 R5, RZ, RZ, R39 ;  /* 0x000000ffff058224 */ /* 0x000fca00078e0027 */
[----:B------:R4:W3:Y:S02]  /*22ff0*/  @!P0 LDG.E.U8 R148, desc[UR44][R4.64] ;  /* 0x0000002c04948981 */ /* 0x0008e4000c1e1100 */
[----:B----4-:R-:W-:Y:S02]  /*23000*/  @!P0 IMAD.MOV.U32 R5, RZ, RZ, R34 ;  /* 0x000000ffff058224 */ /* 0x010fe400078e0022 */
[----:B------:R-:W4:Y:S01]  /*23010*/  LDL.LU R34, [R1+0x181c] ;  /* 0x00181c0001227983 */ /* 0x000f220000300800 */
[----:B------:R-:W-:-:S03]  /*23020*/  @!P0 IMAD.MOV.U32 R4, RZ, RZ, R31 ;  /* 0x000000ffff048224 */ /* 0x000fc600078e001f */
[----:B------:R-:W4:Y:S04]  /*23030*/  LDL R42, [R1+0x17fc] ;  /* 0x0017fc00012a7983 */ /* 0x000f280000100800 */
[----:B------:R0:W4:Y:S01]  /*23040*/  @!P0 LDG.E.U8 R145, desc[UR44][R4.64] ;  /* 0x0000002c04918981 */ /* 0x000122000c1e1100 */
[----:B------:R-:W-:Y:S02]  /*23050*/  PRMT R140, RZ, 0x7610, R140 ;  /* 0x00007610ff8c7816 */ /* 0x000fe4000000008c */
[----:B------:R-:W-:Y:S01]  /*23060*/  PRMT R132, RZ, 0x7610, R132 ;  /* 0x00007610ff847816 */ /* 0x000fe20000000084 */
[----:B------:R-:W4:Y:S01]  /*23070*/  LDL R41, [R1+0x17bc] ;  /* 0x0017bc0001297983 */ /* 0x000f220000100800 */
[----:B------:R-:W-:Y:S02]  /*23080*/  PRMT R129, RZ, 0x7610, R129 ;  /* 0x00007610ff817816 */ /* 0x000fe40000000081 */
[----:B------:R-:W-:Y:S01]  /*23090*/  PRMT R251, RZ, 0x7610, R251 ;  /* 0x00007610fffb7816 */ /* 0x000fe200000000fb */
[----:B------:R-:W4:Y:S01]  /*230a0*/  LDL R39, [R1+0x17c0] ;  /* 0x0017c00001277983 */ /* 0x000f220000100800 */
[----:B------:R-:W-:-:S03]  /*230b0*/  PRMT R248, RZ, 0x7610, R248 ;  /* 0x00007610fff87816 */ /* 0x000fc600000000f8 */
[----:B------:R-:W4:Y:S04]  /*230c0*/  LDL R36, [R1+0x179c] ;  /* 0x00179c0001247983 */ /* 0x000f280000100800 */
[----:B------:R-:W4:Y:S01]  /*230d0*/  LDL R31, [R1+0x17a0] ;  /* 0x0017a000011f7983 */ /* 0x000f220000100800 */
[----:B0-----:R-:W-:-:S03]  /*230e0*/  @!P0 IMAD.MOV.U32 R4, RZ, RZ, R0 ;  /* 0x000000ffff048224 */ /* 0x001fc600078e0000 */
[----:B------:R-:W4:Y:S01]  /*230f0*/  LDL R0, [R1+0x17e0] ;  /* 0x0017e00001007983 */ /* 0x000f220000100800 */
[----:B------:R-:W-:-:S03]  /*23100*/  @!P0 IMAD.MOV.U32 R5, RZ, RZ, R26 ;  /* 0x000000ffff058224 */ /* 0x000fc600078e001a */
[----:B------:R-:W4:Y:S04]  /*23110*/  LDL R26, [R1+0x17dc] ;  /* 0x0017dc00011a7983 */ /* 0x000f280000100800 */
[----:B------:R2:W4:Y:S01]  /*23120*/  @!P0 LDG.E.U8 R140, desc[UR44][R4.64] ;  /* 0x0000002c048c8981 */ /* 0x000522000c1e1100 */
        /* <DEDUP_REMOVED lines=17> */
[----:B----4-:R-:W-:-:S05]  /*23240*/  @!P0 IMAD.MOV.U32 R5, RZ, RZ, R34 ;  /* 0x000000ffff058224 */ /* 0x010fca00078e0022 */
[----:B------:R0:W4:Y:S02]  /*23250*/  @!P0 LDG.E.U8 R247, desc[UR44][R4.64] ;  /* 0x0000002c04f78981 */ /* 0x000124000c1e1100 */
[----:B0-----:R-:W-:Y:S02]  /*23260*/  @!P0 IMAD.MOV.U32 R4, RZ, RZ, R149 ;  /* 0x000000ffff048224 */ /* 0x001fe400078e0095 */
[----:B------:R-:W-:Y:S01]  /*23270*/  @!P0 IMAD.MOV.U32 R5, RZ, RZ, R42 ;  /* 0x000000ffff058224 */ /* 0x000fe200078e002a */
[----:B------:R-:W-:Y:S01]  /*23280*/  PRMT R245, RZ, 0x7610, R245 ;  /* 0x00007610fff57816 */ /* 0x000fe200000000f5 */
[----:B------:R-:W4:Y:S04]  /*23290*/  LDL R42, [R1+0xfac] ;  /* 0x000fac00012a7983 */ /* 0x000f280000100800 */
[----:B------:R0:W4:Y:S02]  /*232a0*/  @!P0 LDG.E.U8 R246, desc[UR44][R4.64] ;  /* 0x0000002c04f68981 */ /* 0x000124000c1e1100 */
[----:B0-----:R-:W-:-:S02]  /*232b0*/  @!P0 IMAD.MOV.U32 R4, RZ, RZ, R0 ;  /* 0x000000ffff048224 */ /* 0x001fc400078e0000 */
[----:B------:R-:W4:Y:S01]  /*232c0*/  LDL R0, [R1+0x1760] ;  /* 0x0017600001007983 */ /* 0x000f220000100800 */
[----:B------:R-:W-:-:S03]  /*232d0*/  @!P0 IMAD.MOV.U32 R5, RZ, RZ, R26 ;  /* 0x000000ffff058224 */ /* 0x000fc600078e001a */
[----:B------:R-:W4:Y:S01]  /*232e0*/  LDL R26, [R1+0x175c] ;  /* 0x00175c00011a7983 */ /* 0x000f220000100800 */
[----:B------:R-:W-:-:S03]  /*232f0*/  PRMT R244, RZ, 0x7610, R244 ;  /* 0x00007610fff47816 */ /* 0x000fc600000000f4 */
[----:B------:R0:W4:Y:S01]  /*23300*/  @!P0 LDG.E.U8 R245, desc[UR44][R4.64] ;  /* 0x0000002c04f58981 */ /* 0x000122000c1e1100 */
[----:B------:R-:W-:Y:S01]  /*23310*/  PRMT R243, RZ, 0x7610, R243 ;  /* 0x00007610fff37816 */ /* 0x000fe200000000f3 */
[----:B0-----:R-:W-:Y:S02]  /*23320*/  @!P0 IMAD.MOV.U32 R4, RZ, RZ, R39 ;  /* 0x000000ffff048224 */ /* 0x001fe400078e0027 */
        /* <DEDUP_REMOVED lines=8> */
[----:B------:R2:W4:Y:S01]  /*233b0*/  @!P0 LDG.E.U8 R243, desc[UR44][R4.64] ;  /* 0x0000002c04f38981 */ /* 0x000522000c1e1100 */
[----:B------:R-:W-:Y:S01]  /*233c0*/  PRMT R242, RZ, 0x7610, R242 ;  /* 0x00007610fff27816 */ /* 0x000fe200000000f2 */
[----:B--2---:R-:W-:-:S02]  /*233d0*/  @!P0 IMAD.MOV.U32 R4, RZ, RZ, R14 ;  /* 0x000000ffff048224 */ /* 0x004fc400078e000e */
[----:B------:R-:W2:Y:S01]  /*233e0*/  LDL R14, [R1+0x1700] ;  /* 0x00170000010e7983 */ /* 0x000ea20000100800 */
[----:B---3--:R-:W-:-:S03]  /*233f0*/  @!P0 IMAD.MOV.U32 R5, RZ, RZ, R27 ;  /* 0x000000ffff058224 */ /* 0x008fc600078e001b */
[----:B------:R-:W3:Y:S04]  /*23400*/  LDL R27, [R1+0x16fc] ;  /* 0x0016fc00011b7983 */ /* 0x000ee80000100800 */
[----:B------:R4:W3:Y:S02]  /*23410*/  @!P0 LDG.E.U8 R242, desc[UR44][R4.64] ;  /* 0x0000002c04f28981 */ /* 0x0008e4000c1e1100 */
[----:B----4-:R-:W-:Y:S02]  /*23420*/  @!P0 IMAD.MOV.U32 R4, RZ, RZ, R0 ;  /* 0x000000ffff048224 */ /* 0x010fe400078e0000 */
[----:B------:R-:W4:Y:S01]  /*23430*/  LDL R0, [R1+0x16e0] ;  /* 0x0016e00001007983 */ /* 0x000f220000100800 */
[----:B------:R-:W-:Y:S01]  /*23440*/  PRMT R241, RZ, 0x7610, R241 ;  /* 0x00007610fff17816 */ /* 0x000fe200000000f1 */
[----:B------:R-:W-:-:S02]  /*23450*/  @!P0 IMAD.MOV.U32 R5, RZ, RZ, R26 ;  /* 0x000000ffff058224 */ /* 0x000fc400078e001a */
[----:B------:R-:W4:Y:S01]  /*23460*/  LDL R26, [R1+0x16dc] ;  /* 0x0016dc00011a7983 */ /* 0x000f220000100800 */
[----:B------:R-:W-:-:S03]  /*23470*/  PRMT R240, RZ, 0x7610, R240 ;  /* 0x00007610fff07816 */ /* 0x000fc600000000f0 */
[----:B------:R0:W4:Y:S01]  /*23480*/  @!P0 LDG.E.U8 R241, desc[UR44][R4.64] ;  /* 0x0000002c04f18981 */ /* 0x000122000c1e1100 */
[----:B------:R-:W-:Y:S01]  /*23490*/  PRMT R239, RZ, 0x7610, R239 ;  /* 0x00007610ffef7816 */ /* 0x000fe200000000ef */
[----:B0-----:R-:W-:Y:S02]  /*234a0*/  @!P0 IMAD.MOV.U32 R4, RZ, RZ, R39 ;  /* 0x000000ffff048224 */ /* 0x001fe400078e0027 */
[----:B------:R-:W4:Y:S01]  /*234b0*/  LDL R39, [R1+0x16c0] ;  /* 0x0016c00001277983 */ /* 0x000f220000100800 */
[----:B------:R-:W-:-:S03]  /*234c0*/  @!P0 IMAD.MOV.U32 R5, RZ, RZ, R41 ;  /* 0x000000ffff058224 */ /* 0x000fc600078e0029 */
[----:B------:R-:W4:Y:S04]  /*234d0*/  LDL R41, [R1+0x16bc] ;  /* 0x0016bc0001297983 */ /* 0x000f280000100800 */
[----:B------:R0:W4:Y:S02]  /*234e0*/  @!P0 LDG.E.U8 R240, desc[UR44][R4.64] ;  /* 0x0000002c04f08981 */ /* 0x000124000c1e1100 */
[----:B0-----:R-:W-:Y:S02]  /*234f0*/  @!P0 IMAD.MOV.U32 R4, RZ, RZ, R31 ;  /* 0x000000ffff048224 */ /* 0x001fe400078e001f */
        /* <DEDUP_REMOVED lines=139> */
[----:B------:R-:W-:Y:S02]  /*23db0*/  @!P0 IMAD.MOV.U32 R5, RZ, RZ, R41 ;  /* 0x000000ffff058224 */ /* 0x000fe400078e0029 */
[----:B------:R-:W4:Y:S04]  /*23dc0*/  LDL R41, [R1+0xfb0] ;  /* 0x000fb00001297983 */ /* 0x000f280000100800 */
[----:B------:R0:W4:Y:S02]  /*23dd0*/  @!P0 LDG.E.U8 R216, desc[UR44][R4.64] ;  /* 0x0000002c04d88981 */ /* 0x000124000c1e1100 */
[----:B0-----:R-:W-:-:S02]  /*23de0*/  @!P0 IMAD.MOV.U32 R4, RZ, RZ, R31 ;  /* 0x000000ffff048224 */ /* 0x001fc400078e001f */
[----:B------:R-:W-:Y:S02]  /*23df0*/  @!P0 IMAD.MOV.U32 R5, RZ, RZ, R36 ;  /* 0x000000ffff058224 */ /* 0x000fe400078e0024 */
[----:B------:R-:W4:Y:S04]  /*23e00*/  LDL R36, [R1+0xf90] ;  /* 0x000f900001247983 */ /* 0x000f280000100800 */
[----:B------:R2:W4:Y:S01]  /*23e10*/  @!P0 LDG.E.U8 R215, desc[UR44][R4.64] ;  /* 0x0000002c04d78981 */ /* 0x000522000c1e1100 */
[----:B------:R-:W-:Y:S01]  /*23e20*/  PRMT R214, RZ, 0x7610, R214 ;  /* 0x00007610ffd67816 */ /* 0x000fe200000000d6 */
[----:B--2---:R-:W-:Y:S02]  /*23e30*/  @!P0 IMAD.MOV.U32 R4, RZ, RZ, R14 ;  /* 0x000000ffff048224 */ /* 0x004fe400078e000e */
[----:B------:R-:W2:Y:S04]  /*23e40*/  LDL R14, [R1+0xf70] ;  /* 0x000f7000010e7983 */ /* 0x000ea80000100800 */
[----:B------:R-:W2:Y:S01]  /*23e50*/  LDL.LU R39, [R1+0xf6c] ;  /* 0x000f6c0001277983 */ /* 0x000ea20000300800 */
[----:B---3--:R-:W-:-:S03]  /*23e60*/  @!P0 IMAD.MOV.U32 R5, RZ, RZ, R27 ;  /* 0x000000ffff058224 */ /* 0x008fc600078e001b */
[----:B------:R-:W3:Y:S04]  /*23e70*/  LDL.LU R31, [R1+0xf4c] ;  /* 0x000f4c00011f7983 */ /* 0x000ee80000300800 */
[----:B------:R-:W3:Y:S04]  /*23e80*/  LDL.LU R27, [R1+0xf50] ;  /* 0x000f5000011b7983 */ /* 0x000ee80000300800 */
[----:B------:R4:W3:Y:S02]  /*23e90*/  @!P0 LDG.E.U8 R214, desc[UR44][R4.64] ;  /* 0x0000002c04d68981 */ /* 0x0008e4000c1e1100 */
[----:B----4-:R-:W-:-:S02]  /*23ea0*/  @!P0 IMAD.MOV.U32 R4, RZ, RZ, R0 ;  /* 0x000000ffff048224 */ /* 0x010fc400078e0000 */
[----:B------:R-:W4:Y:S01]  /*23eb0*/  LDL R0, [R1+0xf2c] ;  /* 0x000f2c0001007983 */ /* 0x000f220000100800 */
[----:B------:R-:W-:Y:S01]  /*23ec0*/  PRMT R213, RZ, 0x7610, R213 ;  /* 0x00007610ffd57816 */ /* 0x000fe200000000d5 */
[----:B------:R-:W-:Y:S01]  /*23ed0*/  @!P0 IMAD.MOV.U32 R5, RZ, RZ, R26 ;  /* 0x000000ffff058224 */ /* 0x000fe200078e001a */
[----:B------:R-:W-:Y:S01]  /*23ee0*/  PRMT R212, RZ, 0x7610, R212 ;  /* 0x00007610ffd47816 */ /* 0x000fe200000000d4 */
[----:B------:R-:W4:Y:S04]  /*23ef0*/  LDL.LU R26, [R1+0xf30] ;  /* 0x000f3000011a7983 */ /* 0x000f280000300800 */
[----:B------:R0:W4:Y:S01]  /*23f00*/  @!P0 LDG.E.U8 R213, desc[UR44][R4.64] ;  /* 0x0000002c04d58981 */ /* 0x000122000c1e1100 */
[----:B------:R-:W-:Y:S01]  /*23f10*/  PRMT R211, RZ, 0x7610, R211 ;  /* 0x00007610ffd37816 */ /* 0x000fe200000000d3 */
[----:B0-----:R-:W-:-:S02]  /*23f20*/  @!P0 IMAD.MOV.U32 R5, RZ, RZ, R42 ;  /* 0x000000ffff058224 */ /* 0x001fc400078e002a */
[----:B------:R-:W-:-:S05]  /*23f30*/  @!P0 IMAD.MOV.U32 R4, RZ, RZ, R41 ;  /* 0x000000ffff048224 */ /* 0x000fca00078e0029 */
[----:B------:R0:W4:Y:S01]  /*23f40*/  @!P0 LDG.E.U8 R212, desc[UR44][R4.64] ;  /* 0x0000002c04d48981 */ /* 0x000122000c1e1100 */
[----:B------:R-:W-:Y:S01]  /*23f50*/  PRMT R210, RZ, 0x7610, R210 ;  /* 0x00007610ffd27816 */ /* 0x000fe200000000d2 */
[----:B0-----:R-:W-:Y:S02]  /*23f60*/  @!P0 IMAD.MOV.U32 R5, RZ, RZ, R3 ;  /* 0x000000ffff058224 */ /* 0x001fe400078e0003 */
[----:B------:R-:W-:-:S05]  /*23f70*/  @!P0 IMAD.MOV.U32 R4, RZ, RZ, R36 ;  /* 0x000000ffff048224 */ /* 0x000fca00078e0024 */
[----:B------:R2:W4:Y:S01]  /*23f80*/  @!P0 LDG.E.U8 R211, desc[UR44][R4.64] ;  /* 0x0000002c04d38981 */ /* 0x000522000c1e1100 */
[----:B------:R-:W-:-:S03]  /*23f90*/  PRMT R209, RZ, 0x7610, R209 ;  /* 0x00007610ffd17816 */ /* 0x000fc600000000d1 */
[----:B------:R0:W-:Y:S04]  /*23fa0*/  STL [R1+0x1ad4], R3 ;  /* 0x001ad40301007387 */ /* 0x0001e80000100800 */
[----:B------:R-:W4:Y:S04]  /*23fb0*/  LDL.LU R41, [R1+0xf0c] ;  /* 0x000f0c0001297983 */ /* 0x000f280000300800 */
[----:B------:R-:W4:Y:S01]  /*23fc0*/  LDL.LU R36, [R1+0xef0] ;  /* 0x000ef00001247983 */ /* 0x000f220000300800 */
[----:B--2---:R-:W-:-:S03]  /*23fd0*/  @!P0 IMAD.MOV.U32 R4, RZ, RZ, R14 ;  /* 0x000000ffff048224 */ /* 0x004fc600078e000e */
[----:B------:R-:W2:Y:S01]  /*23fe0*/  LDL.LU R14, [R1+0xf10] ;  /* 0x000f1000010e7983 */ /* 0x000ea20000300800 */
[----:B------:R-:W-:-:S03]  /*23ff0*/  @!P0 IMAD.MOV.U32 R5, RZ, RZ, R39 ;  /* 0x000000ffff058224 */ /* 0x000fc600078e0027 */
[----:B0-----:R-:W2:Y:S04]  /*24000*/  LDL R3, [R1+0x1a90] ;  /* 0x001a900001037983 */ /* 0x001ea80000100800 */
[----:B------:R3:W2:Y:S02]  /*24010*/  @!P0 LDG.E.U8 R210, desc[UR44][R4.64] ;  /* 0x0000002c04d28981 */ /* 0x0006a4000c1e1100 */
[----:B---3--:R-:W-:Y:S02]  /*24020*/  @!P0 IMAD.MOV.U32 R4, RZ, RZ, R27 ;  /* 0x000000ffff048224 */ /* 0x008fe400078e001b */
[----:B------:R-:W-:-:S05]  /*24030*/  @!P0 IMAD.MOV.U32 R5, RZ, RZ, R31 ;  /* 0x000000ffff058224 */ /* 0x000fca00078e001f */
[----:B------:R4:W3:Y:S02]  /*24040*/  @!P0 LDG.E.U8 R209, desc[UR44][R4.64] ;  /* 0x0000002c04d18981 */ /* 0x0008e4000c1e1100 */
[----:B----4-:R-:W-:Y:S02]  /*24050*/  @!P0 IMAD.MOV.U32 R5, RZ, RZ, R0 ;  /* 0x000000ffff058224 */ /* 0x010fe400078e0000 */
[----:B------:R-:W4:Y:S04]  /*24060*/  LDL R0, [R1+0x1a78] ;  /* 0x001a780001007983 */ /* 0x000f280000100800 */
[----:B------:R-:W3:Y:S04]  /*24070*/  LDL.LU R137, [R1+0xecc] ;  /* 0x000ecc0001897983 */ /* 0x000ee80000300800 */
[----:B------:R-:W4:Y:S04]  /*24080*/  LDL.LU R44, [R1+0xeec] ;  /* 0x000eec00012c7983 */ /* 0x000f280000300800 */
[----:B------:R-:W3:Y:S01]  /*24090*/  LDL.LU R42, [R1+0xed0] ;  /* 0x000ed000012a7983 */ /* 0x000ee20000300800 */
[----:B------:R-:W-:Y:S01]  /*240a0*/  PRMT R208, RZ, 0x7610, R208 ;  /* 0x00007610ffd07816 */ /* 0x000fe200000000d0 */
[----:B------:R-:W-:Y:S01]  /*240b0*/  @!P0 IMAD.MOV.U32 R4, RZ, RZ, R26 ;  /* 0x000000ffff048224 */ /* 0x000fe200078e001a */
[----:B------:R-:W-:Y:S01]  /*240c0*/  PRMT R207, RZ, 0x7610, R207 ;  /* 0x00007610ffcf7816 */ /* 0x000fe200000000cf */
[----:B------:R-:W3:Y:S04]  /*240d0*/  LDL.LU R127, [R1+0x1858] ;  /* 0x00185800017f7983 */ /* 0x000ee80000300800 */
[----:B------:R0:W3:Y:S01]  /*240e0*/  @!P0 LDG.E.U8 R208, desc[UR44][R4.64] ;  /* 0x0000002c04d08981 */ /* 0x0000e2000c1e1100 */
[----:B------:R-:W-:-:S02]  /*240f0*/  PRMT R206, RZ, 0x7610, R206 ;  /* 0x00007610ffce7816 */ /* 0x000fc400000000ce */
[----:B------:R-:W-:Y:S01]  /*24100*/  PRMT R205, RZ, 0x7610, R205 ;  /* 0x00007610ffcd7816 */ /* 0x000fe200000000cd */
[----:B------:R-:W3:Y:S04]  /*24110*/  LDL.LU R130, [R1+0x1874] ;  /* 0x0018740001827983 */ /* 0x000ee80000300800 */
[----:B------:R-:W3:Y:S04]  /*24120*/  LDL.LU R135, [R1+0x1838] ;  /* 0x0018380001877983 */ /* 0x000ee80000300800 */
[----:B------:R-:W3:Y:S04]  /*24130*/  LDL.LU R138, [R1+0x1854] ;  /* 0x00185400018a7983 */ /* 0x000ee80000300800 */
[----:B------:R-:W3:Y:S04]  /*24140*/  LDL.LU R143, [R1+0x1818] ;  /* 0x00181800018f7983 */ /* 0x000ee80000300800 */
[----:B------:R-:W3:Y:S04]  /*24150*/  LDL.LU R146, [R1+0x1834] ;  /* 0x0018340001927983 */ /* 0x000ee80000300800 */
[----:B------:R-:W3:Y:S01]  /*24160*/  LDL.LU R151, [R1+0x17f8] ;  /* 0x0017f80001977983 */ /* 0x000ee20000300800 */
[----:B0-----:R-:W-:-:S02]  /*24170*/  @!P0 IMAD.MOV.U32 R5, RZ, RZ, R41 ;  /* 0x000000ffff058224 */ /* 0x001fc400078e0029 */
[----:B--2---:R-:W-:-:S05]  /*24180*/  @!P0 IMAD.MOV.U32 R4, RZ, RZ, R14 ;  /* 0x000000ffff048224 */ /* 0x004fca00078e000e */
[----:B------:R0:W2:Y:S02]  /*24190*/  @!P0 LDG.E.U8 R207, desc[UR44][R4.64] ;  /* 0x0000002c04cf8981 */ /* 0x0000a4000c1e1100 */
[----:B0-----:R-:W-:Y:S02]  /*241a0*/  @!P0 IMAD.MOV.U32 R4, RZ, RZ, R36 ;  /* 0x000000ffff048224 */ /* 0x001fe400078e0024 */
[----:B----4-:R-:W-:-:S05]  /*241b0*/  @!P0 IMAD.MOV.U32 R5, RZ, RZ, R44 ;  /* 0x000000ffff058224 */ /* 0x010fca00078e002c */
[----:B------:R3:W4:Y:S02]  /*241c0*/  @!P0 LDG.E.U8 R206, desc[UR44][R4.64] ;  /* 0x0000002c04ce8981 */ /* 0x000724000c1e1100 */
[----:B---3--:R-:W-:Y:S02]  /*241d0*/  @!P0 IMAD.MOV.U32 R4, RZ, RZ, R42 ;  /* 0x000000ffff048224 */ /* 0x008fe400078e002a */
[----:B------:R-:W-:-:S05]  /*241e0*/  @!P0 IMAD.MOV.U32 R5, RZ, RZ, R137 ;  /* 0x000000ffff058224 */ /* 0x000fca00078e0089 */
[----:B------:R0:W3:Y:S04]  /*241f0*/  @!P0 LDG.E.U8 R205, desc[UR44][R4.64] ;  /* 0x0000002c04cd8981 */ /* 0x0000e8000c1e1100 */
[----:B------:R-:W0:Y:S04]  /*24200*/  LDL R4, [R1+0x169c] ;  /* 0x00169c0001047983 */ /* 0x000e280000100800 */
[----:B------:R-:W0:Y:S01]  /*24210*/  LDL R5, [R1+0x1aa0] ;  /* 0x001aa00001057983 */ /* 0x000e220000100800 */
[----:B------:R-:W-:Y:S02]  /*24220*/  PRMT R204, RZ, 0x7610, R204 ;  /* 0x00007610ffcc7816 */ /* 0x000fe400000000cc */
[----:B0-----:R-:W-:-:S04]  /*24230*/  @!P0 LOP3.LUT R5, R5, R4, RZ, 0x3c, !PT ;  /* 0x0000000405058212 */ /* 0x001fc800078e3cff */
[----:B------:R-:W-:-:S04]  /*24240*/  @!P0 LOP3.LUT R4, R5, R4, RZ, 0x3c, !PT ;  /* 0x0000000405048212 */ /* 0x000fc800078e3cff */
[----:B------:R-:W-:-:S05]  /*24250*/  @!P0 LOP3.LUT R5, R5, R4, RZ, 0x3c, !PT ;  /* 0x0000000405058212 */ /* 0x000fca00078e3cff */
[----:B------:R0:W3:Y:S04]  /*24260*/  @!P0 LDG.E.U8 R204, desc[UR44][R4.64] ;  /* 0x0000002c04cc8981 */ /* 0x0000e8000c1e1100 */
[----:B------:R-:W2:Y:S01]  /*24270*/  LDL R5, [R1+0x168c] ;  /* 0x00168c0001057983 */ /* 0x000ea20000100800 */
[----:B------:R-:W-:Y:S01]  /*24280*/  PRMT R203, RZ, 0x7610, R203 ;  /* 0x00007610ffcb7816 */ /* 0x000fe200000000cb */
[----:B0-----:R-:W-:Y:S01]  /*24290*/  @!P0 IMAD.MOV.U32 R4, RZ, RZ, R3 ;  /* 0x000000ffff048224 */ /* 0x001fe200078e0003 */
[----:B------:R-:W-:Y:S01]  /*242a0*/  PRMT R202, RZ, 0x7610, R202 ;  /* 0x00007610ffca7816 */ /* 0x000fe200000000ca */
[----:B------:R-:W4:Y:S04]  /*242b0*/  LDL R3, [R1+0x1a18] ;  /* 0x001a180001037983 */ /* 0x000f280000100800 */
[----:B--2---:R0:W2:Y:S04]  /*242c0*/  @!P0 LDG.E.U8 R203, desc[UR44][R4.64] ;  /* 0x0000002c04cb8981 */ /* 0x0040a8000c1e1100 */
[----:B------:R-:W3:Y:S01]  /*242d0*/  LDL R5, [R1+0x1a74] ;  /* 0x001a740001057983 */ /* 0x000ee20000100800 */
[----:B0-----:R-:W-:Y:S01]  /*242e0*/  @!P0 IMAD.MOV.U32 R4, RZ, RZ, R0 ;  /* 0x000000ffff048224 */ /* 0x001fe200078e0000 */
[----:B------:R-:W-:-:S02]  /*242f0*/  PRMT R201, RZ, 0x7610, R201 ;  /* 0x00007610ffc97816 */ /* 0x000fc400000000c9 */
[----:B------:R-:W-:Y:S01]  /*24300*/  PRMT R200, RZ, 0x7610, R200 ;  /* 0x00007610ffc87816 */ /* 0x000fe200000000c8 */
[----:B------:R-:W2:Y:S04]  /*24310*/  LDL R0, [R1+0x19f8] ;  /* 0x0019f80001007983 */ /* 0x000ea80000100800 */
[----:B---3--:R0:W3:Y:S04]  /*24320*/  @!P0 LDG.E.U8 R202, desc[UR44][R4.64] ;  /* 0x0000002c04ca8981 */ /* 0x0080e8000c1e1100 */
[----:B------:R-:W0:Y:S04]  /*24330*/  LDL R4, [R1+0x1a54] ;  /* 0x001a540001047983 */ /* 0x000e280000100800 */
[----:B------:R-:W0:Y:S02]  /*24340*/  LDL R5, [R1+0x1a58] ;  /* 0x001a580001057983 */ /* 0x000e240000100800 */
[----:B0-----:R-:W-:-:S04]  /*24350*/  @!P0 LOP3.LUT R5, R5, R4, RZ, 0x3c, !PT ;  /* 0x0000000405058212 */ /* 0x001fc800078e3cff */
[----:B------:R-:W-:-:S04]  /*24360*/  @!P0 LOP3.LUT R4, R5, R4, RZ, 0x3c, !PT ;  /* 0x0000000405048212 */ /* 0x000fc800078e3cff */
[----:B------:R-:W-:-:S05]  /*24370*/  @!P0 LOP3.LUT R5, R5, R4, RZ, 0x3c, !PT ;  /* 0x0000000405058212 */ /* 0x000fca00078e3cff */
[----:B------:R0:W3:Y:S04]  /*24380*/  @!P0 LDG.E.U8 R201, desc[UR44][R4.64] ;  /* 0x0000002c04c98981 */ /* 0x0000e8000c1e1100 */
[----:B------:R-:W0:Y:S04]  /*24390*/  LDL R4, [R1+0x1a34] ;  /* 0x001a340001047983 */ /* 0x000e280000100800 */
[----:B------:R-:W0:Y:S02]  /*243a0*/  LDL R5, [R1+0x1a38] ;  /* 0x001a380001057983 */ /* 0x000e240000100800 */
[----:B0-----:R-:W-:-:S04]  /*243b0*/  @!P0 LOP3.LUT R5, R5, R4, RZ, 0x3c, !PT ;  /* 0x0000000405058212 */ /* 0x001fc800078e3cff */
[----:B------:R-:W-:-:S04]  /*243c0*/  @!P0 LOP3.LUT R4, R5, R4, RZ, 0x3c, !PT ;  /* 0x0000000405048212 */ /* 0x000fc800078e3cff */
[----:B------:R-:W-:-:S05]  /*243d0*/  @!P0 LOP3.LUT R5, R5, R4, RZ, 0x3c, !PT ;  /* 0x0000000405058212 */ /* 0x000fca00078e3cff */
[----:B------:R4:W3:Y:S04]  /*243e0*/  @!P0 LDG.E.U8 R200, desc[UR44][R4.64] ;  /* 0x0000002c04c88981 */ /* 0x0008e8000c1e1100 */
[----:B------:R-:W2:Y:S01]  /*243f0*/  LDL R5, [R1+0x1a14] ;  /* 0x001a140001057983 */ /* 0x000ea20000100800 */
[----:B------:R-:W-:Y:S01]  /*24400*/  PRMT R199, RZ, 0x7610, R199 ;  /* 0x00007610ffc77816 */ /* 0x000fe200000000c7 */
[----:B----4-:R-:W-:Y:S01]  /*24410*/  @!P0 IMAD.MOV.U32 R4, RZ, RZ, R3 ;  /* 0x000000ffff048224 */ /* 0x010fe200078e0003 */
        /* <DEDUP_REMOVED lines=71> */
[----:B----4-:R-:W-:Y:S02]  /*24890*/  @!P0 IMAD.MOV.U32 R4, RZ, RZ, R3 ;  /* 0x000000ffff048224 */ /* 0x010fe400078e0003 */
[----:B------:R-:W4:Y:S01]  /*248a0*/  LDL R3, [R1+0x1814] ;  /* 0x0018140001037983 */ /* 0x000f220000100800 */
[----:B------:R-:W-:Y:S02]  /*248b0*/  PRMT R185, RZ, 0x7610, R185 ;  /* 0x00007610ffb97816 */ /* 0x000fe400000000b9 */
[----:B------:R-:W-:-:S02]  /*248c0*/  PRMT R184, RZ, 0x7610, R184 ;  /* 0x00007610ffb87816 */ /* 0x000fc400000000b8 */
[----:B------:R-:W-:Y:S01]  /*248d0*/  PRMT R183, RZ, 0x7610, R183 ;  /* 0x00007610ffb77816 */ /* 0x000fe200000000b7 */
[----:B--2---:R0:W2:Y:S02]  /*248e0*/  @!P0 LDG.E.U8 R186, desc[UR44][R4.64] ;  /* 0x0000002c04ba8981 */ /* 0x0040a4000c1e1100 */
[----:B0-----:R-:W-:Y:S02]  /*248f0*/  @!P0 IMAD.MOV.U32 R4, RZ, RZ, R0 ;  /* 0x000000ffff048224 */ /* 0x001fe400078e0000 */
[----:B------:R-:W3:Y:S01]  /*24900*/  LDL R0, [R1+0x17f4] ;  /* 0x0017f40001007983 */ /* 0x000ee20000100800 */
[----:B------:R-:W-:-:S05]  /*24910*/  @!P0 IMAD.MOV.U32 R5, RZ, RZ, R130 ;  /* 0x000000ffff058224 */ /* 0x000fca00078e0082 */
[----:B------:R0:W2:Y:S02]  /*24920*/  @!P0 LDG.E.U8 R185, desc[UR44][R4.64] ;  /* 0x0000002c04b98981 */ /* 0x0000a4000c1e1100 */
        /* <DEDUP_REMOVED lines=9> */
[----:B----4-:R-:W-:Y:S01]  /*249c0*/  @!P0 IMAD.MOV.U32 R5, RZ, RZ, R3 ;  /* 0x000000ffff058224 */ /* 0x010fe200078e0003 */
[----:B------:R-:W-:Y:S01]  /*249d0*/  PRMT R180, RZ, 0x7610, R180 ;  /* 0x00007610ffb47816 */ /* 0x000fe200000000b4 */
[----:B------:R-:W4:Y:S04]  /*249e0*/  LDL R3, [R1+0x1798] ;  /* 0x0017980001037983 */ /* 0x000f280000100800 */
[----:B------:R0:W2:Y:S02]  /*249f0*/  @!P0 LDG.E.U8 R182, desc[UR44][R4.64] ;  /* 0x0000002c04b68981 */ /* 0x0000a4000c1e1100 */
[----:B0-----:R-:W-:-:S02]  /*24a00*/  @!P0 IMAD.MOV.U32 R4, RZ, RZ, R151 ;  /* 0x000000ffff048224 */ /* 0x001fc400078e0097 */
[----:B---3--:R-:W-:Y:S01]  /*24a10*/  @!P0 IMAD.MOV.U32 R5, RZ, RZ, R0 ;  /* 0x000000ffff058224 */ /* 0x008fe200078e0000 */
[----:B------:R-:W-:Y:S01]  /*24a20*/  PRMT R179, RZ, 0x7610, R179 ;  /* 0x00007610ffb37816 */ /* 0x000fe200000000b3 */
[----:B------:R-:W3:Y:S04]  /*24a30*/  LDL R0, [R1+0x1778] ;  /* 0x0017780001007983 */ /* 0x000ee80000100800 */
[----:B------:R0:W2:Y:S04]  /*24a40*/  @!P0 LDG.E.U8 R181, desc[UR44][R4.64] ;  /* 0x0000002c04b58981 */ /* 0x0000a8000c1e1100 */
[----:B------:R-:W0:Y:S04]  /*24a50*/  LDL R4, [R1+0x17d4] ;  /* 0x0017d40001047983 */ /* 0x000e280000100800 */
[----:B------:R-:W0:Y:S02]  /*24a60*/  LDL R5, [R1+0x17d8] ;  /* 0x0017d80001057983 */ /* 0x000e240000100800 */
[----:B0-----:R-:W-:-:S04]  /*24a70*/  @!P0 LOP3.LUT R5, R5, R4, RZ, 0x3c, !PT ;  /* 0x0000000405058212 */ /* 0x001fc800078e3cff */
[----:B------:R-:W-:-:S04]  /*24a80*/  @!P0 LOP3.LUT R4, R5, R4, RZ, 0x3c, !PT ;  /* 0x0000000405048212 */ /* 0x000fc800078e3cff */
[----:B------:R-:W-:-:S05]  /*24a90*/  @!P0 LOP3.LUT R5, R5, R4, RZ, 0x3c, !PT ;  /* 0x0000000405058212 */ /* 0x000fca00078e3cff */
[----:B------:R0:W2:Y:S04]  /*24aa0*/  @!P0 LDG.E.U8 R180, desc[UR44][R4.64] ;  /* 0x0000002c04b48981 */ /* 0x0000a8000c1e1100 */
[----:B------:R-:W0:Y:S04]  /*24ab0*/  LDL R4, [R1+0x17b4] ;  /* 0x0017b40001047983 */ /* 0x000e280000100800 */
[----:B------:R-:W0:Y:S02]  /*24ac0*/  LDL R5, [R1+0x17b8] ;  /* 0x0017b80001057983 */ /* 0x000e240000100800 */
[----:B0-----:R-:W-:-:S04]  /*24ad0*/  @!P0 LOP3.LUT R5, R5, R4, RZ, 0x3c, !PT ;  /* 0x0000000405058212 */ /* 0x001fc800078e3cff */
[----:B------:R-:W-:-:S04]  /*24ae0*/  @!P0 LOP3.LUT R4, R5, R4, RZ, 0x3c, !PT ;  /* 0x0000000405048212 */ /* 0x000fc800078e3cff */
[----:B------:R-:W-:-:S05]  /*24af0*/  @!P0 LOP3.LUT R5, R5, R4, RZ, 0x3c, !PT ;  /* 0x0000000405058212 */ /* 0x000fca00078e3cff */
[----:B------:R4:W2:Y:S04]  /*24b00*/  @!P0 LDG.E.U8 R179, desc[UR44][R4.64] ;  /* 0x0000002c04b38981 */ /* 0x0008a8000c1e1100 */
[----:B------:R-:W3:Y:S01]  /*24b10*/  LDL R5, [R1+0x1794] ;  /* 0x0017940001057983 */ /* 0x000ee20000100800 */
[----:B------:R-:W-:Y:S01]  /*24b20*/  PRMT R178, RZ, 0x7610, R178 ;  /* 0x00007610ffb27816 */ /* 0x000fe200000000b2 */
[----:B----4-:R-:W-:Y:S01]  /*24b30*/  @!P0 IMAD.MOV.U32 R4, RZ, RZ, R3 ;  /* 0x000000ffff048224 */ /* 0x010fe200078e0003 */
[----:B------:R-:W-:Y:S01]  /*24b40*/  PRMT R177, RZ, 0x7610, R177 ;  /* 0x00007610ffb17816 */ /* 0x000fe200000000b1 */
[----:B------:R-:W4:Y:S04]  /*24b50*/  LDL R3, [R1+0x1718] ;  /* 0x0017180001037983 */ /* 0x000f280000100800 */
[----:B---3--:R0:W3:Y:S04]  /*24b60*/  @!P0 LDG.E.U8 R178, desc[UR44][R4.64] ;  /* 0x0000002c04b28981 */ /* 0x0080e8000c1e1100 */
[----:B------:R-:W2:Y:S01]  /*24b70*/  LDL R5, [R1+0x1774] ;  /* 0x0017740001057983 */ /* 0x000ea20000100800 */
[----:B0-----:R-:W-:Y:S01]  /*24b80*/  @!P0 IMAD.MOV.U32 R4, RZ, RZ, R0 ;  /* 0x000000ffff048224 */ /* 0x001fe200078e0000 */
[----:B------:R-:W-:-:S02]  /*24b90*/  PRMT R176, RZ, 0x7610, R176 ;  /* 0x00007610ffb07816 */ /* 0x000fc400000000b0 */
[----:B------:R-:W-:Y:S01]  /*24ba0*/  PRMT R175, RZ, 0x7610, R175 ;  /* 0x00007610ffaf7816 */ /* 0x000fe200000000af */
[----:B------:R0:W-:Y:S04]  /*24bb0*/  STS.U8 [R188+UR46+0x4200], R174 ;  /* 0x004200aebc007988 */ /* 0x0001e8000800002e */
[----:B------:R-:W3:Y:S04]  /*24bc0*/  LDL R0, [R1+0x16f8] ;  /* 0x0016f80001007983 */ /* 0x000ee80000100800 */
[----:B--2---:R1:W2:Y:S04]  /*24bd0*/  @!P0 LDG.E.U8 R177, desc[UR44][R4.64] ;  /* 0x0000002c04b18981 */ /* 0x0042a8000c1e1100 */
[----:B------:R-:W1:Y:S04]  /*24be0*/  LDL R4, [R1+0x1754] ;  /* 0x0017540001047983 */ /* 0x000e680000100800 */
[----:B------:R-:W1:Y:S02]  /*24bf0*/  LDL R5, [R1+0x1758] ;  /* 0x0017580001057983 */ /* 0x000e640000100800 */
[----:B-1----:R-:W-:-:S04]  /*24c00*/  @!P0 LOP3.LUT R5, R5, R4, RZ, 0x3c, !PT ;  /* 0x0000000405058212 */ /* 0x002fc800078e3cff */
[----:B------:R-:W-:-:S04]  /*24c10*/  @!P0 LOP3.LUT R4, R5, R4, RZ, 0x3c, !PT ;  /* 0x0000000405048212 */ /* 0x000fc800078e3cff */
[----:B------:R-:W-:-:S05]  /*24c20*/  @!P0 LOP3.LUT R5, R5, R4, RZ, 0x3c, !PT ;  /* 0x0000000405058212 */ /* 0x000fca00078e3cff */
[----:B------:R1:W2:Y:S04]  /*24c30*/  @!P0 LDG.E.U8 R176, desc[UR44][R4.64] ;  /* 0x0000002c04b08981 */ /* 0x0002a8000c1e1100 */
[----:B------:R-:W1:Y:S04]  /*24c40*/  LDL R4, [R1+0x1734] ;  /* 0x0017340001047983 */ /* 0x000e680000100800 */
[----:B------:R-:W1:Y:S02]  /*24c50*/  LDL R5, [R1+0x1738] ;  /* 0x0017380001057983 */ /* 0x000e640000100800 */
[----:B-1----:R-:W-:-:S04]  /*24c60*/  @!P0 LOP3.LUT R5, R5, R4, RZ, 0x3c, !PT ;  /* 0x0000000405058212 */ /* 0x002fc800078e3cff */
[----:B------:R-:W-:-:S04]  /*24c70*/  @!P0 LOP3.LUT R4, R5, R4, RZ, 0x3c, !PT ;  /* 0x0000000405048212 */ /* 0x000fc800078e3cff */
[----:B------:R-:W-:-:S05]  /*24c80*/  @!P0 LOP3.LUT R5, R5, R4, RZ, 0x3c, !PT ;  /* 0x0000000405058212 */ /* 0x000fca00078e3cff */
[----:B------:R4:W2:Y:S04]  /*24c90*/  @!P0 LDG.E.U8 R175, desc[UR44][R4.64] ;  /* 0x0000002c04af8981 */ /* 0x0008a8000c1e1100 */
[----:B------:R-:W3:Y:S01]  /*24ca0*/  LDL R5, [R1+0x1714] ;  /* 0x0017140001057983 */ /* 0x000ee20000100800 */
[----:B0-----:R-:W-:Y:S01]  /*24cb0*/  PRMT R174, RZ, 0x7610, R174 ;  /* 0x00007610ffae7816 */ /* 0x001fe200000000ae */
[----:B----4-:R-:W-:Y:S02]  /*24cc0*/  @!P0 IMAD.MOV.U32 R4, RZ, RZ, R3 ;  /* 0x000000ffff048224 */ /* 0x010fe400078e0003 */
[----:B------:R0:W-:Y:S04]  /*24cd0*/  STS.U8 [R188+UR46+0x4000], R173 ;  /* 0x004000adbc007988 */ /* 0x0001e8000800002e */
[----:B------:R1:W-:Y:S04]  /*24ce0*/  STS.U8 [R188+UR46+0x3e00], R172 ;  /* 0x003e00acbc007988 */ /* 0x0003e8000800002e */
[----:B------:R4:W-:Y:S04]  /*24cf0*/  STS.U8 [R188+UR46+0x4800], R252 ;  /* 0x004800fcbc007988 */ /* 0x0009e8000800002e */
[----:B------:R-:W2:Y:S04]  /*24d00*/  LDL R3, [R1+0x1288] ;  /* 0x0012880001037983 */ /* 0x000ea80000100800 */
[----:B---3--:R3:W2:Y:S01]  /*24d10*/  @!P0 LDG.E.U8 R174, desc[UR44][R4.64] ;  /* 0x0000002c04ae8981 */ /* 0x0086a2000c1e1100 */
[----:B0-----:R-:W-:-:S02]  /*24d20*/  PRMT R173, RZ, 0x7610, R173 ;  /* 0x00007610ffad7816 */ /* 0x001fc400000000ad */
[----:B-1----:R-:W-:Y:S01]  /*24d30*/  PRMT R172, RZ, 0x7610, R172 ;  /* 0x00007610ffac7816 */ /* 0x002fe200000000ac */
[----:B----4-:R-:W4:Y:S04]  /*24d40*/  LDL R252, [R1+0x1284] ;  /* 0x0012840001fc7983 */ /* 0x010f280000100800 */
[----:B------:R-:W2:Y:S01]  /*24d50*/  LDL R5, [R1+0x16f4] ;  /* 0x0016f40001057983 */ /* 0x000ea20000100800 */
[----:B---3--:R-:W-:-:S03]  /*24d60*/  @!P0 IMAD.MOV.U32 R4, RZ, RZ, R0 ;  /* 0x000000ffff048224 */ /* 0x008fc600078e0000 */
[----:B------:R0:W-:Y:S04]  /*24d70*/  STS.U8 [R188+UR46+0x4400], R249 ;  /* 0x004400f9bc007988 */ /* 0x0001e8000800002e */
[----:B------:R-:W3:Y:S04]  /*24d80*/  LDL R0, [R1+0x1268] ;  /* 0x0012680001007983 */ /* 0x000ee80000100800 */
[----:B0-----:R-:W3:Y:S04]  /*24d90*/  LDL R249, [R1+0x1264] ;  /* 0x0012640001f97983 */ /* 0x001ee80000100800 */
[----:B--2---:R0:W2:Y:S04]  /*24da0*/  @!P0 LDG.E.U8 R173, desc[UR44][R4.64] ;  /* 0x0000002c04ad8981 */ /* 0x0040a8000c1e1100 */
[----:B------:R-:W0:Y:S04]  /*24db0*/  LDL R4, [R1+0x16d4] ;  /* 0x0016d40001047983 */ /* 0x000e280000100800 */
[----:B------:R-:W0:Y:S02]  /*24dc0*/  LDL R5, [R1+0x16d8] ;  /* 0x0016d80001057983 */ /* 0x000e240000100800 */
[----:B0-----:R-:W-:-:S04]  /*24dd0*/  @!P0 LOP3.LUT R5, R5, R4, RZ, 0x3c, !PT ;  /* 0x0000000405058212 */ /* 0x001fc800078e3cff */
[----:B------:R-:W-:-:S04]  /*24de0*/  @!P0 LOP3.LUT R4, R5, R4, RZ, 0x3c, !PT ;  /* 0x0000000405048212 */ /* 0x000fc800078e3cff */
[----:B------:R-:W-:-:S05]  /*24df0*/  @!P0 LOP3.LUT R5, R5, R4, RZ, 0x3c, !PT ;  /* 0x0000000405058212 */ /* 0x000fca00078e3cff */
[----:B------:R0:W2:Y:S04]  /*24e00*/  @!P0 LDG.E.U8 R172, desc[UR44][R4.64] ;  /* 0x0000002c04ac8981 */ /* 0x0000a8000c1e1100 */
[----:B------:R-:W0:Y:S04]  /*24e10*/  LDL R4, [R1+0x16b4] ;  /* 0x0016b40001047983 */ /* 0x000e280000100800 */
[----:B------:R-:W0:Y:S04]  /*24e20*/  LDL R5, [R1+0x16b8] ;  /* 0x0016b80001057983 */ /* 0x000e280000100800 */
[----:B------:R1:W-:Y:S04]  /*24e30*/  STS.U8 [R188+UR46+0x3c00], R171 ;  /* 0x003c00abbc007988 */ /* 0x0003e8000800002e */
[----:B------:R4:W-:Y:S01]  /*24e40*/  STS.U8 [R188+UR46+0x3a00], R170 ;  /* 0x003a00aabc007988 */ /* 0x0009e2000800002e */
[----:B-1----:R-:W-:-:S02]  /*24e50*/  PRMT R171, RZ, 0x7610, R171 ;  /* 0x00007610ffab7816 */ /* 0x002fc400000000ab */
[----:B----4-:R-:W-:Y:S01]  /*24e60*/  PRMT R170, RZ, 0x7610, R170 ;  /* 0x00007610ffaa7816 */ /* 0x010fe200000000aa */
[----:B------:R1:W-:Y:S04]  /*24e70*/  STS.U8 [R188+UR46+0x3800], R169 ;  /* 0x003800a9bc007988 */ /* 0x0003e8000800002e */
[----:B------:R4:W-:Y:S01]  /*24e80*/  STS.U8 [R188+UR46+0x4600], R250 ;  /* 0x004600fabc007988 */ /* 0x0009e2000800002e */
[----:B-1----:R-:W-:-:S03]  /*24e90*/  PRMT R169, RZ, 0x7610, R169 ;  /* 0x00007610ffa97816 */ /* 0x002fc600000000a9 */
[----:B------:R1:W-:Y:S04]  /*24ea0*/  STS.U8 [R188+UR46+0x4a00], R81 ;  /* 0x004a0051bc007988 */ /* 0x0003e8000800002e */
[----:B----4-:R-:W4:Y:S04]  /*24eb0*/  LDL R250, [R1+0x1248] ;  /* 0x0012480001fa7983 */ /* 0x010f280000100800 */
[----:B------:R3:W-:Y:S04]  /*24ec0*/  STS.U8 [R188+UR46+0x4c00], R78 ;  /* 0x004c004ebc007988 */ /* 0x0007e8000800002e */
[----:B-1----:R-:W2:Y:S04]  /*24ed0*/  LDL.LU R81, [R1+0x2048] ;  /* 0x0020480001517983 */ /* 0x002ea80000300800 */
[----:B---3--:R-:W3:Y:S01]  /*24ee0*/  LDL.LU R78, [R1+0x2044] ;  /* 0x00204400014e7983 */ /* 0x008ee20000300800 */
[----:B0-----:R-:W-:-:S04]  /*24ef0*/  @!P0 LOP3.LUT R5, R5, R4, RZ, 0x3c, !PT ;  /* 0x0000000405058212 */ /* 0x001fc800078e3cff */
[----:B------:R-:W-:-:S04]  /*24f00*/  @!P0 LOP3.LUT R4, R5, R4, RZ, 0x3c, !PT ;  /* 0x0000000405048212 */ /* 0x000fc800078e3cff */
[----:B------:R-:W-:-:S05]  /*24f10*/  @!P0 LOP3.LUT R5, R5, R4, RZ, 0x3c, !PT ;  /* 0x0000000405058212 */ /* 0x000fca00078e3cff */
[----:B------:R0:W3:Y:S02]  /*24f20*/  @!P0 LDG.E.U8 R171, desc[UR44][R4.64] ;  /* 0x0000002c04ab8981 */ /* 0x0000e4000c1e1100 */
[----:B0-----:R-:W-:Y:S02]  /*24f30*/  @!P0 IMAD.MOV.U32 R4, RZ, RZ, R3 ;  /* 0x000000ffff048224 */ /* 0x001fe400078e0003 */
[----:B------:R-:W-:Y:S01]  /*24f40*/  @!P0 IMAD.MOV.U32 R5, RZ, RZ, R252 ;  /* 0x000000ffff058224 */ /* 0x000fe200078e00fc */
[----:B------:R0:W-:Y:S04]  /*24f50*/  STS.U8 [R188+UR46+0x3600], R168 ;  /* 0x003600a8bc007988 */ /* 0x0001e8000800002e */
[----:B------:R1:W3:Y:S04]  /*24f60*/  @!P0 LDG.E.U8 R170, desc[UR44][R4.64] ;  /* 0x0000002c04aa8981 */ /* 0x0002e8000c1e1100 */
[----:B------:R-:W2:Y:S04]  /*24f70*/  LDL R252, [R1+0x1204] ;  /* 0x0012040001fc7983 */ /* 0x000ea80000100800 */
[----:B------:R-:W3:Y:S01]  /*24f80*/  LDL R3, [R1+0x1208] ;  /* 0x0012080001037983 */ /* 0x000ee20000100800 */
[----:B-1----:R-:W-:-:S02]  /*24f90*/  @!P0 IMAD.MOV.U32 R4, RZ, RZ, R0 ;  /* 0x000000ffff048224 */ /* 0x002fc400078e0000 */
[----:B------:R-:W-:-:S05]  /*24fa0*/  @!P0 IMAD.MOV.U32 R5, RZ, RZ, R249 ;  /* 0x000000ffff058224 */ /* 0x000fca00078e00f9 */
[----:B------:R4:W2:Y:S04]  /*24fb0*/  @!P0 LDG.E.U8 R169, desc[UR44][R4.64] ;  /* 0x0000002c04a98981 */ /* 0x0008a8000c1e1100 */
[----:B------:R-:W3:Y:S01]  /*24fc0*/  LDL R5, [R1+0x1244] ;  /* 0x0012440001057983 */ /* 0x000ee20000100800 */
[----:B0-----:R-:W-:Y:S01]  /*24fd0*/  PRMT R168, RZ, 0x7610, R168 ;  /* 0x00007610ffa87816 */ /* 0x001fe200000000a8 */
[----:B----4-:R-:W-:Y:S02]  /*24fe0*/  @!P0 IMAD.MOV.U32 R4, RZ, RZ, R250 ;  /* 0x000000ffff048224 */ /* 0x010fe400078e00fa */
[----:B------:R0:W-:Y:S04]  /*24ff0*/  STS.U8 [R188+UR46+0x4e00], R79 ;  /* 0x004e004fbc007988 */ /* 0x0001e8000800002e */
[----:B0-----:R-:W4:Y:S04]  /*25000*/  LDL.LU R79, [R1+0x2040] ;  /* 0x00204000014f7983 */ /* 0x001f280000300800 */
[----:B------:R-:W4:Y:S04]  /*25010*/  LDL R249, [R1+0x11e4] ;  /* 0x0011e40001f97983 */ /* 0x000f280000100800 */
[----:B------:R-:W4:Y:S04]  /*25020*/  LDL R0, [R1+0x11e8] ;  /* 0x0011e80001007983 */ /* 0x000f280000100800 */
[----:B---3--:R0:W3:Y:S04]  /*25030*/  @!P0 LDG.E.U8 R168, desc[UR44][R4.64] ;  /* 0x0000002c04a88981 */ /* 0x0080e8000c1e1100 */
[----:B------:R-:W0:Y:S04]  /*25040*/  LDL R4, [R1+0x1224] ;  /* 0x0012240001047983 */ /* 0x000e280000100800 */
[----:B------:R-:W0:Y:S04]  /*25050*/  LDL R5, [R1+0x1228] ;  /* 0x0012280001057983 */ /* 0x000e280000100800 */
[----:B------:R1:W-:Y:S04]  /*25060*/  STS.U8 [R188+UR46+0x3400], R167 ;  /* 0x003400a7bc007988 */ /* 0x0003e8000800002e */
[----:B------:R2:W-:Y:S01]  /*25070*/  STS.U8 [R188+UR46+0x3200], R166 ;  /* 0x003200a6bc007988 */ /* 0x0005e2000800002e */
[----:B-1----:R-:W-:-:S02]  /*25080*/  PRMT R167, RZ, 0x7610, R167 ;  /* 0x00007610ffa77816 */ /* 0x002fc400000000a7 */
[----:B--2---:R-:W-:Y:S01]  /*25090*/  PRMT R166, RZ, 0x7610, R166 ;  /* 0x00007610ffa67816 */ /* 0x004fe200000000a6 */
[----:B------:R1:W-:Y:S04]  /*250a0*/  STS.U8 [R188+UR46+0x3000], R165 ;  /* 0x003000a5bc007988 */ /* 0x0003e8000800002e */
[----:B------:R2:W-:Y:S01]  /*250b0*/  STS.U8 [R188+UR46+0x5000], R76 ;  /* 0x0050004cbc007988 */ /* 0x0005e2000800002e */
[----:B-1----:R-:W-:-:S03]  /*250c0*/  PRMT R165, RZ, 0x7610, R165 ;  /* 0x00007610ffa57816 */ /* 0x002fc600000000a5 */
[----:B------:R1:W-:Y:S04]  /*250d0*/  STS.U8 [R188+UR46+0x5200], R77 ;  /* 0x0052004dbc007988 */ /* 0x0003e8000800002e */
[----:B--2---:R-:W2:Y:S04]  /*250e0*/  LDL.LU R76, [R1+0x203c] ;  /* 0x00203c00014c7983 */ /* 0x004ea80000300800 */
[----:B------:R-:W3:Y:S04]  /*250f0*/  LDL R250, [R1+0x11c8] ;  /* 0x0011c80001fa7983 */ /* 0x000ee80000100800 */
[----:B-1----:R-:W2:Y:S04]  /*25100*/  LDL.LU R77, [R1+0x2038] ;  /* 0x00203800014d7983 */ /* 0x002ea80000300800 */
[----:B------:R1:W-:Y:S04]  /*25110*/  STS.U8 [R188+UR46+0x5400], R74 ;  /* 0x0054004abc007988 */ /* 0x0003e8000800002e */
[----:B-1----:R-:W2:Y:S01]  /*25120*/  LDL.LU R74, [R1+0x2034] ;  /* 0x00203400014a7983 */ /* 0x002ea20000300800 */
[----:B0-----:R-:W-:-:S04]  /*25130*/  @!P0 LOP3.LUT R5, R5, R4, RZ, 0x3c, !PT ;  /* 0x0000000405058212 */ /* 0x001fc800078e3cff */
[----:B------:R-:W-:-:S04]  /*25140*/  @!P0 LOP3.LUT R4, R5, R4, RZ, 0x3c, !PT ;  /* 0x0000000405048212 */ /* 0x000fc800078e3cff */
[----:B------:R-:W-:-:S05]  /*25150*/  @!P0 LOP3.LUT R5, R5, R4, RZ, 0x3c, !PT ;  /* 0x0000000405058212 */ /* 0x000fca00078e3cff */
[----:B------:R0:W2:Y:S02]  /*25160*/  @!P0 LDG.E.U8 R167, desc[UR44][R4.64] ;  /* 0x0000002c04a78981 */ /* 0x0000a4000c1e1100 */
[----:B0-----:R-:W-:Y:S02]  /*25170*/  @!P0 IMAD.MOV.U32 R4, RZ, RZ, R3 ;  /* 0x000000ffff048224 */ /* 0x001fe400078e0003 */
[----:B------:R-:W-:Y:S01]  /*25180*/  @!P0 IMAD.MOV.U32 R5, RZ, RZ, R252 ;  /* 0x000000ffff058224 */ /* 0x000fe200078e00fc */
[----:B------:R0:W-:Y:S04]  /*25190*/  STS.U8 [R188+UR46+0x2e00], R164 ;  /* 0x002e00a4bc007988 */ /* 0x0001e8000800002e */
[----:B------:R4:W2:Y:S04]  /*251a0*/  @!P0 LDG.E.U8 R166, desc[UR44][R4.64] ;  /* 0x0000002c04a68981 */ /* 0x0008a8000c1e1100 */
[----:B------:R-:W2:Y:S04]  /*251b0*/  LDL R252, [R1+0x1184] ;  /* 0x0011840001fc7983 */ /* 0x000ea80000100800 */
[----:B------:R-:W2:Y:S01]  /*251c0*/  LDL R3, [R1+0x1188] ;  /* 0x0011880001037983 */ /* 0x000ea20000100800 */
[----:B----4-:R-:W-:-:S02]  /*251d0*/  @!P0 IMAD.MOV.U32 R4, RZ, RZ, R0 ;  /* 0x000000ffff048224 */ /* 0x010fc400078e0000 */
[----:B------:R-:W-:-:S05]  /*251e0*/  @!P0 IMAD.MOV.U32 R5, RZ, RZ, R249 ;  /* 0x000000ffff058224 */ /* 0x000fca00078e00f9 */
[----:B------:R3:W4:Y:S04]  /*251f0*/  @!P0 LDG.E.U8 R165, desc[UR44][R4.64] ;  /* 0x0000002c04a58981 */ /* 0x000728000c1e1100 */
[----:B------:R-:W2:Y:S01]  /*25200*/  LDL R5, [R1+0x11c4] ;  /* 0x0011c40001057983 */ /* 0x000ea20000100800 */
[----:B0-----:R-:W-:Y:S01]  /*25210*/  PRMT R164, RZ, 0x7610, R164 ;  /* 0x00007610ffa47816 */ /* 0x001fe200000000a4 */
[----:B---3--:R-:W-:Y:S02]  /*25220*/  @!P0 IMAD.MOV.U32 R4, RZ, RZ, R250 ;  /* 0x000000ffff048224 */ /* 0x008fe400078e00fa */
[----:B------:R0:W-:Y:S04]  /*25230*/  STS.U8 [R188+UR46+0x5600], R75 ;  /* 0x0056004bbc007988 */ /* 0x0001e8000800002e */
[----:B0-----:R-:W3:Y:S04]  /*25240*/  LDL.LU R75, [R1+0x2030] ;  /* 0x00203000014b7983 */ /* 0x001ee80000300800 */
[----:B------:R-:W4:Y:S04]  /*25250*/  LDL R249, [R1+0x1164] ;  /* 0x0011640001f97983 */ /* 0x000f280000100800 */
[----:B------:R-:W3:Y:S04]  /*25260*/  LDL R0, [R1+0x1168] ;  /* 0x0011680001007983 */ /* 0x000ee80000100800 */
[----:B--2---:R0:W2:Y:S04]  /*25270*/  @!P0 LDG.E.U8 R164, desc[UR44][R4.64] ;  /* 0x0000002c04a48981 */ /* 0x0040a8000c1e1100 */
        /* <DEDUP_REMOVED lines=10> */
[----:B----4-:R-:W4:Y:S04]  /*25320*/  LDL.LU R72, [R1+0x202c] ;  /* 0x00202c0001487983 */ /* 0x010f280000300800 */
[----:B------:R-:W2:Y:S04]  /*25330*/  LDL R250, [R1+0x1148] ;  /* 0x0011480001fa7983 */ /* 0x000ea80000100800 */
[----:B-1----:R-:W4:Y:S04]  /*25340*/  LDL.LU R73, [R1+0x2028] ;  /* 0x0020280001497983 */ /* 0x002f280000300800 */
[----:B------:R1:W-:Y:S04]  /*25350*/  STS.U8 [R188+UR46+0x5c00], R70 ;  /* 0x005c0046bc007988 */ /* 0x0003e8000800002e */
[----:B-1----:R-:W4:Y:S01]  /*25360*/  LDL.LU R70, [R1+0x2024] ;  /* 0x0020240001467983 */ /* 0x002f220000300800 */
[----:B0-----:R-:W-:-:S04]  /*25370*/  @!P0 LOP3.LUT R5, R5, R4, RZ, 0x3c, !PT ;  /* 0x0000000405058212 */ /* 0x001fc800078e3cff */
[----:B------:R-:W-:-:S04]  /*25380*/  @!P0 LOP3.LUT R4, R5, R4, RZ, 0x3c, !PT ;  /* 0x0000000405048212 */ /* 0x000fc800078e3cff */
[----:B------:R-:W-:-:S05]  /*25390*/  @!P0 LOP3.LUT R5, R5, R4, RZ, 0x3c, !PT ;  /* 0x0000000405058212 */ /* 0x000fca00078e3cff */
[----:B------:R0:W4:Y:S02]  /*253a0*/  @!P0 LDG.E.U8 R163, desc[UR44][R4.64] ;  /* 0x0000002c04a38981 */ /* 0x000124000c1e1100 */
[----:B0-----:R-:W-:Y:S02]  /*253b0*/  @!P0 IMAD.MOV.U32 R4, RZ, RZ, R3 ;  /* 0x000000ffff048224 */ /* 0x001fe400078e0003 */
[----:B------:R-:W-:Y:S01]  /*253c0*/  @!P0 IMAD.MOV.U32 R5, RZ, RZ, R252 ;  /* 0x000000ffff058224 */ /* 0x000fe200078e00fc */
[----:B------:R0:W-:Y:S04]  /*253d0*/  STS.U8 [R188+UR46+0x2600], R160 ;  /* 0x002600a0bc007988 */ /* 0x0001e8000800002e */
[----:B------:R3:W4:Y:S04]  /*253e0*/  @!P0 LDG.E.U8 R162, desc[UR44][R4.64] ;  /* 0x0000002c04a28981 */ /* 0x000728000c1e1100 */
[----:B------:R-:W4:Y:S04]  /*253f0*/  LDL R252, [R1+0x1104] ;  /* 0x0011040001fc7983 */ /* 0x000f280000100800 */
[----:B------:R-:W4:Y:S01]  /*25400*/  LDL R3, [R1+0x1108] ;  /* 0x0011080001037983 */ /* 0x000f220000100800 */
[----:B---3--:R-:W-:-:S02]  /*25410*/  @!P0 IMAD.MOV.U32 R4, RZ, RZ, R0 ;  /* 0x000000ffff048224 */ /* 0x008fc400078e0000 */
[----:B------:R-:W-:Y:S01]  /*25420*/  @!P0 IMAD.MOV.U32 R5, RZ, RZ, R249 ;  /* 0x000000ffff058224 */ /* 0x000fe200078e00f9 */
[----:B0-----:R-:W-:Y:S01]  /*25430*/  PRMT R160, RZ, 0x7610, R160 ;  /* 0x00007610ffa07816 */ /* 0x001fe200000000a0 */
[----:B------:R-:W3:Y:S04]  /*25440*/  LDL R249, [R1+0x10e4] ;  /* 0x0010e40001f97983 */ /* 0x000ee80000100800 */
[----:B------:R2:W3:Y:S04]  /*25450*/  @!P0 LDG.E.U8 R161, desc[UR44][R4.64] ;  /* 0x0000002c04a18981 */ /* 0x0004e8000c1e1100 */
[----:B------:R-:W3:Y:S04]  /*25460*/  LDL R0, [R1+0x10e8] ;  /* 0x0010e80001007983 */ /* 0x000ee80000100800 */
[----:B------:R-:W4:Y:S01]  /*25470*/  LDL R5, [R1+0x1144] ;  /* 0x0011440001057983 */ /* 0x000f220000100800 */
[----:B--2---:R-:W-:-:S03]  /*25480*/  @!P0 IMAD.MOV.U32 R4, RZ, RZ, R250 ;  /* 0x000000ffff048224 */ /* 0x004fc600078e00fa */
[----:B------:R0:W-:Y:S04]  /*25490*/  STS.U8 [R188+UR46+0x5e00], R71 ;  /* 0x005e0047bc007988 */ /* 0x0001e8000800002e */
[----:B0-----:R-:W2:Y:S04]  /*254a0*/  LDL.LU R71, [R1+0x2020] ;  /* 0x0020200001477983 */ /* 0x001ea80000300800 */
[----:B----4-:R0:W4:Y:S04]  /*254b0*/  @!P0 LDG.E.U8 R160, desc[UR44][R4.64] ;  /* 0x0000002c04a08981 */ /* 0x010128000c1e1100 */
[----:B------:R-:W0:Y:S04]  /*254c0*/  LDL R4, [R1+0x1124] ;  /* 0x0011240001047983 */ /* 0x000e280000100800 */
[----:B------:R-:W0:Y:S04]  /*254d0*/  LDL R5, [R1+0x1128] ;  /* 0x0011280001057983 */ /* 0x000e280000100800 */
[----:B------:R1:W-:Y:S04]  /*254e0*/  STS.U8 [R188+UR46+0x2400], R159 ;  /* 0x0024009fbc007988 */ /* 0x0003e8000800002e */
[----:B------:R3:W-:Y:S01]  /*254f0*/  STS.U8 [R188+UR46+0x2200], R158 ;  /* 0x0022009ebc007988 */ /* 0x0007e2000800002e */
[----:B-1----:R-:W-:-:S02]  /*25500*/  PRMT R159, RZ, 0x7610, R159 ;  /* 0x00007610ff9f7816 */ /* 0x002fc4000000009f */
[----:B---3--:R-:W-:Y:S01]  /*25510*/  PRMT R158, RZ, 0x7610, R158 ;  /* 0x00007610ff9e7816 */ /* 0x008fe2000000009e */
[----:B------:R1:W-:Y:S04]  /*25520*/  STS.U8 [R188+UR46+0x2000], R157 ;  /* 0x0020009dbc007988 */ /* 0x0003e8000800002e */
[----:B------:R3:W-:Y:S01]  /*25530*/  STS.U8 [R188+UR46+0x6000], R68 ;  /* 0x00600044bc007988 */ /* 0x0007e2000800002e */
[----:B-1----:R-:W-:-:S03]  /*25540*/  PRMT R157, RZ, 0x7610, R157 ;  /* 0x00007610ff9d7816 */ /* 0x002fc6000000009d */
[----:B------:R1:W-:Y:S04]  /*25550*/  STS.U8 [R188+UR46+0x6200], R69 ;  /* 0x00620045bc007988 */ /* 0x0003e8000800002e */
[----:B---3--:R-:W3:Y:S04]  /*25560*/  LDL.LU R68, [R1+0x201c] ;  /* 0x00201c0001447983 */ /* 0x008ee80000300800 */
[----:B------:R-:W2:Y:S04]  /*25570*/  LDL R250, [R1+0x10c8] ;  /* 0x0010c80001fa7983 */ /* 0x000ea80000100800 */
[----:B-1----:R-:W3:Y:S04]  /*25580*/  LDL.LU R69, [R1+0x2018] ;  /* 0x0020180001457983 */ /* 0x002ee80000300800 */
[----:B------:R1:W-:Y:S01]  /*25590*/  STS.U8 [R188+UR46+0x6400], R66 ;  /* 0x00640042bc007988 */ /* 0x0003e2000800002e */
[----:B0-----:R-:W-:-:S04]  /*255a0*/  @!P0 LOP3.LUT R5, R5, R4, RZ, 0x3c, !PT ;  /* 0x0000000405058212 */ /* 0x001fc800078e3cff */
[----:B------:R-:W-:-:S04]  /*255b0*/  @!P0 LOP3.LUT R4, R5, R4, RZ, 0x3c, !PT ;  /* 0x0000000405048212 */ /* 0x000fc800078e3cff */
[----:B------:R-:W-:-:S05]  /*255c0*/  @!P0 LOP3.LUT R5, R5, R4, RZ, 0x3c, !PT ;  /* 0x0000000405058212 */ /* 0x000fca00078e3cff */
[----:B------:R0:W4:Y:S02]  /*255d0*/  @!P0 LDG.E.U8 R159, desc[UR44][R4.64] ;  /* 0x0000002c049f8981 */ /* 0x000124000c1e1100 */
[----:B0-----:R-:W-:Y:S02]  /*255e0*/  @!P0 IMAD.MOV.U32 R4, RZ, RZ, R3 ;  /* 0x000000ffff048224 */ /* 0x001fe400078e0003 */
[----:B------:R-:W-:Y:S01]  /*255f0*/  @!P0 IMAD.MOV.U32 R5, RZ, RZ, R252 ;  /* 0x000000ffff058224 */ /* 0x000fe200078e00fc */
[----:B------:R-:W3:Y:S04]  /*25600*/  LDL R3, [R1+0x10a8] ;  /* 0x0010a80001037983 */ /* 0x000ee80000100800 */
[----:B------:R0:W4:Y:S04]  /*25610*/  @!P0 LDG.E.U8 R158, desc[UR44][R4.64] ;  /* 0x0000002c049e8981 */ /* 0x000128000c1e1100 */
[----:B-1----:R-:W4:Y:S04]  /*25620*/  LDL.LU R66, [R1+0x2014] ;  /* 0x0020140001427983 */ /* 0x002f280000300800 */
[----:B------:R1:W-:Y:S01]  /*25630*/  STS.U8 [R188+UR46+0x1e00], R156 ;  /* 0x001e009cbc007988 */ /* 0x0003e2000800002e */
[----:B0-----:R-:W-:-:S02]  /*25640*/  @!P0 IMAD.MOV.U32 R4, RZ, RZ, R0 ;  /* 0x000000ffff048224 */ /* 0x001fc400078e0000 */
[----:B------:R-:W-:Y:S01]  /*25650*/  @!P0 IMAD.MOV.U32 R5, RZ, RZ, R249 ;  /* 0x000000ffff058224 */ /* 0x000fe200078e00f9 */
[----:B------:R-:W4:Y:S04]  /*25660*/  LDL R252, [R1+0x1088] ;  /* 0x0010880001fc7983 */ /* 0x000f280000100800 */
[----:B------:R2:W4:Y:S04]  /*25670*/  @!P0 LDG.E.U8 R157, desc[UR44][R4.64] ;  /* 0x0000002c049d8981 */ /* 0x000528000c1e1100 */
[----:B------:R-:W3:Y:S01]  /*25680*/  LDL R5, [R1+0x10c4] ;  /* 0x0010c40001057983 */ /* 0x000ee20000100800 */
[----:B-1----:R-:W-:Y:S01]  /*25690*/  PRMT R156, RZ, 0x7610, R156 ;  /* 0x00007610ff9c7816 */ /* 0x002fe2000000009c */
[----:B--2---:R-:W-:-:S02]  /*256a0*/  @!P0 IMAD.MOV.U32 R4, RZ, RZ, R250 ;  /* 0x000000ffff048224 */ /* 0x004fc400078e00fa */
[----:B------:R0:W-:Y:S04]  /*256b0*/  STS.U8 [R188+UR46+0x6600], R67 ;  /* 0x00660043bc007988 */ /* 0x0001e8000800002e */
[----:B0-----:R-:W2:Y:S04]  /*256c0*/  LDL.LU R67, [R1+0x2010] ;  /* 0x0020100001437983 */ /* 0x001ea80000300800 */
[----:B------:R0:W-:Y:S04]  /*256d0*/  STS.U8 [R188+UR46+0x1c00], R155 ;  /* 0x001c009bbc007988 */ /* 0x0001e8000800002e */
[----:B------:R-:W2:Y:S04]  /*256e0*/  LDL R249, [R1+0x1064] ;  /* 0x0010640001f97983 */ /* 0x000ea80000100800 */
[----:B------:R-:W2:Y:S04]  /*256f0*/  LDL R0, [R1+0x1068] ;  /* 0x0010680001007983 */ /* 0x000ea80000100800 */
[----:B---3--:R1:W3:Y:S04]  /*25700*/  @!P0 LDG.E.U8 R156, desc[UR44][R4.64] ;  /* 0x0000002c049c8981 */ /* 0x0082e8000c1e1100 */
[----:B------:R4:W-:Y:S04]  /*25710*/  STS.U8 [R188+UR46+0x6800], R47 ;  /* 0x0068002fbc007988 */ /* 0x0009e8000800002e */
[----:B------:R-:W3:Y:S04]  /*25720*/  LDL R250, [R1+0x1044] ;  /* 0x0010440001fa7983 */ /* 0x000ee80000100800 */
[----:B------:R-:W2:Y:S01]  /*25730*/  LDL R5, [R1+0x10a4] ;  /* 0x0010a40001057983 */ /* 0x000ea20000100800 */
[----:B0-----:R-:W-:Y:S01]  /*25740*/  PRMT R155, RZ, 0x7610, R155 ;  /* 0x00007610ff9b7816 */ /* 0x001fe2000000009b */
[----:B-1----:R-:W-:-:S02]  /*25750*/  @!P0 IMAD.MOV.U32 R4, RZ, RZ, R3 ;  /* 0x000000ffff048224 */ /* 0x002fc400078e0003 */
[----:B----4-:R-:W4:Y:S04]  /*25760*/  LDL R47, [R1+0x1048] ;  /* 0x00104800012f7983 */ /* 0x010f280000100800 */
[----:B------:R0:W-:Y:S04]  /*25770*/  STS.U8 [R188+UR46+0x1a00], R154 ;  /* 0x001a009abc007988 */ /* 0x0001e8000800002e */
[----:B------:R1:W-:Y:S04]  /*25780*/  STS.U8 [R188+UR46+0x6a00], R13 ;  /* 0x006a000dbc007988 */ /* 0x0003e8000800002e */
[----:B------:R-:W3:Y:S04]  /*25790*/  LDL R3, [R1+0x1028] ;  /* 0x0010280001037983 */ /* 0x000ee80000100800 */
[----:B--2---:R2:W3:Y:S01]  /*257a0*/  @!P0 LDG.E.U8 R155, desc[UR44][R4.64] ;  /* 0x0000002c049b8981 */ /* 0x0044e2000c1e1100 */
[----:B0-----:R-:W-:-:S03]  /*257b0*/  PRMT R154, RZ, 0x7610, R154 ;  /* 0x00007610ff9a7816 */ /* 0x001fc6000000009a */
[----:B-1----:R-:W3:Y:S04]  /*257c0*/  LDL R13, [R1+0x1024] ;  /* 0x00102400010d7983 */ /* 0x002ee80000100800 */
[----:B------:R-:W4:Y:S01]  /*257d0*/  LDL R5, [R1+0x1084] ;  /* 0x0010840001057983 */ /* 0x000f220000100800 */
[----:B--2---:R-:W-:-:S03]  /*257e0*/  @!P0 IMAD.MOV.U32 R4, RZ, RZ, R252 ;  /* 0x000000ffff048224 */ /* 0x004fc600078e00fc */
[----:B------:R0:W-:Y:S04]  /*257f0*/  STS.U8 [R188+UR46+0x1800], R153 ;  /* 0x00180099bc007988 */ /* 0x0001e8000800002e */
[----:B------:R1:W-:Y:S01]  /*25800*/  STS.U8 [R188+UR46+0x6c00], R64 ;  /* 0x006c0040bc007988 */ /* 0x0003e2000800002e */
[----:B0-----:R-:W-:-:S03]  /*25810*/  PRMT R153, RZ, 0x7610, R153 ;  /* 0x00007610ff997816 */ /* 0x001fc60000000099 */
[----:B-1----:R-:W2:Y:S04]  /*25820*/  LDL.LU R64, [R1+0x200c] ;  /* 0x00200c0001407983 */ /* 0x002ea80000300800 */
[----:B------:R0:W-:Y:S04]  /*25830*/  STS.U8 [R188+UR46+0x6e00], R65 ;  /* 0x006e0041bc007988 */ /* 0x0001e8000800002e */
[----:B----4-:R1:W4:Y:S02]  /*25840*/  @!P0 LDG.E.U8 R154, desc[UR44][R4.64] ;  /* 0x0000002c049a8981 */ /* 0x010324000c1e1100 */
[----:B-1----:R-:W-:-:S02]  /*25850*/  @!P0 IMAD.MOV.U32 R4, RZ, RZ, R0 ;  /* 0x000000ffff048224 */ /* 0x002fc400078e0000 */
[----:B------:R-:W-:Y:S01]  /*25860*/  @!P0 IMAD.MOV.U32 R5, RZ, RZ, R249 ;  /* 0x000000ffff058224 */ /* 0x000fe200078e00f9 */
[----:B------:R-:W2:Y:S04]  /*25870*/  LDL R0, [R1+0x1008] ;  /* 0x0010080001007983 */ /* 0x000ea80000100800 */
[----:B------:R-:W4:Y:S04]  /*25880*/  LDL R249, [R1+0x1004] ;  /* 0x0010040001f97983 */ /* 0x000f280000100800 */
[----:B------:R1:W4:Y:S04]  /*25890*/  @!P0 LDG.E.U8 R153, desc[UR44][R4.64] ;  /* 0x0000002c04998981 */ /* 0x000328000c1e1100 */
[----:B0-----:R-:W4:Y:S01]  /*258a0*/  LDL.LU R65, [R1+0x2008] ;  /* 0x0020080001417983 */ /* 0x001f220000300800 */
[----:B-1----:R-:W-:-:S03]  /*258b0*/  @!P0 IMAD.MOV.U32 R4, RZ, RZ, R47 ;  /* 0x000000ffff048224 */ /* 0x002fc600078e002f */
[----:B------:R-:W4:Y:S01]  /*258c0*/  LDL R47, [R1+0xfe8] ;  /* 0x000fe800012f7983 */ /* 0x000f220000100800 */
[----:B---3--:R-:W-:-:S03]  /*258d0*/  @!P0 IMAD.MOV.U32 R5, RZ, RZ, R250 ;  /* 0x000000ffff058224 */ /* 0x008fc600078e00fa */
[----:B------:R-:W3:Y:S04]  /*258e0*/  LDL R250, [R1+0xfe4] ;  /* 0x000fe40001fa7983 */ /* 0x000ee80000100800 */
[----:B------:R0:W-:Y:S04]  /*258f0*/  STS.U8 [R188+UR46+0x1600], R152 ;  /* 0x00160098bc007988 */ /* 0x0001e8000800002e */
[----:B------:R1:W-:Y:S01]  /*25900*/  STS.U8 [R188+UR46+0x7000], R24 ;  /* 0x00700018bc007988 */ /* 0x0003e2000800002e */
[----:B0-----:R-:W-:-:S03]  /*25910*/  PRMT R152, RZ, 0x7610, R152 ;  /* 0x00007610ff987816 */ /* 0x001fc60000000098 */
[----:B------:R0:W-:Y:S04]  /*25920*/  STS.U8 [R188+UR46+0x1400], R23 ;  /* 0x00140017bc007988 */ /* 0x0001e8000800002e */
[----:B-1----:R-:W3:Y:S04]  /*25930*/  LDL R24, [R1+0xfc4] ;  /* 0x000fc40001187983 */ /* 0x002ee80000100800 */
[----:B------:R1:W3:Y:S01]  /*25940*/  @!P0 LDG.E.U8 R152, desc[UR44][R4.64] ;  /* 0x0000002c04988981 */ /* 0x0002e2000c1e1100 */
[----:B0-----:R-:W-:-:S03]  /*25950*/  PRMT R23, RZ, 0x7610, R23 ;  /* 0x00007610ff177816 */ /* 0x001fc60000000017 */
[----:B------:R0:W-:Y:S01]  /*25960*/  STS.U8 [R188+UR46+0x1200], R22 ;  /* 0x00120016bc007988 */ /* 0x0001e2000800002e */
[----:B-1----:R-:W-:Y:S02]  /*25970*/  @!P0 IMAD.MOV.U32 R4, RZ, RZ, R3 ;  /* 0x000000ffff048224 */ /* 0x002fe400078e0003 */
[----:B------:R-:W-:Y:S02]  /*25980*/  @!P0 IMAD.MOV.U32 R5, RZ, RZ, R13 ;  /* 0x000000ffff058224 */ /* 0x000fe400078e000d */
[----:B------:R-:W3:Y:S01]  /*25990*/  LDL R13, [R1+0xfc8] ;  /* 0x000fc800010d7983 */ /* 0x000ee20000100800 */
[----:B0-----:R-:W-:-:S03]  /*259a0*/  PRMT R22, RZ, 0x7610, R22 ;  /* 0x00007610ff167816 */ /* 0x001fc60000000016 */
[----:B------:R2:W3:Y:S04]  /*259b0*/  @!P0 LDG.E.U8 R23, desc[UR44][R4.64] ;  /* 0x0000002c04178981 */ /* 0x0004e8000c1e1100 */
[----:B------:R0:W-:Y:S04]  /*259c0*/  STS.U8 [R188+UR46+0x7200], R2 ;  /* 0x00720002bc007988 */ /* 0x0001e8000800002e */
[----:B------:R-:W3:Y:S04]  /*259d0*/  LDL.LU R3, [R1+0xfa4] ;  /* 0x000fa40001037983 */ /* 0x000ee80000300800 */
[----:B0-----:R-:W3:Y:S04]  /*259e0*/  LDL.LU R2, [R1+0xf84] ;  /* 0x000f840001027983 */ /* 0x001ee80000300800 */
[----:B------:R0:W-:Y:S01]  /*259f0*/  STS.U8 [R188+UR46+0x7400], R62 ;  /* 0x0074003ebc007988 */ /* 0x0001e2000800002e */
[----:B--2---:R-:W-:-:S02]  /*25a00*/  @!P0 IMAD.MOV.U32 R4, RZ, RZ, R0 ;  /* 0x000000ffff048224 */ /* 0x004fc400078e0000 */
[----:B----4-:R-:W-:Y:S02]  /*25a10*/  @!P0 IMAD.MOV.U32 R5, RZ, RZ, R249 ;  /* 0x000000ffff058224 */ /* 0x010fe400078e00f9 */
[----:B------:R-:W2:Y:S04]  /*25a20*/  LDL R249, [R1+0xfa8] ;  /* 0x000fa80001f97983 */ /* 0x000ea80000100800 */
[----:B------:R1:W4:Y:S04]  /*25a30*/  @!P0 LDG.E.U8 R22, desc[UR44][R4.64] ;  /* 0x0000002c04168981 */ /* 0x000328000c1e1100 */
[----:B0-----:R-:W4:Y:S04]  /*25a40*/  LDL.LU R62, [R1+0x2004] ;  /* 0x00200400013e7983 */ /* 0x001f280000300800 */
[----:B------:R-:W4:Y:S01]  /*25a50*/  LDL.LU R0, [R1+0xf68] ;  /* 0x000f680001007983 */ /* 0x000f220000300800 */
[----:B-1----:R-:W-:-:S03]  /*25a60*/  @!P0 IMAD.MOV.U32 R4, RZ, RZ, R47 ;  /* 0x000000ffff048224 */ /* 0x002fc600078e002f */
[----:B------:R-:W4:Y:S01]  /*25a70*/  LDL R47, [R1+0xf88] ;  /* 0x000f8800012f7983 */ /* 0x000f220000100800 */
[----:B---3--:R-:W-:-:S03]  /*25a80*/  @!P0 IMAD.MOV.U32 R5, RZ, RZ, R250 ;  /* 0x000000ffff058224 */ /* 0x008fc600078e00fa */
[----:B------:R0:W-:Y:S04]  /*25a90*/  STS.U8 [R188+UR46+0x1000], R21 ;  /* 0x00100015bc007988 */ /* 0x0001e8000800002e */
[----:B------:R1:W-:Y:S01]  /*25aa0*/  STS.U8 [R188+UR46+0x7600], R63 ;  /* 0x0076003fbc007988 */ /* 0x0003e2000800002e */
[----:B0-----:R-:W-:-:S03]  /*25ab0*/  PRMT R21, RZ, 0x7610, R21 ;  /* 0x00007610ff157816 */ /* 0x001fc60000000015 */
[----:B------:R0:W-:Y:S04]  /*25ac0*/  STS.U8 [R188+UR46+0xe00], R20 ;  /* 0x000e0014bc007988 */ /* 0x0001e8000800002e */
[----:B-1----:R-:W3:Y:S04]  /*25ad0*/  LDL.LU R63, [R1+0x2000] ;  /* 0x00200000013f7983 */ /* 0x002ee80000300800 */
[----:B------:R1:W3:Y:S01]  /*25ae0*/  @!P0 LDG.E.U8 R21, desc[UR44][R4.64] ;  /* 0x0000002c04158981 */ /* 0x0002e2000c1e1100 */
[----:B0-----:R-:W-:-:S03]  /*25af0*/  PRMT R20, RZ, 0x7610, R20 ;  /* 0x00007610ff147816 */ /* 0x001fc60000000014 */
[----:B------:R0:W-:Y:S01]  /*25b00*/  STS.U8 [R188+UR46+0x7800], R12 ;  /* 0x0078000cbc007988 */ /* 0x0001e2000800002e */
[----:B-1----:R-:W-:-:S03]  /*25b10*/  @!P0 IMAD.MOV.U32 R5, RZ, RZ, R24 ;  /* 0x000000ffff058224 */ /* 0x002fc600078e0018 */
[----:B------:R-:W3:Y:S01]  /*25b20*/  LDL.LU R24, [R1+0xf64] ;  /* 0x000f640001187983 */ /* 0x000ee20000300800 */
[----:B------:R-:W-:-:S03]  /*25b30*/  @!P0 IMAD.MOV.U32 R4, RZ, RZ, R13 ;  /* 0x000000ffff048224 */ /* 0x000fc600078e000d */
[----:B------:R-:W3:Y:S04]  /*25b40*/  LDL.LU R13, [R1+0xf48] ;  /* 0x000f4800010d7983 */ /* 0x000ee80000300800 */
[----:B0-----:R-:W3:Y:S04]  /*25b50*/  LDL.LU R12, [R1+0xf44] ;  /* 0x000f4400010c7983 */ /* 0x001ee80000300800 */
[----:B------:R0:W-:Y:S04]  /*25b60*/  STS.U8 [R188+UR46+0xc00], R19 ;  /* 0x000c0013bc007988 */ /* 0x0001e8000800002e */
[----:B------:R1:W3:Y:S04]  /*25b70*/  @!P0 LDG.E.U8 R20, desc[UR44][R4.64] ;  /* 0x0000002c04148981 */ /* 0x0002e8000c1e1100 */
[----:B------:R-:W-:Y:S01]  /*25b80*/  STL [R1+0x1ad8], R3 ;  /* 0x001ad80301007387 */ /* 0x000fe20000100800 */
[----:B0-----:R-:W-:-:S03]  /*25b90*/  PRMT R19, RZ, 0x7610, R19 ;  /* 0x00007610ff137816 */ /* 0x001fc60000000013 */
[----:B------:R0:W-:Y:S01]  /*25ba0*/  STS.U8 [R188+UR46+0x7a00], R28 ;  /* 0x007a001cbc007988 */ /* 0x0001e2000800002e */
[----:B-1----:R-:W-:Y:S02]  /*25bb0*/  @!P0 IMAD.MOV.U32 R5, RZ, RZ, R3 ;  /* 0x000000ffff058224 */ /* 0x002fe400078e0003 */
[----:B------:R-:W-:Y:S01]  /*25bc0*/  IMAD.MOV.U32 R250, RZ, RZ, R40 ;  /* 0x000000fffffa7224 */ /* 0x000fe200078e0028 */
[----:B0-----:R-:W3:Y:S04]  /*25bd0*/  LDL.LU R28, [R1+0xf28] ;  /* 0x000f2800011c7983 */ /* 0x001ee80000300800 */
[----:B------:R-:W3:Y:S04]  /*25be0*/  LDL R3, [R1+0xf24] ;  /* 0x000f240001037983 */ /* 0x000ee80000100800 */
[----:B------:R0:W-:Y:S01]  /*25bf0*/  STS.U8 [R188+UR46+0x7c00], R38 ;  /* 0x007c0026bc007988 */ /* 0x0001e2000800002e */
[----:B--2---:R-:W-:-:S02]  /*25c00*/  @!P0 IMAD.MOV.U32 R4, RZ, RZ, R249 ;  /* 0x000000ffff048224 */ /* 0x004fc400078e00f9 */
[----:B------:R-:W-:Y:S02]  /*25c10*/  IMAD.MOV.U32 R249, RZ, RZ, R35 ;  /* 0x000000fffff97224 */ /* 0x000fe400078e0023 */
[----:B------:R-:W2:Y:S04]  /*25c20*/  LDL.LU R35, [R1+0xf08] ;  /* 0x000f080001237983 */ /* 0x000ea80000300800 */
[----:B------:R4:W2:Y:S04]  /*25c30*/  @!P0 LDG.E.U8 R19, desc[UR44][R4.64] ;  /* 0x0000002c04138981 */ /* 0x0008a8000c1e1100 */
[----:B------:R-:W-:Y:S01]  /*25c40*/  STL [R1+0x1adc], R2 ;  /* 0x001adc0201007387 */ /* 0x000fe20000100800 */
[----:B----4-:R-:W-:-:S03]  /*25c50*/  @!P0 IMAD.MOV.U32 R4, RZ, RZ, R47 ;  /* 0x000000ffff048224 */ /* 0x010fc600078e002f */
[----:B------:R-:W4:Y:S04]  /*25c60*/  LDL.LU R47, [R1+0xee4] ;  /* 0x000ee400012f7983 */ /* 0x000f280000300800 */
[----:B------:R-:W4:Y:S04]  /*25c70*/  LDL.LU R40, [R1+0xf04] ;  /* 0x000f040001287983 */ /* 0x000f280000300800 */
[----:B0-----:R-:W4:Y:S04]  /*25c80*/  LDL.LU R38, [R1+0xee8] ;  /* 0x000ee80001267983 */ /* 0x001f280000300800 */
[----:B------:R0:W-:Y:S02]  /*25c90*/  STS.U8 [R188+UR46+0x7e00], R18 ;  /* 0x007e0012bc007988 */ /* 0x0001e4000800002e */
[----:B0-----:R-:W0:Y:S01]  /*25ca0*/  S2R R18, SR_TID.X ;  /* 0x0000000000127919 */ /* 0x001e220000002100 */
[----:B------:R-:W-:Y:S01]  /*25cb0*/  @!P0 IMAD.MOV.U32 R5, RZ, RZ, R2 ;  /* 0x000000ffff058224 */ /* 0x000fe200078e0002 */
[----:B------:R1:W-:Y:S04]  /*25cc0*/  STS.U8 [R188+UR46+0x600], R11 ;  /* 0x0006000bbc007988 */ /* 0x0003e8000800002e */
[----:B------:R1:W-:Y:S02]  /*25cd0*/  STS.U8 [R188+UR46+0xa00], R10 ;  /* 0x000a000abc007988 */ /* 0x0003e4000800002e */
[----:B-1----:R-:W-:-:S02]  /*25ce0*/  PRMT R11, RZ, 0x7610, R11 ;  /* 0x00007610ff0b7816 */ /* 0x002fc4000000000b */
[----:B------:R-:W-:-:S04]  /*25cf0*/  PRMT R10, RZ, 0x7610, R10 ;  /* 0x00007610ff0a7816 */ /* 0x000fc8000000000a */
[----:B------:R1:W4:Y:S04]  /*25d00*/  @!P0 LDG.E.U8 R11, desc[UR44][R4.64] ;  /* 0x0000002c040b8981 */ /* 0x000328000c1e1100 */
[----:B------:R3:W-:Y:S01]  /*25d10*/  STS.U8 [R188+UR46], R9 ;  /* 0x00000009bc007988 */ /* 0x0007e2000800002e */
[----:B0-----:R-:W-:Y:S01]  /*25d20*/  LOP3.LUT R18, R18, 0x7f, RZ, 0xc0, !PT ;  /* 0x0000007f12127812 */ /* 0x001fe200078ec0ff */
[----:B-1----:R-:W-:Y:S02]  /*25d30*/  @!P0 IMAD.MOV.U32 R4, RZ, RZ, R0 ;  /* 0x000000ffff048224 */ /* 0x002fe400078e0000 */
[----:B---3--:R-:W-:Y:S01]  /*25d40*/  @!P0 IMAD.MOV.U32 R5, RZ, RZ, R24 ;  /* 0x000000ffff058224 */ /* 0x008fe200078e0018 */
[----:B------:R-:W-:Y:S01]  /*25d50*/  LOP3.LUT R18, R18, 0x10, RZ, 0x3c, !PT ;  /* 0x0000001012127812 */ /* 0x000fe200078e3cff */
[----:B------:R-:W-:Y:S01]  /*25d60*/  STS.U8 [R188+UR46+0x200], R6 ;  /* 0x00020006bc007988 */ /* 0x000fe2000800002e */
[----:B------:R-:W-:-:S03]  /*25d70*/  PRMT R9, RZ, 0x7610, R9 ;  /* 0x00007610ff097816 */ /* 0x000fc60000000009 */
[----:B------:R0:W-:Y:S04]  /*25d80*/  STS.U8 [R188+UR46+0x400], R8 ;  /* 0x00040008bc007988 */ /* 0x0001e8000800002e */
[----:B------:R-:W-:Y:S04]  /*25d90*/  STS.U8 [R188+UR46+0x800], R7 ;  /* 0x00080007bc007988 */ /* 0x000fe8000800002e */
[----:B------:R1:W3:Y:S04]  /*25da0*/  @!P0 LDG.E.U8 R10, desc[UR44][R4.64] ;  /* 0x0000002c040a8981 */ /* 0x0002e8000c1e1100 */
[----:B------:R-:W-:Y:S04]  /*25db0*/  STL [R1+0x1ae0], R0 ;  /* 0x001ae00001007387 */ /* 0x000fe80000100800 */
[----:B------:R0:W-:Y:S01]  /*25dc0*/  STS.U8 [R18+UR46+0x80], R60 ;  /* 0x0000803c12007988 */ /* 0x0001e2000800002e */
[----:B-1----:R-:W-:-:S02]  /*25dd0*/  @!P0 IMAD.MOV.U32 R4, RZ, RZ, R13 ;  /* 0x000000ffff048224 */ /* 0x002fc400078e000d */
[----:B------:R-:W-:Y:S01]  /*25de0*/  @!P0 IMAD.MOV.U32 R5, RZ, RZ, R12 ;  /* 0x000000ffff058224 */ /* 0x000fe200078e000c */
[----:B------:R1:W-:Y:S01]  /*25df0*/  STS.U8 [R18+UR46+0x280], R61 ;  /* 0x0002803d12007988 */ /* 0x0003e2000800002e */
[----:B0-----:R-:W-:-:S03]  /*25e00*/  PRMT R8, RZ, 0x7610, R8 ;  /* 0x00007610ff087816 */ /* 0x001fc60000000008 */
[----:B------:R0:W-:Y:S04]  /*25e10*/  STS.U8 [R18+UR46+0x480], R58 ;  /* 0x0004803a12007988 */ /* 0x0001e8000800002e */
[----:B------:R-:W3:Y:S04]  /*25e20*/  LDL.LU R60, [R1+0x1ffc] ;  /* 0x001ffc00013c7983 */ /* 0x000ee80000300800 */
[----:B-1----:R-:W3:Y:S04]  /*25e30*/  LDL.LU R61, [R1+0x1ff8] ;  /* 0x001ff800013d7983 */ /* 0x002ee80000300800 */
[----:B0-----:R-:W3:Y:S04]  /*25e40*/  LDL.LU R58, [R1+0x1ff4] ;  /* 0x001ff400013a7983 */ /* 0x001ee80000300800 */
[----:B------:R0:W-:Y:S04]  /*25e50*/  STS.U8 [R18+UR46+0x680], R59 ;  /* 0x0006803b12007988 */ /* 0x0001e8000800002e */
[----:B------:R1:W-:Y:S04]  /*25e60*/  STS.U8 [R18+UR46+0x880], R56 ;  /* 0x0008803812007988 */ /* 0x0003e8000800002e */
[----:B------:R1:W3:Y:S04]  /*25e70*/  @!P0 LDG.E.U8 R9, desc[UR44][R4.64] ;  /* 0x0000002c04098981 */ /* 0x0002e8000c1e1100 */
[----:B0-----:R-:W3:Y:S04]  /*25e80*/  LDL.LU R59, [R1+0x1ff0] ;  /* 0x001ff000013b7983 */ /* 0x001ee80000300800 */
[----:B-1----:R-:W3:Y:S01]  /*25e90*/  LDL.LU R56, [R1+0x1fec] ;  /* 0x001fec0001387983 */ /* 0x002ee20000300800 */
[----:B------:R-:W-:-:S03]  /*25ea0*/  @!P0 IMAD.MOV.U32 R4, RZ, RZ, R28 ;  /* 0x000000ffff048224 */ /* 0x000fc600078e001c */
[----:B------:R0:W-:Y:S01]  /*25eb0*/  STS.U8 [R18+UR46+0xa80], R57 ;  /* 0x000a803912007988 */ /* 0x0001e2000800002e */
[----:B------:R-:W-:-:S03]  /*25ec0*/  @!P0 IMAD.MOV.U32 R5, RZ, RZ, R3 ;  /* 0x000000ffff058224 */ /* 0x000fc600078e0003 */
[----:B------:R1:W-:Y:S04]  /*25ed0*/  STS.U8 [R18+UR46+0xc80], R54 ;  /* 0x000c803612007988 */ /* 0x0003e8000800002e */
[----:B------:R1:W-:Y:S04]  /*25ee0*/  STS.U8 [R18+UR46+0xe80], R55 ;  /* 0x000e803712007988 */ /* 0x0003e8000800002e */
[----:B0-----:R-:W3:Y:S04]  /*25ef0*/  LDL.LU R57, [R1+0x1fe8] ;  /* 0x001fe80001397983 */ /* 0x001ee80000300800 */
[----:B-1----:R-:W3:Y:S01]  /*25f00*/  LDL.LU R54, [R1+0x1fe4] ;  /* 0x001fe40001367983 */ /* 0x002ee20000300800 */
[----:B------:R-:W-:-:S03]  /*25f10*/  PRMT R7, RZ, 0x7610, R7 ;  /* 0x00007610ff077816 */ /* 0x000fc60000000007 */
[----:B------:R-:W3:Y:S04]  /*25f20*/  LDL.LU R55, [R1+0x1fe0] ;  /* 0x001fe00001377983 */ /* 0x000ee80000300800 */
[----:B------:R0:W-:Y:S04]  /*25f30*/  STS.U8 [R18+UR46+0x1080], R52 ;  /* 0x0010803412007988 */ /* 0x0001e8000800002e */
[----:B------:R1:W-:Y:S04]  /*25f40*/  STS.U8 [R18+UR46+0x1280], R53 ;  /* 0x0012803512007988 */ /* 0x0003e8000800002e */
[----:B------:R1:W-:Y:S04]  /*25f50*/  STS.U8 [R18+UR46+0x1480], R50 ;  /* 0x0014803212007988 */ /* 0x0003e8000800002e */
[----:B0-----:R-:W3:Y:S04]  /*25f60*/  LDL.LU R52, [R1+0x1fdc] ;  /* 0x001fdc0001347983 */ /* 0x001ee80000300800 */
[----:B-1----:R-:W3:Y:S04]  /*25f70*/  LDL.LU R53, [R1+0x1fd8] ;  /* 0x001fd80001357983 */ /* 0x002ee80000300800 */
[----:B------:R2:W3:Y:S04]  /*25f80*/  @!P0 LDG.E.U8 R8, desc[UR44][R4.64] ;  /* 0x0000002c04088981 */ /* 0x0004e8000c1e1100 */
[----:B------:R-:W3:Y:S04]  /*25f90*/  LDL.LU R50, [R1+0x1fd4] ;  /* 0x001fd40001327983 */ /* 0x000ee80000300800 */
[----:B------:R0:W-:Y:S04]  /*25fa0*/  STS.U8 [R18+UR46+0x1680], R51 ;  /* 0x0016803312007988 */ /* 0x0001e8000800002e */
[----:B------:R1:W-:Y:S01]  /*25fb0*/  STS.U8 [R18+UR46+0x1880], R48 ;  /* 0x0018803012007988 */ /* 0x0003e2000800002e */
[----:B------:R-:W-:-:S03]  /*25fc0*/  IMAD.MOV.U32 R252, RZ, RZ, R137 ;  /* 0x000000fffffc7224 */ /* 0x000fc600078e0089 */
        /* <DEDUP_REMOVED lines=10> */
[----:B------:R-:W3:Y:S04]  /*26070*/  LDL.LU R137, [R1+0x1830] ;  /* 0x0018300001897983 */ /* 0x000ee80000300800 */
[----:B------:R0:W-:Y:S04]  /*26080*/  STS.U8 [R18+UR46+0x1e80], R145 ;  /* 0x001e809112007988 */ /* 0x0001e8000800002e */
[----:B------:R-:W3:Y:S04]  /*26090*/  LDL.LU R140, [R1+0x184c] ;  /* 0x00184c00018c7983 */ /* 0x000ee80000300800 */
[----:B------:R1:W-:Y:S04]  /*260a0*/  STS.U8 [R18+UR46+0x1c80], R148 ;  /* 0x001c809412007988 */ /* 0x0003e8000800002e */
[----:B0-----:R-:W3:Y:S04]  /*260b0*/  LDL.LU R145, [R1+0x1810] ;  /* 0x0018100001917983 */ /* 0x001ee80000300800 */
[----:B-1----:R-:W3:Y:S04]  /*260c0*/  LDL.LU R148, [R1+0x182c] ;  /* 0x00182c0001947983 */ /* 0x002ee80000300800 */
[----:B------:R-:W3:Y:S04]  /*260d0*/  LDL.LU R0, [R1+0xfc0] ;  /* 0x000fc00001007983 */ /* 0x000ee80000300800 */
[----:B------:R-:W3:Y:S04]  /*260e0*/  LDL.LU R2, [R1+0xfdc] ;  /* 0x000fdc0001027983 */ /* 0x000ee80000300800 */
[----:B------:R-:W3:Y:S04]  /*260f0*/  LDL.LU R3, [R1+0xfa0] ;  /* 0x000fa00001037983 */ /* 0x000ee80000300800 */
[----:B------:R-:W3:Y:S04]  /*26100*/  LDL.LU R188, [R1+0xf80] ;  /* 0x000f800001bc7983 */ /* 0x000ee80000300800 */
[----:B------:R0:W-:Y:S04]  /*26110*/  STS.U8 [R18+UR46+0x2680], R251 ;  /* 0x002680fb12007988 */ /* 0x0001e8000800002e */
[----:B------:R-:W-:Y:S01]  /*26120*/  STS.U8 [R18+UR46+0x2880], R248 ;  /* 0x002880f812007988 */ /* 0x000fe2000800002e */
[----:B--2---:R-:W-:-:S03]  /*26130*/  @!P0 IMAD.MOV.U32 R4, RZ, RZ, R35 ;  /* 0x000000ffff048224 */ /* 0x004fc600078e0023 */
[----:B------:R1:W-:Y:S01]  /*26140*/  STS.U8 [R18+UR46+0x2a80], R247 ;  /* 0x002a80f712007988 */ /* 0x0003e2000800002e */
[----:B0-----:R-:W-:Y:S02]  /*26150*/  IMAD.MOV.U32 R251, RZ, RZ, R46 ;  /* 0x000000fffffb7224 */ /* 0x001fe400078e002e */
[----:B----4-:R-:W-:-:S05]  /*26160*/  @!P0 IMAD.MOV.U32 R5, RZ, RZ, R40 ;  /* 0x000000ffff058224 */ /* 0x010fca00078e0028 */
[----:B------:R0:W2:Y:S02]  /*26170*/  @!P0 LDG.E.U8 R7, desc[UR44][R4.64] ;  /* 0x0000002c04078981 */ /* 0x0000a4000c1e1100 */
[----:B0-----:R-:W-:Y:S02]  /*26180*/  @!P0 IMAD.MOV.U32 R4, RZ, RZ, R38 ;  /* 0x000000ffff048224 */ /* 0x001fe400078e0026 */
[----:B------:R-:W-:-:S05]  /*26190*/  @!P0 IMAD.MOV.U32 R5, RZ, RZ, R47 ;  /* 0x000000ffff058224 */ /* 0x000fca00078e002f */
[----:B------:R0:W4:Y:S01]  /*261a0*/  @!P0 LDG.E.U8 R6, desc[UR44][R4.64] ;  /* 0x0000002c04068981 */ /* 0x000122000c1e1100 */
[----:B-1----:R-:W-:-:S03]  /*261b0*/  IMAD.MOV.U32 R247, RZ, RZ, R47 ;  /* 0x000000fffff77224 */ /* 0x002fc600078e002f */
[----:B------:R1:W-:Y:S01]  /*261c0*/  STS.U8 [R18+UR46+0x2c80], R246 ;  /* 0x002c80f612007988 */ /* 0x0003e2000800002e */
[----:B0-----:R-:W-:Y:S02]  /*261d0*/  IMAD.MOV.U32 R5, RZ, RZ, R250 ;  /* 0x000000ffff057224 */ /* 0x001fe400078e00fa */
[----:B------:R-:W-:Y:S01]  /*261e0*/  IMAD.MOV.U32 R4, RZ, RZ, R249 ;  /* 0x000000ffff047224 */ /* 0x000fe200078e00f9 */
[----:B------:R-:W2:Y:S04]  /*261f0*/  LDL.LU R250, [R1+0xec4] ;  /* 0x000ec40001fa7983 */ /* 0x000ea80000300800 */
[----:B------:R-:W4:Y:S04]  /*26200*/  LDL.LU R249, [R1+0xebc] ;  /* 0x000ebc0001f97983 */ /* 0x000f280000300800 */
[----:B------:R-:W2:Y:S04]  /*26210*/  LDL.LU R46, [R1+0x1fc4] ;  /* 0x001fc400012e7983 */ /* 0x000ea80000300800 */
[----:B------:R-:W4:Y:S04]  /*26220*/  LDL.LU R248, [R1+0xedc] ;  /* 0x000edc0001f87983 */ /* 0x000f280000300800 */
[----:B------:R-:W2:Y:S04]  /*26230*/  LDL.LU R47, [R1+0x1fc0] ;  /* 0x001fc000012f7983 */ /* 0x000ea80000300800 */
[----:B------:R0:W-:Y:S04]  /*26240*/  STS.U8 [R18+UR46+0x2e80], R245 ;  /* 0x002e80f512007988 */ /* 0x0001e8000800002e */
[----:B-1----:R-:W4:Y:S04]  /*26250*/  LDL.LU R246, [R1+0xec0] ;  /* 0x000ec00001f67983 */ /* 0x002f280000300800 */
[----:B------:R1:W-:Y:S01]  /*26260*/  STS.U8 [R18+UR46+0x3080], R244 ;  /* 0x003080f412007988 */ /* 0x0003e2000800002e */
[----:B0-----:R-:W-:-:S03]  /*26270*/  IMAD.MOV.U32 R245, RZ, RZ, R44 ;  /* 0x000000fffff57224 */ /* 0x001fc600078e002c */
[----:B------:R-:W4:Y:S04]  /*26280*/  LDL.LU R44, [R1+0x1fbc] ;  /* 0x001fbc00012c7983 */ /* 0x000f280000300800 */
[----:B------:R0:W-:Y:S04]  /*26290*/  STS.U8 [R18+UR46+0x3280], R243 ;  /* 0x003280f312007988 */ /* 0x0001e8000800002e */
[----:B-1----:R-:W4:Y:S04]  /*262a0*/  LDL.LU R244, [R1+0xec8] ;  /* 0x000ec80001f47983 */ /* 0x002f280000300800 */
[----:B------:R1:W-:Y:S01]  /*262b0*/  STS.U8 [R18+UR46+0x3480], R242 ;  /* 0x003480f212007988 */ /* 0x0003e2000800002e */
[----:B0-----:R-:W-:-:S03]  /*262c0*/  IMAD.MOV.U32 R243, RZ, RZ, R45 ;  /* 0x000000fffff37224 */ /* 0x001fc600078e002d */
[----:B------:R-:W4:Y:S04]  /*262d0*/  LDL.LU R45, [R1+0x1fb8] ;  /* 0x001fb800012d7983 */ /* 0x000f280000300800 */
[----:B------:R0:W-:Y:S01]  /*262e0*/  STS.U8 [R18+UR46+0x3680], R241 ;  /* 0x003680f112007988 */ /* 0x0001e2000800002e */
[----:B-1----:R-:W-:-:S03]  /*262f0*/  IMAD.MOV.U32 R242, RZ, RZ, R42 ;  /* 0x000000fffff27224 */ /* 0x002fc600078e002a */
[----:B------:R-:W4:Y:S04]  /*26300*/  LDL.LU R42, [R1+0x1fb4] ;  /* 0x001fb400012a7983 */ /* 0x000f280000300800 */
[----:B------:R1:W-:Y:S04]  /*26310*/  STS.U8 [R18+UR46+0x3880], R240 ;  /* 0x003880f012007988 */ /* 0x0003e8000800002e */
[----:B0-----:R-:W4:Y:S04]  /*26320*/  LDL.LU R241, [R1+0xefc] ;  /* 0x000efc0001f17983 */ /* 0x001f280000300800 */
[----:B------:R0:W-:Y:S01]  /*26330*/  STS.U8 [R18+UR46+0x3a80], R239 ;  /* 0x003a80ef12007988 */ /* 0x0001e2000800002e */
[----:B-1----:R-:W-:-:S03]  /*26340*/  IMAD.MOV.U32 R240, RZ, RZ, R43 ;  /* 0x000000fffff07224 */ /* 0x002fc600078e002b */
[----:B------:R-:W4:Y:S04]  /*26350*/  LDL.LU R43, [R1+0x1fb0] ;  /* 0x001fb000012b7983 */ /* 0x000f280000300800 */
        /* <DEDUP_REMOVED lines=51> */
[----:B------:R0:W-:Y:S04]  /*26690*/  STS.U8 [R18+UR46+0x6e80], R213 ;  /* 0x006e80d512007988 */ /* 0x0001e8000800002e */
[----:B------:R-:W4:Y:S01]  /*266a0*/  LDL.LU R29, [R1+0x1f78] ;  /* 0x001f7800011d7983 */ /* 0x000f220000300800 */
[----:B-1----:R-:W-:-:S03]  /*266b0*/  IMAD.MOV.U32 R220, RZ, RZ, R26 ;  /* 0x000000ffffdc7224 */ /* 0x002fc600078e001a */
[----:B------:R1:W-:Y:S01]  /*266c0*/  STS.U8 [R18+UR46+0x6280], R219 ;  /* 0x006280db12007988 */ /* 0x0003e2000800002e */
[----:B0-----:R-:W-:-:S03]  /*266d0*/  IMAD.MOV.U32 R213, RZ, RZ, R17 ;  /* 0x000000ffffd57224 */ /* 0x001fc600078e0011 */
[----:B------:R0:W-:Y:S04]  /*266e0*/  STS.U8 [R18+UR46+0x6a80], R215 ;  /* 0x006a80d712007988 */ /* 0x0001e8000800002e */
[----:B------:R-:W4:Y:S01]  /*266f0*/  LDL.LU R26, [R1+0x1f74] ;  /* 0x001f7400011a7983 */ /* 0x000f220000300800 */
[----:B-1----:R-:W-:-:S03]  /*26700*/  IMAD.MOV.U32 R219, RZ, RZ, R27 ;  /* 0x000000ffffdb7224 */ /* 0x002fc600078e001b */
[----:B------:R-:W4:Y:S01]  /*26710*/  LDL.LU R27, [R1+0x1f70] ;  /* 0x001f7000011b7983 */ /* 0x000f220000300800 */
[----:B0-----:R-:W-:-:S03]  /*26720*/  IMAD.MOV.U32 R215, RZ, RZ, R25 ;  /* 0x000000ffffd77224 */ /* 0x001fc600078e0019 */
[----:B------:R0:W-:Y:S04]  /*26730*/  STS.U8 [R18+UR46+0x6480], R218 ;  /* 0x006480da12007988 */ /* 0x0001e8000800002e */
[----:B------:R-:W-:Y:S04]  /*26740*/  STS.U8 [R18+UR46+0x6680], R217 ;  /* 0x006680d912007988 */ /* 0x000fe8000800002e */
[----:B------:R1:W-:Y:S04]  /*26750*/  STS.U8 [R18+UR46+0x6880], R216 ;  /* 0x006880d812007988 */ /* 0x0003e8000800002e */
[----:B0-----:R-:W4:Y:S04]  /*26760*/  LDL.LU R218, [R1+0xeb8] ;  /* 0x000eb80001da7983 */ /* 0x001f280000300800 */
[----:B------:R0:W-:Y:S01]  /*26770*/  STS.U8 [R18+UR46+0x7480], R210 ;  /* 0x007480d212007988 */ /* 0x0001e2000800002e */
[----:B-1----:R-:W-:-:S03]  /*26780*/  IMAD.MOV.U32 R216, RZ, RZ, R24 ;  /* 0x000000ffffd87224 */ /* 0x002fc600078e0018 */
[----:B------:R-:W4:Y:S04]  /*26790*/  LDL.LU R217, [R1+0xf5c] ;  /* 0x000f5c0001d97983 */ /* 0x000f280000300800 */
[----:B------:R1:W-:Y:S01]  /*267a0*/  STS.U8 [R18+UR46+0x7280], R211 ;  /* 0x007280d312007988 */ /* 0x0003e2000800002e */
[----:B0-----:R-:W-:-:S03]  /*267b0*/  IMAD.MOV.U32 R210, RZ, RZ, R213 ;  /* 0x000000ffffd27224 */ /* 0x001fc600078e00d5 */
[----:B------:R-:W4:Y:S01]  /*267c0*/  LDL.LU R24, [R1+0x1f6c] ;  /* 0x001f6c0001187983 */ /* 0x000f220000300800 */
[----:B------:R-:W-:Y:S02]  /*267d0*/  IMAD.MOV.U32 R213, RZ, RZ, R231 ;  /* 0x000000ffffd57224 */ /* 0x000fe400078e00e7 */
[----:B------:R-:W-:Y:S01]  /*267e0*/  IMAD.MOV.U32 R231, RZ, RZ, R235 ;  /* 0x000000ffffe77224 */ /* 0x000fe200078e00eb */
[----:B------:R-:W4:Y:S01]  /*267f0*/  LDL.LU R25, [R1+0x1f68] ;  /* 0x001f680001197983 */ /* 0x000f220000300800 */
[----:B-1----:R-:W-:-:S03]  /*26800*/  IMAD.MOV.U32 R211, RZ, RZ, R215 ;  /* 0x000000ffffd37224 */ /* 0x002fc600078e00d7 */
[----:B------:R0:W-:Y:S01]  /*26810*/  STS.U8 [R18+UR46+0x6c80], R214 ;  /* 0x006c80d612007988 */ /* 0x0001e2000800002e */
[----:B------:R-:W-:Y:S02]  /*26820*/  IMAD.MOV.U32 R215, RZ, RZ, R232 ;  /* 0x000000ffffd77224 */ /* 0x000fe400078e00e8 */
[----:B------:R-:W-:Y:S02]  /*26830*/  IMAD.MOV.U32 R235, RZ, RZ, R4 ;  /* 0x000000ffffeb7224 */ /* 0x000fe400078e0004 */
[----:B------:R-:W-:Y:S01]  /*26840*/  IMAD.MOV.U32 R232, RZ, RZ, R5 ;  /* 0x000000ffffe87224 */ /* 0x000fe200078e0005 */
[----:B0-----:R-:W4:Y:S04]  /*26850*/  LDL.LU R214, [R1+0xf40] ;  /* 0x000f400001d67983 */ /* 0x001f280000300800 */
[----:B------:R-:W3:Y:S04]  /*26860*/  LDL R5, [R1+0x1698] ;  /* 0x0016980001057983 */ /* 0x000ee80000100800 */
[----:B------:R-:W3:Y:S04]  /*26870*/  LDL R4, [R1+0x1a9c] ;  /* 0x001a9c0001047983 */ /* 0x000ee80000100800 */
[----:B------:R0:W-:Y:S04]  /*26880*/  STS.U8 [R18+UR46+0x7c80], R206 ;  /* 0x007c80ce12007988 */ /* 0x0001e8000800002e */
[----:B------:R1:W-:Y:S01]  /*26890*/  STS.U8 [R18+UR46+0x7680], R209 ;  /* 0x007680d112007988 */ /* 0x0003e2000800002e */
[----:B0-----:R-:W-:-:S03]  /*268a0*/  PRMT R206, RZ, 0x7610, R206 ;  /* 0x00007610ffce7816 */ /* 0x001fc600000000ce */
[----:B------:R0:W-:Y:S04]  /*268b0*/  STS.U8 [R18+UR46+0x7880], R208 ;  /* 0x007880d012007988 */ /* 0x0001e8000800002e */
[----:B-1----:R-:W4:Y:S04]  /*268c0*/  LDL.LU R209, [R1+0xf7c] ;  /* 0x000f7c0001d17983 */ /* 0x002f280000300800 */
[----:B------:R1:W-:Y:S04]  /*268d0*/  STS.U8 [R18+UR46+0x7a80], R207 ;  /* 0x007a80cf12007988 */ /* 0x0003e8000800002e */
[----:B0-----:R-:W4:Y:S04]  /*268e0*/  LDL.LU R208, [R1+0xf60] ;  /* 0x000f600001d07983 */ /* 0x001f280000300800 */
[----:B------:R-:W-:Y:S04]  /*268f0*/  STS.U8 [R18+UR46+0x7080], R212 ;  /* 0x007080d412007988 */ /* 0x000fe8000800002e */
[----:B-1----:R-:W4:Y:S04]  /*26900*/  LDL.LU R207, [R1+0xf9c] ;  /* 0x000f9c0001cf7983 */ /* 0x002f280000300800 */
[----:B------:R0:W-:Y:S04]  /*26910*/  STS.U8 [R18+UR46+0x7e80], R205 ;  /* 0x007e80cd12007988 */ /* 0x0001e8000800002e */
[----:B0-----:R-:W4:Y:S04]  /*26920*/  LDL.LU R18, [R1+0xfbc] ;  /* 0x000fbc0001127983 */ /* 0x001f280000300800 */
[----:B---3--:R0:W3:Y:S04]  /*26930*/  @!P0 LDG.E.U8 R206, desc[UR44][R4.64] ;  /* 0x0000002c04ce8981 */ /* 0x0080e8000c1e1100 */
[----:B------:R-:W0:Y:S04]  /*26940*/  LDL R4, [R1+0x1688] ;  /* 0x0016880001047983 */ /* 0x000e280000100800 */
[----:B------:R-:W0:Y:S01]  /*26950*/  LDL R5, [R1+0x1a8c] ;  /* 0x001a8c0001057983 */ /* 0x000e220000100800 */
[----:B------:R-:W-:Y:S01]  /*26960*/  PRMT R205, RZ, 0x7610, R205 ;  /* 0x00007610ffcd7816 */ /* 0x000fe200000000cd */
[----:B------:R-:W1:Y:S01]  /*26970*/  S2R R17, SR_TID.X ;  /* 0x0000000000117919 */ /* 0x000e620000002100 */
[----:B0-----:R-:W-:-:S04]  /*26980*/  @!P0 LOP3.LUT R5, R5, R4, RZ, 0x3c, !PT ;  /* 0x0000000405058212 */ /* 0x001fc800078e3cff */
[----:B------:R-:W-:-:S04]  /*26990*/  @!P0 LOP3.LUT R4, R5, R4, RZ, 0x3c, !PT ;  /* 0x0000000405048212 */ /* 0x000fc800078e3cff */
[----:B------:R-:W-:-:S05]  /*269a0*/  @!P0 LOP3.LUT R5, R5, R4, RZ, 0x3c, !PT ;  /* 0x0000000405058212 */ /* 0x000fca00078e3cff */
[----:B------:R0:W3:Y:S04]  /*269b0*/  @!P0 LDG.E.U8 R205, desc[UR44][R4.64] ;  /* 0x0000002c04cd8981 */ /* 0x0000e8000c1e1100 */
[----:B------:R-:W0:Y:S04]  /*269c0*/  LDL R4, [R1+0x1a6c] ;  /* 0x001a6c0001047983 */ /* 0x000e280000100800 */
[----:B------:R-:W0:Y:S01]  /*269d0*/  LDL R5, [R1+0x1a70] ;  /* 0x001a700001057983 */ /* 0x000e220000100800 */
[----:B-1----:R-:W-:-:S04]  /*269e0*/  LOP3.LUT R17, R17, 0x7f, RZ, 0xc0, !PT ;  /* 0x0000007f11117812 */ /* 0x002fc800078ec0ff */
[----:B------:R-:W-:-:S05]  /*269f0*/  LOP3.LUT R17, R17, 0x20, RZ, 0x3c, !PT ;  /* 0x0000002011117812 */ /* 0x000fca00078e3cff */
[----:B------:R1:W-:Y:S02]  /*26a00*/  STS.U8 [R17+UR46+0x100], R204 ;  /* 0x000100cc11007988 */ /* 0x0003e4000800002e */
[----:B-1----:R-:W-:Y:S02]  /*26a10*/  PRMT R204, RZ, 0x7610, R204 ;  /* 0x00007610ffcc7816 */ /* 0x002fe400000000cc */
[----:B0-----:R-:W-:-:S04]  /*26a20*/  @!P0 LOP3.LUT R5, R5, R4, RZ, 0x3c, !PT ;  /* 0x0000000405058212 */ /* 0x001fc800078e3cff */
[----:B------:R-:W-:-:S04]  /*26a30*/  @!P0 LOP3.LUT R4, R5, R4, RZ, 0x3c, !PT ;  /* 0x0000000405048212 */ /* 0x000fc800078e3cff */
[----:B------:R-:W-:-:S05]  /*26a40*/  @!P0 LOP3.LUT R5, R5, R4, RZ, 0x3c, !PT ;  /* 0x0000000405058212 */ /* 0x000fca00078e3cff */
[----:B------:R0:W3:Y:S04]  /*26a50*/  @!P0 LDG.E.U8 R204, desc[UR44][R4.64] ;  /* 0x0000002c04cc8981 */ /* 0x0000e8000c1e1100 */
[----:B------:R-:W0:Y:S04]  /*26a60*/  LDL R4, [R1+0x1a4c] ;  /* 0x001a4c0001047983 */ /* 0x000e280000100800 */
[----:B------:R-:W0:Y:S04]  /*26a70*/  LDL R5, [R1+0x1a50] ;  /* 0x001a500001057983 */ /* 0x000e280000100800 */
[----:B------:R1:W-:Y:S02]  /*26a80*/  STS.U8 [R17+UR46+0x300], R203 ;  /* 0x000300cb11007988 */ /* 0x0003e4000800002e */
[----:B-1----:R-:W-:-:S02]  /*26a90*/  PRMT R203, RZ, 0x7610, R203 ;  /* 0x00007610ffcb7816 */ /* 0x002fc400000000cb */
        /* <DEDUP_REMOVED lines=117> */
[----:B------:R1:W-:Y:S04]  /*271f0*/  STS.U8 [R17+UR46+0x2100], R187 ;  /* 0x002100bb11007988 */ /* 0x0003e8000800002e */
[----:B------:R2:W-:Y:S01]  /*27200*/  STS.U8 [R17+UR46+0x2300], R186 ;  /* 0x002300ba11007988 */ /* 0x0005e2000800002e */
[----:B-1----:R-:W-:-:S02]  /*27210*/  PRMT R187, RZ, 0x7610, R187 ;  /* 0x00007610ffbb7816 */ /* 0x002fc400000000bb */
[----:B--2---:R-:W-:Y:S01]  /*27220*/  PRMT R186, RZ, 0x7610, R186 ;  /* 0x00007610ffba7816 */ /* 0x004fe200000000ba */
[----:B------:R1:W-:Y:S02]  /*27230*/  STS.U8 [R17+UR46+0x2500], R185 ;  /* 0x002500b911007988 */ /* 0x0003e4000800002e */
[----:B-1----:R-:W-:Y:S01]  /*27240*/  PRMT R185, RZ, 0x7610, R185 ;  /* 0x00007610ffb97816 */ /* 0x002fe200000000b9 */
[----:B0-----:R-:W-:Y:S02]  /*27250*/  @!P0 IMAD.MOV.U32 R4, RZ, RZ, R5 ;  /* 0x000000ffff048224 */ /* 0x001fe400078e0005 */
[----:B------:R-:W-:-:S05]  /*27260*/  @!P0 IMAD.MOV.U32 R5, RZ, RZ, R132 ;  /* 0x000000ffff058224 */ /* 0x000fca00078e0084 */
[----:B------:R0:W2:Y:S02]  /*27270*/  @!P0 LDG.E.U8 R187, desc[UR44][R4.64] ;  /* 0x0000002c04bb8981 */ /* 0x0000a4000c1e1100 */
[----:B0-----:R-:W-:Y:S02]  /*27280*/  @!P0 IMAD.MOV.U32 R4, RZ, RZ, R129 ;  /* 0x000000ffff048224 */ /* 0x001fe400078e0081 */
[----:B------:R-:W-:-:S05]  /*27290*/  @!P0 IMAD.MOV.U32 R5, RZ, RZ, R140 ;  /* 0x000000ffff058224 */ /* 0x000fca00078e008c */
[----:B------:R0:W2:Y:S02]  /*272a0*/  @!P0 LDG.E.U8 R186, desc[UR44][R4.64] ;  /* 0x0000002c04ba8981 */ /* 0x0000a4000c1e1100 */
[----:B0-----:R-:W-:Y:S02]  /*272b0*/  @!P0 IMAD.MOV.U32 R4, RZ, RZ, R137 ;  /* 0x000000ffff048224 */ /* 0x001fe400078e0089 */
[----:B------:R-:W-:-:S05]  /*272c0*/  @!P0 IMAD.MOV.U32 R5, RZ, RZ, R148 ;  /* 0x000000ffff058224 */ /* 0x000fca00078e0094 */
[----:B------:R0:W2:Y:S04]  /*272d0*/  @!P0 LDG.E.U8 R185, desc[UR44][R4.64] ;  /* 0x0000002c04b98981 */ /* 0x0000a8000c1e1100 */
[----:B------:R-:W3:Y:S04]  /*272e0*/  LDL R5, [R1+0x180c] ;  /* 0x00180c0001057983 */ /* 0x000ee80000100800 */
[----:B------:R1:W-:Y:S04]  /*272f0*/  STL.64 [R1+0x1d50], R150 ;  /* 0x001d509601007387 */ /* 0x0003e80000100a00 */
[----:B-1----:R-:W2:Y:S04]  /*27300*/  LDL R150, [R1+0x17ec] ;  /* 0x0017ec0001967983 */ /* 0x002ea80000100800 */
[----:B------:R-:W2:Y:S04]  /*27310*/  LDL R151, [R1+0x17f0] ;  /* 0x0017f00001977983 */ /* 0x000ea80000100800 */
[----:B------:R-:W-:Y:S04]  /*27320*/  STL.64 [R1+0x1d48], R148 ;  /* 0x001d489401007387 */ /* 0x000fe80000100a00 */
        /* <DEDUP_REMOVED lines=51> */
[----:B----4-:R-:W-:Y:S04]  /*27660*/  STL.64 [R1+0x1ba8], R44 ;  /* 0x001ba82c01007387 */ /* 0x010fe80000100a00 */
        /* <DEDUP_REMOVED lines=9> */
[----:B------:R1:W-:Y:S04]  /*27700*/  STL.64 [R1+0x1b58], R24 ;  /* 0x001b581801007387 */ /* 0x0003e80000100a00 */
[----:B-1----:R-:W4:Y:S04]  /*27710*/  LDL R25, [R1+0x17cc] ;  /* 0x0017cc0001197983 */ /* 0x002f280000100800 */
[----:B------:R-:W4:Y:S01]  /*27720*/  LDL R24, [R1+0x17d0] ;  /* 0x0017d00001187983 */ /* 0x000f220000100800 */
[----:B0-----:R-:W-:-:S03]  /*27730*/  @!P0 IMAD.MOV.U32 R4, RZ, RZ, R145 ;  /* 0x000000ffff048224 */ /* 0x001fc600078e0091 */
[----:B------:R0:W-:Y:S04]  /*27740*/  STS.U8 [R17+UR46+0x2700], R184 ;  /* 0x002700b811007988 */ /* 0x0001e8000800002e */
[----:B------:R1:W-:Y:S01]  /*27750*/  STS.U8 [R17+UR46+0x2900], R183 ;  /* 0x002900b711007988 */ /* 0x0003e2000800002e */
[----:B0-----:R-:W-:Y:S02]  /*27760*/  PRMT R184, RZ, 0x7610, R184 ;  /* 0x00007610ffb87816 */ /* 0x001fe400000000b8 */
[----:B-1----:R-:W-:-:S04]  /*27770*/  PRMT R183, RZ, 0x7610, R183 ;  /* 0x00007610ffb77816 */ /* 0x002fc800000000b7 */
[----:B---3--:R2:W3:Y:S02]  /*27780*/  @!P0 LDG.E.U8 R184, desc[UR44][R4.64] ;  /* 0x0000002c04b88981 */ /* 0x0084e4000c1e1100 */
[----:B--2---:R-:W-:Y:S02]  /*27790*/  @!P0 IMAD.MOV.U32 R5, RZ, RZ, R150 ;  /* 0x000000ffff058224 */ /* 0x004fe400078e0096 */
[----:B------:R-:W-:-:S05]  /*277a0*/  @!P0 IMAD.MOV.U32 R4, RZ, RZ, R151 ;  /* 0x000000ffff048224 */ /* 0x000fca00078e0097 */
[----:B------:R4:W2:Y:S02]  /*277b0*/  @!P0 LDG.E.U8 R183, desc[UR44][R4.64] ;  /* 0x0000002c04b78981 */ /* 0x0008a4000c1e1100 */
[----:B----4-:R-:W-:Y:S02]  /*277c0*/  @!P0 IMAD.MOV.U32 R5, RZ, RZ, R25 ;  /* 0x000000ffff058224 */ /* 0x010fe400078e0019 */
[----:B------:R-:W4:Y:S01]  /*277d0*/  LDL R25, [R1+0x17ac] ;  /* 0x0017ac0001197983 */ /* 0x000f220000100800 */
[----:B------:R-:W-:-:S03]  /*277e0*/  @!P0 IMAD.MOV.U32 R4, RZ, RZ, R24 ;  /* 0x000000ffff048224 */ /* 0x000fc600078e0018 */
[----:B------:R-:W3:Y:S04]  /*277f0*/  LDL R24, [R1+0x17b0] ;  /* 0x0017b00001187983 */ /* 0x000ee80000100800 */
[----:B------:R0:W-:Y:S02]  /*27800*/  STS.U8 [R17+UR46+0x2b00], R182 ;  /* 0x002b00b611007988 */ /* 0x0001e4000800002e */
[----:B0-----:R-:W-:-:S06]  /*27810*/  PRMT R182, RZ, 0x7610, R182 ;  /* 0x00007610ffb67816 */ /* 0x001fcc00000000b6 */
[----:B------:R4:W2:Y:S02]  /*27820*/  @!P0 LDG.E.U8 R182, desc[UR44][R4.64] ;  /* 0x0000002c04b68981 */ /* 0x0008a4000c1e1100 */
[----:B----4-:R-:W-:Y:S02]  /*27830*/  @!P0 IMAD.MOV.U32 R5, RZ, RZ, R25 ;  /* 0x000000ffff058224 */ /* 0x010fe400078e0019 */
[----:B------:R-:W4:Y:S01]  /*27840*/  LDL R25, [R1+0x178c] ;  /* 0x00178c0001197983 */ /* 0x000f220000100800 */
[----:B---3--:R-:W-:-:S03]  /*27850*/  @!P0 IMAD.MOV.U32 R4, RZ, RZ, R24 ;  /* 0x000000ffff048224 */ /* 0x008fc600078e0018 */
        /* <DEDUP_REMOVED lines=190> */
[----:B------:R0:W-:Y:S04]  /*28440*/  STS.U8 [R17+UR46+0x6300], R154 ;  /* 0x0063009a11007988 */ /* 0x0001e8000800002e */
[----:B------:R1:W-:Y:S01]  /*28450*/  STS.U8 [R17+UR46+0x6500], R153 ;  /* 0x0065009911007988 */ /* 0x0003e2000800002e */
[----:B0-----:R-:W-:Y:S02]  /*28460*/  PRMT R154, RZ, 0x7610, R154 ;  /* 0x00007610ff9a7816 */ /* 0x001fe4000000009a */
[----:B-1----:R-:W-:-:S04]  /*28470*/  PRMT R153, RZ, 0x7610, R153 ;  /* 0x00007610ff997816 */ /* 0x002fc80000000099 */
[----:B------:R4:W2:Y:S02]  /*28480*/  @!P0 LDG.E.U8 R154, desc[UR44][R4.64] ;  /* 0x0000002c049a8981 */ /* 0x0008a4000c1e1100 */
[----:B----4-:R-:W-:Y:S02]  /*28490*/  @!P0 IMAD.MOV.U32 R5, RZ, RZ, R25 ;  /* 0x000000ffff058224 */ /* 0x010fe400078e0019 */
[----:B------:R-:W4:Y:S01]  /*284a0*/  LDL R25, [R1+0xffc] ;  /* 0x000ffc0001197983 */ /* 0x000f220000100800 */
[----:B---3--:R-:W-:-:S03]  /*284b0*/  @!P0 IMAD.MOV.U32 R4, RZ, RZ, R24 ;  /* 0x000000ffff048224 */ /* 0x008fc600078e0018 */
[----:B------:R-:W3:Y:S04]  /*284c0*/  LDL R24, [R1+0x1000] ;  /* 0x0010000001187983 */ /* 0x000ee80000100800 */
[----:B------:R0:W2:Y:S04]  /*284d0*/  @!P0 LDG.E.U8 R153, desc[UR44][R4.64] ;  /* 0x0000002c04998981 */ /* 0x0000a8000c1e1100 */
[----:B------:R1:W-:Y:S01]  /*284e0*/  STL [R1+0x1ae4], R250 ;  /* 0x001ae4fa01007387 */ /* 0x0003e20000100800 */
[----:B0-----:R-:W-:-:S03]  /*284f0*/  @!P0 IMAD.MOV.U32 R5, RZ, RZ, R250 ;  /* 0x000000ffff058224 */ /* 0x001fc600078e00fa */
[----:B-1----:R-:W2:Y:S01]  /*28500*/  LDL.LU R250, [R1+0xfe0] ;  /* 0x000fe00001fa7983 */ /* 0x002ea20000300800 */
[----:B------:R-:W-:-:S03]  /*28510*/  @!P0 IMAD.MOV.U32 R4, RZ, RZ, R244 ;  /* 0x000000ffff048224 */ /* 0x000fc600078e00f4 */
[----:B------:R0:W-:Y:S04]  /*28520*/  STS.U8 [R17+UR46+0x6700], R152 ;  /* 0x0067009811007988 */ /* 0x0001e8000800002e */
[----:B------:R1:W-:Y:S01]  /*28530*/  STS.U8 [R17+UR46+0x6900], R23 ;  /* 0x0069001711007988 */ /* 0x0003e2000800002e */
[----:B0-----:R-:W-:Y:S02]  /*28540*/  PRMT R152, RZ, 0x7610, R152 ;  /* 0x00007610ff987816 */ /* 0x001fe40000000098 */
[----:B-1----:R-:W-:-:S04]  /*28550*/  PRMT R23, RZ, 0x7610, R23 ;  /* 0x00007610ff177816 */ /* 0x002fc80000000017 */
[----:B------:R4:W2:Y:S04]  /*28560*/  @!P0 LDG.E.U8 R152, desc[UR44][R4.64] ;  /* 0x0000002c04988981 */ /* 0x0008a8000c1e1100 */
[----:B------:R0:W-:Y:S04]  /*28570*/  STS.U8 [R17+UR46+0x6b00], R22 ;  /* 0x006b001611007988 */ /* 0x0001e8000800002e */
[----:B------:R1:W-:Y:S01]  /*28580*/  STS.U8 [R17+UR46+0x6d00], R21 ;  /* 0x006d001511007988 */ /* 0x0003e2000800002e */
[----:B0-----:R-:W-:Y:S02]  /*28590*/  PRMT R22, RZ, 0x7610, R22 ;  /* 0x00007610ff167816 */ /* 0x001fe40000000016 */
[----:B-1----:R-:W-:Y:S01]  /*285a0*/  PRMT R21, RZ, 0x7610, R21 ;  /* 0x00007610ff157816 */ /* 0x002fe20000000015 */
[----:B------:R0:W-:Y:S04]  /*285b0*/  STS.U8 [R17+UR46+0x6f00], R20 ;  /* 0x006f001411007988 */ /* 0x0001e8000800002e */
[----:B------:R1:W-:Y:S01]  /*285c0*/  STS.U8 [R17+UR46+0x7100], R19 ;  /* 0x0071001311007988 */ /* 0x0003e2000800002e */
[----:B0-----:R-:W-:-:S02]  /*285d0*/  PRMT R20, RZ, 0x7610, R20 ;  /* 0x00007610ff147816 */ /* 0x001fc40000000014 */
[----:B-1----:R-:W-:Y:S01]  /*285e0*/  PRMT R19, RZ, 0x7610, R19 ;  /* 0x00007610ff137816 */ /* 0x002fe20000000013 */
        /* <DEDUP_REMOVED lines=12> */
[----:B----4-:R-:W-:Y:S02]  /*286b0*/  @!P0 IMAD.MOV.U32 R5, RZ, RZ, R25 ;  /* 0x000000ffff058224 */ /* 0x010fe400078e0019 */
[----:B---3--:R-:W-:-:S02]  /*286c0*/  @!P0 IMAD.MOV.U32 R4, RZ, RZ, R24 ;  /* 0x000000ffff048224 */ /* 0x008fc400078e0018 */
[----:B------:R-:W3:Y:S04]  /*286d0*/  LDL.LU.64 R24, [R1+0xc00] ;  /* 0x000c000001187983 */ /* 0x000ee80000300a00 */
[----:B------:R0:W4:Y:S04]  /*286e0*/  @!P0 LDG.E.U8 R23, desc[UR44][R4.64] ;  /* 0x0000002c04178981 */ /* 0x000128000c1e1100 */
[----:B------:R-:W3:Y:S04]  /*286f0*/  LDL.LU.64 R26, [R1+0xc08] ;  /* 0x000c0800011a7983 */ /* 0x000ee80000300a00 */
[----:B------:R-:W3:Y:S01]  /*28700*/  LDL.LU.64 R28, [R1+0xc10] ;  /* 0x000c1000011c7983 */ /* 0x000ee20000300a00 */
[----:B0-----:R-:W-:-:S02]  /*28710*/  @!P0 IMAD.MOV.U32 R5, RZ, RZ, R2 ;  /* 0x000000ffff058224 */ /* 0x001fc400078e0002 */
[----:B--2---:R-:W-:Y:S01]  /*28720*/  @!P0 IMAD.MOV.U32 R4, RZ, RZ, R250 ;  /* 0x000000ffff048224 */ /* 0x004fe200078e00fa */
[----:B------:R-:W3:Y:S04]  /*28730*/  LDL.LU.64 R30, [R1+0xc18] ;  /* 0x000c1800011e7983 */ /* 0x000ee80000300a00 */
[----:B------:R0:W2:Y:S04]  /*28740*/  @!P0 LDG.E.U8 R22, desc[UR44][R4.64] ;  /* 0x0000002c04168981 */ /* 0x0000a8000c1e1100 */
[----:B------:R-:W3:Y:S04]  /*28750*/  LDL.LU.64 R32, [R1+0xc20] ;  /* 0x000c200001207983 */ /* 0x000ee80000300a00 */
[----:B------:R-:W3:Y:S01]  /*28760*/  LDL.LU.64 R34, [R1+0xc28] ;  /* 0x000c280001227983 */ /* 0x000ee20000300a00 */
[----:B0-----:R-:W-:-:S02]  /*28770*/  @!P0 IMAD.MOV.U32 R4, RZ, RZ, R0 ;  /* 0x000000ffff048224 */ /* 0x001fc400078e0000 */
[----:B------:R-:W-:Y:S01]  /*28780*/  @!P0 IMAD.MOV.U32 R5, RZ, RZ, R18 ;  /* 0x000000ffff058224 */ /* 0x000fe200078e0012 */
[----:B------:R-:W3:Y:S04]  /*28790*/  LDL.LU.64 R36, [R1+0xc30] ;  /* 0x000c300001247983 */ /* 0x000ee80000300a00 */
[----:B------:R0:W3:Y:S04]  /*287a0*/  @!P0 LDG.E.U8 R21, desc[UR44][R4.64] ;  /* 0x0000002c04158981 */ /* 0x0000e8000c1e1100 */
        /* <DEDUP_REMOVED lines=47> */
[----:B------:R-:W3:Y:S04]  /*28aa0*/  @!P0 LDG.E.U8 R6, desc[UR44][R4.64] ;  /* 0x0000002c04068981 */ /* 0x000ee8000c1e1100 */
[----:B------:R-:W3:Y:S04]  /*28ab0*/  LDL.LU.64 R86, [R1+0xcf8] ;  /* 0x000cf80001567983 */ /* 0x000ee80000300a00 */
        /* <DEDUP_REMOVED lines=31> */
[----:B------:R-:W3:Y:S01]  /*28cb0*/  LDL.LU.64 R150, [R1+0xdf8] ;  /* 0x000df80001967983 */ /* 0x000ee20000300a00 */
[----:B------:R-:W-:-:S02]  /*28cc0*/  IMAD.MOV.U32 R212, RZ, RZ, R16 ;  /* 0x000000ffffd47224 */ /* 0x000fc400078e0010 */
[----:B------:R-:W0:Y:S01]  /*28cd0*/  S2R R16, SR_TID.X ;  /* 0x0000000000107919 */ /* 0x000e220000002100 */
[----:B------:R-:W-:Y:S01]  /*28ce0*/  STS.U8 [R17+UR46+0x7f00], R152 ;  /* 0x007f009811007988 */ /* 0x000fe2000800002e */
[----:B0-----:R-:W-:-:S04]  /*28cf0*/  LOP3.LUT R16, R16, 0x7f, RZ, 0xc0, !PT ;  /* 0x0000007f10107812 */ /* 0x001fc800078ec0ff */
[----:B------:R-:W-:-:S05]  /*28d00*/  LOP3.LUT R16, R16, 0x30, RZ, 0x3c, !PT ;  /* 0x0000003010107812 */ /* 0x000fca00078e3cff */
[----:B------:R-:W-:Y:S04]  /*28d10*/  STS.U8 [R16+UR46+0x180], R206 ;  /* 0x000180ce10007988 */ /* 0x000fe8000800002e */
        /* <DEDUP_REMOVED lines=52> */
[----:B----4-:R-:W-:Y:S04]  /*29060*/  STS.U8 [R16+UR46+0x6b80], R23 ;  /* 0x006b801710007988 */ /* 0x010fe8000800002e */
[----:B--2---:R-:W-:Y:S04]  /*29070*/  STS.U8 [R16+UR46+0x6d80], R22 ;  /* 0x006d801610007988 */ /* 0x004fe8000800002e */
[----:B---3--:R-:W-:Y:S04]  /*29080*/  STS.U8 [R16+UR46+0x6f80], R21 ;  /* 0x006f801510007988 */ /* 0x008fe8000800002e */
[----:B------:R-:W-:Y:S04]  /*29090*/  STS.U8 [R16+UR46+0x7180], R20 ;  /* 0x0071801410007988 */ /* 0x000fe8000800002e */
[----:B------:R-:W-:Y:S04]  /*290a0*/  STS.U8 [R16+UR46+0x7380], R19 ;  /* 0x0073801310007988 */ /* 0x000fe8000800002e */
[----:B------:R-:W-:Y:S04]  /*290b0*/  STS.U8 [R16+UR46+0x7580], R11 ;  /* 0x0075800b10007988 */ /* 0x000fe8000800002e */
[----:B------:R-:W-:Y:S04]  /*290c0*/  STS.U8 [R16+UR46+0x7780], R10 ;  /* 0x0077800a10007988 */ /* 0x000fe8000800002e */
[----:B------:R-:W-:Y:S04]  /*290d0*/  STS.U8 [R16+UR46+0x7980], R9 ;  /* 0x0079800910007988 */ /* 0x000fe8000800002e */
[----:B------:R-:W-:Y:S04]  /*290e0*/  STS.U8 [R16+UR46+0x7b80], R8 ;  /* 0x007b800810007988 */ /* 0x000fe8000800002e */
[----:B------:R-:W-:Y:S04]  /*290f0*/  STS.U8 [R16+UR46+0x7d80], R7 ;  /* 0x007d800710007988 */ /* 0x000fe8000800002e */
[----:B------:R-:W-:Y:S01]  /*29100*/  STS.U8 [R16+UR46+0x7f80], R6 ;  /* 0x007f800610007988 */ /* 0x000fe2000800002e */
[----:B------:R0:W-:Y:S06]  /*29110*/  MEMBAR.ALL.CTA ;  /* 0x0000000000007992 */ /* 0x0001ec0000008000 */
[----:B0-----:R-:W0:Y:S02]  /*29120*/  FENCE.VIEW.ASYNC.S ;  /* 0x00000000000073c6 */ /* 0x001e240000000000 */
[----:B0-----:R-:W-:Y:S06]  /*29130*/  BAR.SYNC.DEFER_BLOCKING 0x0 ;  /* 0x0000000000007b1d */ /* 0x001fec0000010000 */
[----:B------:R-:W-:-:S06]  /*29140*/  WARPGROUP.ARRIVE ;  /* 0x00000000000079c5 */ /* 0x000fcc0000000000 */
[----:B------:R-:W-:Y:S03]  /*29150*/  QGMMA.64x256x32.F32.E5M2.E5M2 R24, gdesc[UR28], R24, gsb0 ;  /* 0x03e000001c1879f3 */ /* 0x000fe60008003818 */
[----:B------:R-:W-:Y:S02]  /*29160*/  WARPGROUP.DEPBAR.LE gsb0, 0x0 ;  /* 0x00008000000079c5 */ /* 0x000fe40000010000 */
[----:B------:R-:W-:-:S15]  /*29170*/  WARPGROUP.ARRIVE ;  /* 0x00000000000079c5 */ /* 0x000fde0000000000 */
[----:B------:R-:W-:-:S08]  /*29180*/  NOP ;  /* 0x0000000000007918 */ /* 0x000fd00000000000 */
[----:B------:R-:W-:Y:S03]  /*29190*/  QGMMA.64x256x32.F32.E5M2.E5M2 R24, gdesc[UR8], R24, gsb0 ;  /* 0x03e00000081879f3 */ /* 0x000fe60008003818 */
[----:B------:R-:W-:Y:S02]  /*291a0*/  WARPGROUP.DEPBAR.LE gsb0, 0x0 ;  /* 0x00008000000079c5 */ /* 0x000fe40000010000 */
[----:B------:R0:W-:Y:S04]  /*291b0*/  STL.64 [R1+0xc00], R24 ;  /* 0x000c001801007387 */ /* 0x0001e80000100a00 */
        /* <DEDUP_REMOVED lines=63> */
[----:B0-----:R-:W4:Y:S04]  /*295b0*/  LDL.LU.64 R24, [R1+0x400] ;  /* 0x0004000001187983 */ /* 0x001f280000300a00 */
[----:B-1----:R-:W4:Y:S04]  /*295c0*/  LDL.LU.64 R26, [R1+0x408] ;  /* 0x00040800011a7983 */ /* 0x002f280000300a00 */
[----:B--2---:R-:W2:Y:S04]  /*295d0*/  LDL.LU.64 R28, [R1+0x410] ;  /* 0x00041000011c7983 */ /* 0x004ea80000300a00 */
[----:B---3--:R-:W3:Y:S04]  /*295e0*/  LDL.LU.64 R30, [R1+0x418] ;  /* 0x00041800011e7983 */ /* 0x008ee80000300a00 */
[----:B----4-:R-:W4:Y:S04]  /*295f0*/  LDL.LU.64 R32, [R1+0x420] ;  /* 0x0004200001207983 */ /* 0x010f280000300a00 */
[----:B------:R-:W2:Y:S04]  /*29600*/  LDL.LU.64 R34, [R1+0x428] ;  /* 0x0004280001227983 */ /* 0x000ea80000300a00 */
[----:B------:R-:W3:Y:S04]  /*29610*/  LDL.LU.64 R36, [R1+0x430] ;  /* 0x0004300001247983 */ /* 0x000ee80000300a00 */
[----:B------:R-:W4:Y:S04]  /*29620*/  LDL.LU.64 R38, [R1+0x438] ;  /* 0x0004380001267983 */ /* 0x000f280000300a00 */
        /* <DEDUP_REMOVED lines=56> */
[----:B---3--:R-:W-:Y:S04]  /*299b0*/  STL.64 [R1+0x1f60], R150 ;  /* 0x001f609601007387 */ /* 0x008fe80000100a00 */
[----:B--2---:R-:W-:Y:S04]  /*299c0*/  STL.64 [R1+0x1f58], R148 ;  /* 0x001f589401007387 */ /* 0x004fe80000100a00 */
        /* <DEDUP_REMOVED lines=44> */
[----:B0-----:R-:W2:Y:S04]  /*29c90*/  LDL.LU.64 R60, [R1+0xa00] ;  /* 0x000a0000013c7983 */ /* 0x001ea80000300a00 */
[----:B------:R-:W2:Y:S04]  /*29ca0*/  LDL.LU.64 R62, [R1+0xa08] ;  /* 0x000a0800013e7983 */ /* 0x000ea80000300a00 */
        /* <DEDUP_REMOVED lines=61> */
[----:B------:R-:W2:Y:S01]  /*2a080*/  LDL.LU.64 R186, [R1+0xbf8] ;  /* 0x000bf80001ba7983 */ /* 0x000ea20000300a00 */
[----:B------:R-:W-:Y:S01]  /*2a090*/  UMOV UR36, UR28 ;  /* 0x0000001c00247c82 */ /* 0x000fe20008000000 */
[----:B------:R-:W-:Y:S01]  /*2a0a0*/  UMOV UR37, UR29 ;  /* 0x0000001d00257c82 */ /* 0x000fe20008000000 */
[----:B------:R-:W-:Y:S01]  /*2a0b0*/  UMOV UR32, UR8 ;  /* 0x0000000800207c82 */ /* 0x000fe20008000000 */
[----:B------:R-:W-:Y:S01]  /*2a0c0*/  UMOV UR33, UR9 ;  /* 0x0000000900217c82 */ /* 0x000fe20008000000 */
[----:B--2---:R-:W-:-:S06]  /*2a0d0*/  WARPGROUP.ARRIVE ;  /* 0x00000000000079c5 */ /* 0x004fcc0000000000 */
[----:B------:R-:W-:Y:S01]  /*2a0e0*/  QGMMA.64x256x32.F32.E5M2.E5M2 R60, gdesc[UR36], R60, gsb0 ;  /* 0x03e00000243c79f3 */ /* 0x000fe2000800383c */
        /* <DEDUP_REMOVED lines=17> */
[----:B------:R0:W-:Y:S01]  /*2a200*/  STL.64 [R1+0x1d68], R24 ;  /* 0x001d681801007387 */ /* 0x0001e20000100a00 */
[----:B------:R-:W-:-:S02]  /*2a210*/  WARPGROUP.DEPBAR.LE gsb0, 0x0 ;  /* 0x00008000000079c5 */ /* 0x000fc40000010000 */
[----:B------:R-:W-:-:S06]  /*2a220*/  WARPGROUP.ARRIVE ;  /* 0x00000000000079c5 */ /* 0x000fcc0000000000 */
        /* <DEDUP_REMOVED lines=66> */
[----:B0-----:R-:W4:Y:S04]  /*2a650*/  LDL.LU.64 R24, [R1+0x800] ;  /* 0x0008000001187983 */ /* 0x001f280000300a00 */
[----:B------:R-:W4:Y:S04]  /*2a660*/  LDL.LU.64 R26, [R1+0x808] ;  /* 0x00080800011a7983 */ /* 0x000f280000300a00 */
        /* <DEDUP_REMOVED lines=16> */
[----:B-1----:R-:W4:Y:S04]  /*2a770*/  LDL.LU.64 R60, [R1+0x890] ;  /* 0x00089000013c7983 */ /* 0x002f280000300a00 */
[----:B--2---:R-:W2:Y:S04]  /*2a780*/  LDL.LU.64 R62, [R1+0x898] ;  /* 0x00089800013e7983 */ /* 0x004ea80000300a00 */
[----:B---3--:R-:W2:Y:S04]  /*2a790*/  LDL.LU.64 R64, [R1+0x8a0] ;  /* 0x0008a00001407983 */ /* 0x008ea80000300a00 */
[----:B----4-:R-:W2:Y:S04]  /*2a7a0*/  LDL.LU.64 R66, [R1+0x8a8] ;  /* 0x0008a80001427983 */ /* 0x010ea80000300a00 */
        /* <DEDUP_REMOVED lines=190> */
[----:B------:R-:W-:Y:S01]  /*2b390*/  QGMMA.64x256x32.F32.E5M2.E5M2 R24, gdesc[UR12], R24, gsb0 ;  /* 0x03e000000c1879f3 */ /* 0x000fe20008003818 */
[----:B------:R-:W-:Y:S02]  /*2b3a0*/  IMAD.MOV.U32 R5, RZ, RZ, R218 ;  /* 0x000000ffff057224 */ /* 0x000fe400078e00da */
[----:B------:R-:W-:Y:S02]  /*2b3b0*/  IMAD.MOV.U32 R218, RZ, RZ, R228 ;  /* 0x000000ffffda7224 */ /* 0x000fe400078e00e4 */
[----:B------:R-:W-:Y:S01]  /*2b3c0*/  IMAD.MOV.U32 R228, RZ, RZ, R13 ;  /* 0x000000ffffe47224 */ /* 0x000fe200078e000d */
[----:B------:R-:W-:Y:S02]  /*2b3d0*/  WARPGROUP.DEPBAR.LE gsb0, 0x0 ;  /* 0x00008000000079c5 */ /* 0x000fe40000010000 */
        /* <DEDUP_REMOVED lines=128> */
[----:B------:R-:W3:Y:S04]  /*2bbe0*/  LDL.LU R13, [R1+0x1d64] ;  /* 0x001d6400010d7983 */ /* 0x000ee80000300800 */
[----:B------:R-:W4:Y:S01]  /*2bbf0*/  LDL R4, [R1+0x1abc] ;  /* 0x001abc0001047983 */ /* 0x000f220000100800 */
[----:B------:R-:W-:-:S05]  /*2bc00*/  VIADD R5, R5, 0x1 ;  /* 0x0000000105057836 */ /* 0x000fca0000000000 */
[----:B------:R0:W-:Y:S01]  /*2bc10*/  STL [R1+0xeb8], R5 ;  /* 0x000eb80501007387 */ /* 0x0001e20000100800 */
[----:B----4-:R-:W-:Y:S01]  /*2bc20*/  ISETP.NE.U32.AND P0, PT, R5, R4, PT ;  /* 0x000000040500720c */ /* 0x010fe20003f05070 */
[----:B0-----:R-:W-:Y:S02]  /*2bc30*/  IMAD.MOV.U32 R5, RZ, RZ, R210 ;  /* 0x000000ffff057224 */ /* 0x001fe400078e00d2 */
[----:B------:R-:W-:Y:S02]  /*2bc40*/  IMAD.MOV.U32 R210, RZ, RZ, R211 ;  /* 0x000000ffffd27224 */ /* 0x000fe400078e00d3 */
[----:B------:R-:W-:Y:S02]  /*2bc50*/  IMAD.MOV.U32 R211, RZ, RZ, R212 ;  /* 0x000000ffffd37224 */ /* 0x000fe400078e00d4 */
[----:B------:R-:W-:Y:S02]  /*2bc60*/  IMAD.MOV.U32 R212, RZ, RZ, R213 ;  /* 0x000000ffffd47224 */ /* 0x000fe400078e00d5 */
[----:B------:R-:W-:-:S02]  /*2bc70*/  IMAD.MOV.U32 R213, RZ, RZ, R215 ;  /* 0x000000ffffd57224 */ /* 0x000fc400078e00d7 */
[----:B------:R-:W-:Y:S02]  /*2bc80*/  IMAD.MOV.U32 R215, RZ, RZ, R216 ;  /* 0x000000ffffd77224 */ /* 0x000fe400078e00d8 */
[----:B------:R-:W-:Y:S02]  /*2bc90*/  IMAD.MOV.U32 R216, RZ, RZ, R218 ;  /* 0x000000ffffd87224 */ /* 0x000fe400078e00da */
[----:B------:R-:W-:Y:S02]  /*2bca0*/  IMAD.MOV.U32 R218, RZ, RZ, R219 ;  /* 0x000000ffffda7224 */ /* 0x000fe400078e00db */
[----:B------:R-:W-:Y:S01]  /*2bcb0*/  IMAD.MOV.U32 R219, RZ, RZ, R220 ;  /* 0x000000ffffdb7224 */ /* 0x000fe200078e00dc */
[----:B------:R-:W-:Y:S01]  /*2bcc0*/  IADD3 R5, P6, R5, UR6, RZ ;  /* 0x0000000605057c10 */ /* 0x000fe2000ffde0ff */
[----:B------:R-:W-:Y:S02]  /*2bcd0*/  IMAD.MOV.U32 R220, RZ, RZ, R221 ;  /* 0x000000ffffdc7224 */ /* 0x000fe400078e00dd */
[----:B------:R-:W-:-:S02]  /*2bce0*/  IMAD.MOV.U32 R221, RZ, RZ, R223 ;  /* 0x000000ffffdd7224 */ /* 0x000fc400078e00df */
[----:B------:R-:W-:Y:S02]  /*2bcf0*/  IMAD.MOV.U32 R223, RZ, RZ, R224 ;  /* 0x000000ffffdf7224 */ /* 0x000fe400078e00e0 */
[----:B------:R-:W-:Y:S02]  /*2bd00*/  IMAD.MOV.U32 R224, RZ, RZ, R226 ;  /* 0x000000ffffe07224 */ /* 0x000fe400078e00e2 */
[----:B------:R-:W-:Y:S02]  /*2bd10*/  IMAD.MOV.U32 R226, RZ, RZ, R12 ;  /* 0x000000ffffe27224 */ /* 0x000fe400078e000c */
[----:B------:R-:W4:Y:S04]  /*2bd20*/  LDL.LU R12, [R1+0x1d60] ;  /* 0x001d6000010c7983 */ /* 0x000f280000300800 */
[----:B------:R0:W-:Y:S04]  /*2bd30*/  STL [R1+0x1680], R5 ;  /* 0x0016800501007387 */ /* 0x0001e80000100800 */
[----:B0-----:R-:W3:Y:S01]  /*2bd40*/  LDL.LU R5, [R1+0x1678] ;  /* 0x0016780001057983 */ /* 0x001ee20000300800 */
[----:B--2---:R-:W-:Y:S01]  /*2bd50*/  WARPGROUP.ARRIVE ;  /* 0x00000000000079c5 */ /* 0x004fe20000000000 */
[----:B------:R-:W-:Y:S01]  /*2bd60*/  UMOV UR18, UR30 ;  /* 0x0000001e00127c82 */ /* 0x000fe20008000000 */
[----:B------:R-:W-:-:S04]  /*2bd70*/  UMOV UR19, UR31 ;  /* 0x0000001f00137c82 */ /* 0x000fc80008000000 */
[----:B------:R-:W-:Y:S01]  /*2bd80*/  QGMMA.64x256x32.F32.E5M2.E5M2 R24, gdesc[UR16], R24, gsb0 ;  /* 0x03e00000101879f3 */ /* 0x000fe20008003818 */
[----:B---3--:R-:W-:-:S05]  /*2bd90*/  IADD3 R5, P1, R5, UR6, RZ ;  /* 0x0000000605057c10 */ /* 0x008fca000ff3e0ff */
[----:B------:R0:W-:Y:S04]  /*2bda0*/  STL [R1+0x1678], R5 ;  /* 0x0016780501007387 */ /* 0x0001e80000100800 */
[----:B0-----:R-:W2:Y:S01]  /*2bdb0*/  LDL.LU R5, [R1+0x1670] ;  /* 0x0016700001057983 */ /* 0x001ea20000300800 */
[----:B----4-:R-:W-:Y:S01]  /*2bdc0*/  IADD3 R12, P3, R12, UR6, RZ ;  /* 0x000000060c0c7c10 */ /* 0x010fe2000ff7e0ff */
[----:B------:R-:W-:Y:S02]  /*2bdd0*/  WARPGROUP.DEPBAR.LE gsb0, 0x0 ;  /* 0x00008000000079c5 */ /* 0x000fe40000010000 */
[----:B------:R-:W-:Y:S01]  /*2bde0*/  WARPGROUP.ARRIVE ;  /* 0x00000000000079c5 */ /* 0x000fe20000000000 */
[----:B------:R-:W-:Y:S01]  /*2bdf0*/  UMOV UR54, UR10 ;  /* 0x0000000a00367c82 */ /* 0x000fe20008000000 */
[----:B------:R-:W-:-:S12]  /*2be00*/  UMOV UR55, UR11 ;  /* 0x0000000b00377c82 */ /* 0x000fd80008000000 */
[----:B------:R-:W-:Y:S01]  /*2be10*/  QGMMA.64x256x32.F32.E5M2.E5M2 R24, gdesc[UR52], R24, gsb0 ;  /* 0x03e00000341879f3 */ /* 0x000fe20008003818 */
[----:B--2---:R-:W-:-:S05]  /*2be20*/  IADD3 R5, P2, R5, UR6, RZ ;  /* 0x0000000605057c10 */ /* 0x004fca000ff5e0ff */
[----:B------:R-:W-:Y:S04]  /*2be30*/  STL [R1+0x1670], R5 ;  /* 0x0016700501007387 */ /* 0x000fe80000100800 */
[----:B------:R0:W-:Y:S04]  /*2be40*/  STL [R1+0x1668], R12 ;  /* 0x0016680c01007387 */ /* 0x0001e80000100800 */
[----:B0-----:R-:W2:Y:S01]  /*2be50*/  LDL.LU R12, [R1+0x1d5c] ;  /* 0x001d5c00010c7983 */ /* 0x001ea20000300800 */
[----:B------:R-:W-:Y:S02]  /*2be60*/  IMAD.MOV.U32 R5, RZ, RZ, R211 ;  /* 0x000000ffff057224 */ /* 0x000fe400078e00d3 */
[----:B------:R-:W-:-:S02]  /*2be70*/  IMAD.MOV.U32 R211, RZ, RZ, R212 ;  /* 0x000000ffffd37224 */ /* 0x000fc400078e00d4 */
[----:B------:R-:W-:Y:S01]  /*2be80*/  IMAD.MOV.U32 R212, RZ, RZ, R213 ;  /* 0x000000ffffd47224 */ /* 0x000fe200078e00d5 */
[----:B------:R-:W-:Y:S01]  /*2be90*/  IADD3 R13, P4, R13, UR6, RZ ;  /* 0x000000060d0d7c10 */ /* 0x000fe2000ff9e0ff */
[----:B------:R-:W-:Y:S02]  /*2bea0*/  IMAD.MOV.U32 R213, RZ, RZ, R218 ;  /* 0x000000ffffd57224 */ /* 0x000fe400078e00da */
[----:B------:R-:W-:Y:S02]  /*2beb0*/  IMAD.MOV.U32 R218, RZ, RZ, R219 ;  /* 0x000000ffffda7224 */ /* 0x000fe400078e00db */
[----:B------:R-:W-:Y:S02]  /*2bec0*/  IMAD.MOV.U32 R219, RZ, RZ, R220 ;  /* 0x000000ffffdb7224 */ /* 0x000fe400078e00dc */
[----:B------:R-:W-:Y:S02]  /*2bed0*/  IMAD.MOV.U32 R220, RZ, RZ, R221 ;  /* 0x000000ffffdc7224 */ /* 0x000fe400078e00dd */
[----:B------:R-:W-:-:S02]  /*2bee0*/  IMAD.MOV.U32 R221, RZ, RZ, R223 ;  /* 0x000000ffffdd7224 */ /* 0x000fc400078e00df */
[----:B------:R-:W-:Y:S02]  /*2bef0*/  IMAD.MOV.U32 R223, RZ, RZ, R224 ;  /* 0x000000ffffdf7224 */ /* 0x000fe400078e00e0 */
[----:B------:R-:W-:Y:S02]  /*2bf00*/  IMAD.MOV.U32 R224, RZ, RZ, R226 ;  /* 0x000000ffffe07224 */ /* 0x000fe400078e00e2 */
[----:B------:R-:W-:Y:S02]  /*2bf10*/  IMAD.MOV.U32 R226, RZ, RZ, R227 ;  /* 0x000000ffffe27224 */ /* 0x000fe400078e00e3 */
[----:B------:R-:W-:Y:S02]  /*2bf20*/  IMAD.MOV.U32 R227, RZ, RZ, R228 ;  /* 0x000000ffffe37224 */ /* 0x000fe400078e00e4 */
[----:B------:R-:W-:Y:S02]  /*2bf30*/  IMAD.MOV.U32 R228, RZ, RZ, R14 ;  /* 0x000000ffffe47224 */ /* 0x000fe400078e000e */
[----:B------:R-:W3:Y:S01]  /*2bf40*/  LDL.LU R14, [R1+0x1d58] ;  /* 0x001d5800010e7983 */ /* 0x000ee20000300800 */
[----:B------:R-:W-:-:S02]  /*2bf50*/  WARPGROUP.DEPBAR.LE gsb0, 0x0 ;  /* 0x00008000000079c5 */ /* 0x000fc40000010000 */
[----:B--2---:R-:W-:Y:S02]  /*2bf60*/  IADD3.X R12, R12, UR5, RZ, P4, !PT ;  /* 0x000000050c0c7c10 */ /* 0x004fe4000a7fe4ff */
[----:B------:R-:W-:-:S05]  /*2bf70*/  IADD3 R5, P4, R5, UR6, RZ ;  /* 0x0000000605057c10 */ /* 0x000fca000ff9e0ff */
[----:B------:R-:W-:Y:S04]  /*2bf80*/  STL [R1+0x1660], R5 ;  /* 0x0016600501007387 */ /* 0x000fe80000100800 */
        /* <DEDUP_REMOVED lines=64> */
[----:B0-----:R-:W2:Y:S01]  /*2c390*/  LDL.LU R151, [R1+0x1658] ;  /* 0x0016580001977983 */ /* 0x001ea20000300800 */
[----:B------:R-:W-:-:S04]  /*2c3a0*/  IADD3 R15, P5, R15, UR6, RZ ;  /* 0x000000060f0f7c10 */ /* 0x000fc8000ffbe0ff */
[----:B---3--:R-:W-:Y:S02]  /*2c3b0*/  IADD3.X R14, R14, UR5, RZ, P5, !PT ;  /* 0x000000050e0e7c10 */ /* 0x008fe4000affe4ff */
[----:B--2---:R-:W-:-:S05]  /*2c3c0*/  IADD3 R151, P5, R151, UR6, RZ ;  /* 0x0000000697977c10 */ /* 0x004fca000ffbe0ff */
[----:B------:R0:W-:Y:S04]  /*2c3d0*/  STL [R1+0x1658], R151 ;  /* 0x0016589701007387 */ /* 0x0001e80000100800 */
[----:B0-----:R-:W2:Y:S02]  /*2c3e0*/  LDL.LU R151, [R1+0x167c] ;  /* 0x00167c0001977983 */ /* 0x001ea40000300800 */
[----:B--2---:R-:W-:-:S05]  /*2c3f0*/  IADD3.X R151, R151, UR5, RZ, P6, !PT ;  /* 0x0000000597977c10 */ /* 0x004fca000b7fe4ff */
[----:B------:R0:W-:Y:S04]  /*2c400*/  STL [R1+0x167c], R151 ;  /* 0x00167c9701007387 */ /* 0x0001e80000100800 */
[----:B0-----:R-:W2:Y:S02]  /*2c410*/  LDL.LU R151, [R1+0x1650] ;  /* 0x0016500001977983 */ /* 0x001ea40000300800 */
        /* <DEDUP_REMOVED lines=29> */
[----:B------:R-:W2:Y:S04]  /*2c5f0*/  LDL.LU R5, [R1+0x1628] ;  /* 0x0016280001057983 */ /* 0x000ea80000300800 */
        /* <DEDUP_REMOVED lines=63> */
[----:B0-----:R-:W3:Y:S01]  /*2c9f0*/  LDL.LU.64 R150, [R1+0x3f8] ;  /* 0x0003f80001967983 */ /* 0x001ee20000300a00 */
        /* <DEDUP_REMOVED lines=43> */
[----:B------:R0:W-:Y:S02]  /*2ccb0*/  STL [R1+0x15f0], R5 ;  /* 0x0015f00501007387 */ /* 0x0001e40000100800 */
[----:B0-----:R-:W-:Y:S02]  /*2ccc0*/  IMAD.MOV.U32 R5, RZ, RZ, R210 ;  /* 0x000000ffff057224 */ /* 0x001fe400078e00d2 */
[----:B------:R-:W2:Y:S03]  /*2ccd0*/  LDL.LU R210, [R1+0x12fc] ;  /* 0x0012fc0001d27983 */ /* 0x000ea60000300800 */
[----:B------:R-:W-:-:S05]  /*2cce0*/  IADD3.X R5, R5, UR5, RZ, P1, !PT ;  /* 0x0000000505057c10 */ /* 0x000fca0008ffe4ff */
[----:B------:R0:W-:Y:S04]  /*2ccf0*/  STL [R1+0x1614], R5 ;  /* 0x0016140501007387 */ /* 0x0001e80000100800 */
[----:B0-----:R-:W4:Y:S02]  /*2cd00*/  LDL.LU R5, [R1+0x15e8] ;  /* 0x0015e80001057983 */ /* 0x001f240000300800 */
[----:B----4-:R-:W-:-:S05]  /*2cd10*/  IADD3 R5, P1, R5, UR6, RZ ;  /* 0x0000000605057c10 */ /* 0x010fca000ff3e0ff */
[----:B------:R0:W-:Y:S04]  /*2cd20*/  STL [R1+0x15e8], R5 ;  /* 0x0015e80501007387 */ /* 0x0001e80000100800 */
[----:B0-----:R-:W4:Y:S02]  /*2cd30*/  LDL.LU R5, [R1+0x160c] ;  /* 0x00160c0001057983 */ /* 0x001f240000300800 */
[----:B----4-:R-:W-:-:S05]  /*2cd40*/  IADD3.X R5, R5, UR5, RZ, P2, !PT ;  /* 0x0000000505057c10 */ /* 0x010fca00097fe4ff */
        /* <DEDUP_REMOVED lines=496> */
[----:B0-----:R-:W4:Y:S01]  /*2ec50*/  LDL.LU R5, [R1+0x1374] ;  /* 0x0013740001057983 */ /* 0x001f220000300800 */
[----:B---3--:R-:W-:Y:S01]  /*2ec60*/  WARPGROUP.ARRIVE ;  /* 0x00000000000079c5 */ /* 0x008fe20000000000 */
[----:B------:R-:W-:Y:S01]  /*2ec70*/  UMOV UR18, UR38 ;  /* 0x0000002600127c82 */ /* 0x000fe20008000000 */
[----:B------:R-:W-:-:S04]  /*2ec80*/  UMOV UR19, UR39 ;  /* 0x0000002700137c82 */ /* 0x000fc80008000000 */
[----:B------:R-:W-:Y:S01]  /*2ec90*/  QGMMA.64x256x32.F32.E5M2.E5M2 R24, gdesc[UR16], R24, gsb0 ;  /* 0x03e00000101879f3 */ /* 0x000fe20008003818 */
[----:B----4-:R-:W-:-:S05]  /*2eca0*/  IADD3.X R5, R5, UR5, RZ, P1, !PT ;  /* 0x0000000505057c10 */ /* 0x010fca0008ffe4ff */
[----:B------:R0:W-:Y:S04]  /*2ecb0*/  STL [R1+0x1374], R5 ;  /* 0x0013740501007387 */ /* 0x0001e80000100800 */
[----:B0-----:R-:W3:Y:S01]  /*2ecc0*/  LDL.LU R5, [R1+0x1348] ;  /* 0x0013480001057983 */ /* 0x001ee20000300800 */
[----:B------:R-:W-:Y:S02]  /*2ecd0*/  WARPGROUP.DEPBAR.LE gsb0, 0x0 ;  /* 0x00008000000079c5 */ /* 0x000fe40000010000 */
[----:B------:R-:W-:Y:S01]  /*2ece0*/  WARPGROUP.ARRIVE ;  /* 0x00000000000079c5 */ /* 0x000fe20000000000 */
[----:B------:R-:W-:Y:S01]  /*2ecf0*/  UMOV UR32, UR52 ;  /* 0x0000003400207c82 */ /* 0x000fe20008000000 */
[----:B------:R-:W-:-:S13]  /*2ed00*/  UMOV UR33, UR53 ;  /* 0x0000003500217c82 */ /* 0x000fda0008000000 */
[----:B------:R-:W-:Y:S01]  /*2ed10*/  QGMMA.64x256x32.F32.E5M2.E5M2 R24, gdesc[UR32], R24, gsb0 ;  /* 0x03e00000201879f3 */ /* 0x000fe20008003818 */
[----:B---3--:R-:W-:-:S05]  /*2ed20*/  IADD3 R5, P1, R5, UR6, RZ ;  /* 0x0000000605057c10 */ /* 0x008fca000ff3e0ff */
[----:B------:R0:W-:Y:S04]  /*2ed30*/  STL [R1+0x1348], R5 ;  /* 0x0013480501007387 */ /* 0x0001e80000100800 */
[----:B0-----:R-:W3:Y:S01]  /*2ed40*/  LDL.LU R5, [R1+0x136c] ;  /* 0x00136c0001057983 */ /* 0x001ee20000300800 */
[----:B------:R-:W-:Y:S02]  /*2ed50*/  WARPGROUP.DEPBAR.LE gsb0, 0x0 ;  /* 0x00008000000079c5 */ /* 0x000fe40000010000 */
[----:B---3--:R-:W-:-:S05]  /*2ed60*/  IADD3.X R5, R5, UR5, RZ, P2, !PT ;  /* 0x0000000505057c10 */ /* 0x008fca00097fe4ff */
        /* <DEDUP_REMOVED lines=65> */
[----:B0-----:R-:W3:Y:S02]  /*2f180*/  LDL.LU R151, [R1+0x1340] ;  /* 0x0013400001977983 */ /* 0x001ee40000300800 */
[----:B---3--:R-:W-:-:S05]  /*2f190*/  IADD3 R151, P2, R151, UR6, RZ ;  /* 0x0000000697977c10 */ /* 0x008fca000ff5e0ff */
[----:B------:R0:W-:Y:S04]  /*2f1a0*/  STL [R1+0x1340], R151 ;  /* 0x0013409701007387 */ /* 0x0001e80000100800 */
[----:B0-----:R-:W3:Y:S02]  /*2f1b0*/  LDL.LU R151, [R1+0x1364] ;  /* 0x0013640001977983 */ /* 0x001ee40000300800 */
[----:B---3--:R-:W-:-:S05]  /*2f1c0*/  IADD3.X R151, R151, UR5, RZ, P3, !PT ;  /* 0x0000000597977c10 */ /* 0x008fca0009ffe4ff */
[----:B------:R0:W-:Y:S04]  /*2f1d0*/  STL [R1+0x1364], R151 ;  /* 0x0013649701007387 */ /* 0x0001e80000100800 */
        /* <DEDUP_REMOVED lines=30> */
[----:B------:R-:W3:Y:S04]  /*2f3c0*/  LDL.LU R5, [R1+0x1310] ;  /* 0x0013100001057983 */ /* 0x000ee80000300800 */
[----:B------:R-:W4:Y:S04]  /*2f3d0*/  LDL.LU.64 R24, [R1] ;  /* 0x0000000001187983 */ /* 0x000f280000300a00 */
        /* <DEDUP_REMOVED lines=62> */
[----:B0-----:R-:W4:Y:S01]  /*2f7c0*/  LDL.LU.64 R150, [R1+0x1f8] ;  /* 0x0001f80001967983 */ /* 0x001f220000300a00 */
        /* <DEDUP_REMOVED lines=43> */
[----:B------:R2:W-:Y:S02]  /*2fa80*/  STL [R1+0x12d8], R5 ;  /* 0x0012d80501007387 */ /* 0x0005e40000100800 */
[----:B--2---:R-:W-:Y:S02]  /*2fa90*/  IMAD.MOV.U32 R5, RZ, RZ, R210 ;  /* 0x000000ffff057224 */ /* 0x004fe400078e00d2 */
[----:B------:R-:W-:Y:S02]  /*2faa0*/  IMAD.MOV.U32 R210, RZ, RZ, R211 ;  /* 0x000000ffffd27224 */ /* 0x000fe400078e00d3 */
[----:B------:R-:W-:Y:S02]  /*2fab0*/  IMAD.MOV.U32 R211, RZ, RZ, R212 ;  /* 0x000000ffffd37224 */ /* 0x000fe400078e00d4 */
[----:B------:R-:W-:Y:S02]  /*2fac0*/  IMAD.MOV.U32 R212, RZ, RZ, R213 ;  /* 0x000000ffffd47224 */ /* 0x000fe400078e00d5 */
[----:B------:R-:W-:-:S02]  /*2fad0*/  IMAD.MOV.U32 R213, RZ, RZ, R223 ;  /* 0x000000ffffd57224 */ /* 0x000fc400078e00df */
[----:B------:R-:W-:Y:S01]  /*2fae0*/  IMAD.MOV.U32 R223, RZ, RZ, R224 ;  /* 0x000000ffffdf7224 */ /* 0x000fe200078e00e0 */
[----:B------:R-:W-:Y:S01]  /*2faf0*/  IADD3.X R5, R5, UR5, RZ, P4, !PT ;  /* 0x0000000505057c10 */ /* 0x000fe2000a7fe4ff */
[----:B------:R-:W-:Y:S02]  /*2fb00*/  IMAD.MOV.U32 R224, RZ, RZ, R226 ;  /* 0x000000ffffe07224 */ /* 0x000fe400078e00e2 */
[----:B------:R-:W-:Y:S02]  /*2fb10*/  IMAD.MOV.U32 R226, RZ, RZ, R227 ;  /* 0x000000ffffe27224 */ /* 0x000fe400078e00e3 */
[----:B------:R-:W-:Y:S02]  /*2fb20*/  IMAD.MOV.U32 R227, RZ, RZ, R228 ;  /* 0x000000ffffe37224 */ /* 0x000fe400078e00e4 */
[----:B------:R-:W2:Y:S04]  /*2fb30*/  LDL.LU R228, [R1+0xf34] ;  /* 0x000f340001e47983 */ /* 0x000ea80000300800 */
        /* <DEDUP_REMOVED lines=502> */
[----:B0-----:R-:W3:Y:S01]  /*31aa0*/  LDL.LU R5, [R1+0x1894] ;  /* 0x0018940001057983 */ /* 0x001ee20000300800 */
[----:B----4-:R-:W-:Y:S01]  /*31ab0*/  WARPGROUP.ARRIVE ;  /* 0x00000000000079c5 */ /* 0x010fe20000000000 */
[----:B------:R-:W-:Y:S01]  /*31ac0*/  UMOV UR22, UR30 ;  /* 0x0000001e00167c82 */ /* 0x000fe20008000000 */
[----:B------:R-:W-:-:S04]  /*31ad0*/  UMOV UR23, UR31 ;  /* 0x0000001f00177c82 */ /* 0x000fc80008000000 */
[----:B------:R-:W-:Y:S01]  /*31ae0*/  QGMMA.64x256x32.F32.E5M2.E5M2 R24, gdesc[UR20], R24, gsb0 ;  /* 0x03e00000141879f3 */ /* 0x000fe20008003818 */
[----:B---3--:R-:W-:-:S05]  /*31af0*/  IADD3.X R5, R5, UR4, RZ, P4, !PT ;  /* 0x0000000405057c10 */ /* 0x008fca000a7fe4ff */
        /* <DEDUP_REMOVED lines=13> */
[----:B------:R-:W-:Y:S04]  /*31bd0*/  STL.64 [R1], R24 ;  /* 0x0000001801007387 */ /* 0x000fe80000100a00 */
        /* <DEDUP_REMOVED lines=63> */
[----:B0-----:R-:W3:Y:S04]  /*31fd0*/  LDL.LU.64 R150, [R1+0x1d50] ;  /* 0x001d500001967983 */ /* 0x001ee80000300a00 */
[----:B------:R-:W4:Y:S04]  /*31fe0*/  LDL.LU.64 R148, [R1+0x1d48] ;  /* 0x001d480001947983 */ /* 0x000f280000300a00 */
[----:B------:R-:W3:Y:S04]  /*31ff0*/  LDL.LU.64 R146, [R1+0x1d40] ;  /* 0x001d400001927983 */ /* 0x000ee80000300a00 */
        /* <DEDUP_REMOVED lines=62> */
[----:B------:R-:W-:Y:S02]  /*323e0*/  IMAD.MOV.U32 R210, RZ, RZ, R211 ;  /* 0x000000ffffd27224 */ /* 0x000fe400078e00d3 */
[----:B------:R-:W-:Y:S02]  /*323f0*/  IMAD.MOV.U32 R211, RZ, RZ, R212 ;  /* 0x000000ffffd37224 */ /* 0x000fe400078e00d4 */
[----:B------:R-:W-:Y:S02]  /*32400*/  IMAD.MOV.U32 R212, RZ, RZ, R213 ;  /* 0x000000ffffd47224 */ /* 0x000fe400078e00d5 */
[----:B------:R-:W-:Y:S02]  /*32410*/  IMAD.MOV.U32 R213, RZ, RZ, R226 ;  /* 0x000000ffffd57224 */ /* 0x000fe400078e00e2 */
[----:B------:R-:W-:Y:S02]  /*32420*/  IMAD.MOV.U32 R226, RZ, RZ, R227 ;  /* 0x000000ffffe27224 */ /* 0x000fe400078e00e3 */
[----:B--2---:R-:W-:-:S02]  /*32430*/  IMAD.MOV.U32 R227, RZ, RZ, R228 ;  /* 0x000000ffffe37224 */ /* 0x004fc400078e00e4 */
[----:B------:R-:W-:Y:S01]  /*32440*/  IMAD.MOV.U32 R228, RZ, RZ, R229 ;  /* 0x000000ffffe47224 */ /* 0x000fe200078e00e5 */
[----:B----4-:R-:W-:Y:S02]  /*32450*/  IADD3 R125, P5, R125, UR7, RZ ;  /* 0x000000077d7d7c10 */ /* 0x010fe4000ffbe0ff */
[----:B---3--:R-:W-:Y:S02]  /*32460*/  IADD3.X R126, R126, UR4, RZ, P6, !PT ;  /* 0x000000047e7e7c10 */ /* 0x008fe4000b7fe4ff */
[----:B------:R-:W-:Y:S02]  /*32470*/  IADD3 R127, P6, R127, UR7, RZ ;  /* 0x000000077f7f7c10 */ /* 0x000fe4000ffde0ff */
[----:B------:R-:W-:Y:S01]  /*32480*/  IADD3.X R128, R128, UR4, RZ, P1, !PT ;  /* 0x0000000480807c10 */ /* 0x000fe20008ffe4ff */
[----:B------:R0:W-:Y:S01]  /*32490*/  STL [R1+0x1860], R125 ;  /* 0x0018607d01007387 */ /* 0x0001e20000100800 */
[----:B------:R-:W-:Y:S02]  /*324a0*/  IADD3 R129, P1, R129, UR7, RZ ;  /* 0x0000000781817c10 */ /* 0x000fe4000ff3e0ff */
[----:B------:R-:W-:-:S02]  /*324b0*/  IADD3.X R130, R130, UR4, RZ, P2, !PT ;  /* 0x0000000482827c10 */ /* 0x000fc400097fe4ff */
[----:B------:R-:W-:Y:S01]  /*324c0*/  IADD3 R131, P2, R131, UR7, RZ ;  /* 0x0000000783837c10 */ /* 0x000fe2000ff5e0ff */
[----:B0-----:R-:W2:Y:S04]  /*324d0*/  LDL.LU R125, [R1+0x1b50] ;  /* 0x001b5000017d7983 */ /* 0x001ea80000300800 */
[----:B------:R0:W-:Y:S01]  /*324e0*/  STL [R1+0x1884], R126 ;  /* 0x0018847e01007387 */ /* 0x0001e20000100800 */
[----:B------:R-:W-:Y:S02]  /*324f0*/  IADD3.X R132, R132, UR4, RZ, P3, !PT ;  /* 0x0000000484847c10 */ /* 0x000fe40009ffe4ff */
[----:B------:R-:W-:Y:S01]  /*32500*/  IADD3 R133, P3, R133, UR7, RZ ;  /* 0x0000000785857c10 */ /* 0x000fe2000ff7e0ff */
[----:B0-----:R-:W2:Y:S04]  /*32510*/  LDL.LU R126, [R1+0x1b4c] ;  /* 0x001b4c00017e7983 */ /* 0x001ea80000300800 */
[----:B------:R0:W-:Y:S01]  /*32520*/  STL [R1+0x1858], R127 ;  /* 0x0018587f01007387 */ /* 0x0001e20000100800 */
[----:B------:R-:W-:-:S03]  /*32530*/  IADD3.X R134, R134, UR4, RZ, P4, !PT ;  /* 0x0000000486867c10 */ /* 0x000fc6000a7fe4ff */
[----:B0-----:R-:W2:Y:S04]  /*32540*/  LDL.LU R127, [R1+0x1b48] ;  /* 0x001b4800017f7983 */ /* 0x001ea80000300800 */
[----:B------:R0:W-:Y:S01]  /*32550*/  STL [R1+0x187c], R128 ;  /* 0x00187c8001007387 */ /* 0x0001e20000100800 */
[----:B------:R-:W-:-:S03]  /*32560*/  IADD3 R135, P4, R135, UR7, RZ ;  /* 0x0000000787877c10 */ /* 0x000fc6000ff9e0ff */
        /* <DEDUP_REMOVED lines=52> */
[----:B------:R0:W-:Y:S04]  /*328b0*/  STL [R1+0x1834], R146 ;  /* 0x0018349201007387 */ /* 0x0001e80000100800 */
        /* <DEDUP_REMOVED lines=11> */
[----:B------:R-:W3:Y:S04]  /*32970*/  LDL.LU R229, [R1+0xf2c] ;  /* 0x000f2c0001e57983 */ /* 0x000ee80000300800 */
        /* <DEDUP_REMOVED lines=510> */
[----:B------:R0:W-:Y:S02]  /*34960*/  STL [R1+0x1164], R5 ;  /* 0x0011640501007387 */ /* 0x0001e40000100800 */
[----:B0-----:R-:W-:Y:S02]  /*34970*/  IMAD.MOV.U32 R5, RZ, RZ, R210 ;  /* 0x000000ffff057224 */ /* 0x001fe400078e00d2 */
[----:B------:R-:W-:Y:S02]  /*34980*/  IMAD.MOV.U32 R210, RZ, RZ, R211 ;  /* 0x000000ffffd27224 */ /* 0x000fe400078e00d3 */
[----:B------:R-:W-:Y:S02]  /*34990*/  IMAD.MOV.U32 R211, RZ, RZ, R212 ;  /* 0x000000ffffd37224 */ /* 0x000fe400078e00d4 */
[----:B------:R-:W-:Y:S01]  /*349a0*/  IMAD.MOV.U32 R212, RZ, RZ, R213 ;  /* 0x000000ffffd47224 */ /* 0x000fe200078e00d5 */
[----:B------:R-:W-:Y:S01]  /*349b0*/  IADD3 R5, P2, R5, UR7, RZ ;  /* 0x0000000705057c10 */ /* 0x000fe2000ff5e0ff */
[----:B------:R-:W-:-:S02]  /*349c0*/  IMAD.MOV.U32 R213, RZ, RZ, R231 ;  /* 0x000000ffffd57224 */ /* 0x000fc400078e00e7 */
[----:B------:R-:W4:Y:S04]  /*349d0*/  LDL.LU R231, [R1+0xf24] ;  /* 0x000f240001e77983 */ /* 0x000f280000300800 */
        /* <DEDUP_REMOVED lines=254> */
[----:B--2---:R-:W-:Y:S02]  /*359c0*/  IADD3.X R5, R5, UR4, RZ, P3, !PT ;  /* 0x0000000405057c10 */ /* 0x004fe40009ffe4ff */
[----:B------:R-:W-:-:S03]  /*359d0*/  IADD3 R250, P3, R250, UR7, RZ ;  /* 0x00000007fafa7c10 */ /* 0x000fc6000ff7e0ff */
[----:B------:R-:W-:Y:S04]  /*359e0*/  STL [R1+0x100c], R5 ;  /* 0x00100c0501007387 */ /* 0x000fe80000100800 */
[----:B------:R0:W-:Y:S04]  /*359f0*/  STL [R1+0xfe0], R250 ;  /* 0x000fe0fa01007387 */ /* 0x0001e80000100800 */
[----:B0-----:R-:W2:Y:S04]  /*35a00*/  LDL.LU R250, [R1+0x1ae4] ;  /* 0x001ae40001fa7983 */ /* 0x001ea80000300800 */
[----:B------:R-:W3:Y:S02]  /*35a10*/  LDL.LU R5, [R1+0x1004] ;  /* 0x0010040001057983 */ /* 0x000ee40000300800 */
        /* <DEDUP_REMOVED lines=18> */
[----:B---3--:R-:W-:Y:S02]  /*35b40*/  IADD3.X R5, R5, UR4, RZ, P1, !PT ;  /* 0x0000000405057c10 */ /* 0x008fe40008ffe4ff */
[----:B------:R-:W-:-:S03]  /*35b50*/  IADD3 R0, P1, R0, UR7, RZ ;  /* 0x0000000700007c10 */ /* 0x000fc6000ff3e0ff */
[----:B------:R-:W-:Y:S04]  /*35b60*/  STL [R1+0xfec], R5 ;  /* 0x000fec0501007387 */ /* 0x000fe80000100800 */
[----:B------:R0:W-:Y:S04]  /*35b70*/  STL [R1+0xfc0], R0 ;  /* 0x000fc00001007387 */ /* 0x0001e80000100800 */
[----:B0-----:R-:W3:Y:S04]  /*35b80*/  LDL.LU R0, [R1+0x1ae0] ;  /* 0x001ae00001007983 */ /* 0x001ee80000300800 */
[----:B------:R-:W4:Y:S02]  /*35b90*/  LDL.LU R5, [R1+0xfe4] ;  /* 0x000fe40001057983 */ /* 0x000f240000300800 */
[----:B----4-:R-:W-:-:S05]  /*35ba0*/  IADD3.X R5, R5, UR4, RZ, P2, !PT ;  /* 0x0000000405057c10 */ /* 0x010fca00097fe4ff */
[----:B------:R0:W-:Y:S04]  /*35bb0*/  STL [R1+0xfe4], R5 ;  /* 0x000fe40501007387 */ /* 0x0001e80000100800 */
[----:B0-----:R-:W4:Y:S01]  /*35bc0*/  LDL.LU R5, [R1+0xfb8] ;  /* 0x000fb80001057983 */ /* 0x001f220000300800 */
[----:B------:R-:W-:Y:S02]  /*35bd0*/  IADD3.X R2, R2, UR4, RZ, P3, !PT ;  /* 0x0000000402027c10 */ /* 0x000fe40009ffe4ff */
[----:B----4-:R-:W-:-:S05]  /*35be0*/  IADD3 R5, P2, R5, UR7, RZ ;  /* 0x0000000705057c10 */ /* 0x010fca000ff5e0ff */
[----:B------:R-:W-:Y:S04]  /*35bf0*/  STL [R1+0xfb8], R5 ;  /* 0x000fb80501007387 */ /* 0x000fe80000100800 */
[----:B------:R0:W-:Y:S04]  /*35c00*/  STL [R1+0xfdc], R2 ;  /* 0x000fdc0201007387 */ /* 0x0001e80000100800 */
[----:B0-----:R-:W4:Y:S04]  /*35c10*/  LDL.LU R2, [R1+0x1adc] ;  /* 0x001adc0001027983 */ /* 0x001f280000300800 */
[----:B------:R-:W2:Y:S02]  /*35c20*/  LDL.LU R5, [R1+0xfb0] ;  /* 0x000fb00001057983 */ /* 0x000ea40000300800 */
        /* <DEDUP_REMOVED lines=17> */
[----:B0-----:R-:W3:Y:S01]  /*35d40*/  LDL.LU R5, [R1+0xf98] ;  /* 0x000f980001057983 */ /* 0x001ee20000300800 */
[----:B------:R-:W-:Y:S02]  /*35d50*/  IADD3.X R18, R18, UR4, RZ, P1, !PT ;  /* 0x0000000412127c10 */ /* 0x000fe40008ffe4ff */
[----:B---3--:R-:W-:-:S05]  /*35d60*/  IADD3 R5, P6, R5, UR7, RZ ;  /* 0x0000000705057c10 */ /* 0x008fca000ffde0ff */
[----:B------:R0:W-:Y:S04]  /*35d70*/  STL [R1+0xf98], R5 ;  /* 0x000f980501007387 */ /* 0x0001e80000100800 */
[----:B------:R-:W-:Y:S04]  /*35d80*/  STL [R1+0xfbc], R18 ;  /* 0x000fbc1201007387 */ /* 0x000fe80000100800 */
        /* <DEDUP_REMOVED lines=10> */
[----:B--2---:R-:W-:Y:S02]  /*35e30*/  IADD3.X R3, R3, UR4, RZ, P4, !PT ;  /* 0x0000000403037c10 */ /* 0x004fe4000a7fe4ff */
[----:B---3--:R-:W-:Y:S02]  /*35e40*/  IADD3.X R5, R5, UR4, RZ, P3, !PT ;  /* 0x0000000405057c10 */ /* 0x008fe40009ffe4ff */
[----:B------:R-:W-:-:S03]  /*35e50*/  IADD3 R188, P3, R188, UR7, RZ ;  /* 0x00000007bcbc7c10 */ /* 0x000fc6000ff7e0ff */
[----:B------:R-:W-:Y:S04]  /*35e60*/  STL [R1+0xfac], R5 ;  /* 0x000fac0501007387 */ /* 0x000fe80000100800 */
[----:B------:R-:W-:Y:S04]  /*35e70*/  STL [R1+0xf80], R188 ;  /* 0x000f80bc01007387 */ /* 0x000fe80000100800 */
[----:B------:R0:W-:Y:S04]  /*35e80*/  STL [R1+0xfa4], R3 ;  /* 0x000fa40301007387 */ /* 0x0001e80000100800 */
[----:B0-----:R-:W2:Y:S04]  /*35e90*/  LDL.LU R3, [R1+0x1ad4] ;  /* 0x001ad40001037983 */ /* 0x001ea80000300800 */
[----:B------:R-:W3:Y:S01]  /*35ea0*/  LDL.LU R5, [R1+0xf78] ;  /* 0x000f780001057983 */ /* 0x000ee20000300800 */
[----:B------:R-:W-:-:S02]  /*35eb0*/  IADD3.X R207, R207, UR4, RZ, P5, !PT ;  /* 0x00000004cfcf7c10 */ /* 0x000fc4000affe4ff */
[----:B---3--:R-:W-:-:S05]  /*35ec0*/  IADD3 R5, P4, R5, UR7, RZ ;  /* 0x0000000705057c10 */ /* 0x008fca000ff9e0ff */
[----:B------:R-:W-:Y:S04]  /*35ed0*/  STL [R1+0xf78], R5 ;  /* 0x000f780501007387 */ /* 0x000fe80000100800 */
[----:B------:R0:W-:Y:S04]  /*35ee0*/  STL [R1+0xf9c], R207 ;  /* 0x000f9ccf01007387 */ /* 0x0001e80000100800 */
[----:B0-----:R-:W3:Y:S02]  /*35ef0*/  LDL.LU R207, [R1+0xf70] ;  /* 0x000f700001cf7983 */ /* 0x001ee40000300800 */
[----:B---3--:R-:W-:-:S05]  /*35f00*/  IADD3 R207, P5, R207, UR7, RZ ;  /* 0x00000007cfcf7c10 */ /* 0x008fca000ffbe0ff */
[----:B------:R0:W-:Y:S04]  /*35f10*/  STL [R1+0xf70], R207 ;  /* 0x000f70cf01007387 */ /* 0x0001e80000100800 */
[----:B0-----:R-:W3:Y:S01]  /*35f20*/  LDL.LU R207, [R1+0xf94] ;  /* 0x000f940001cf7983 */ /* 0x001ee20000300800 */
[----:B------:R-:W-:Y:S01]  /*35f30*/  WARPGROUP.ARRIVE ;  /* 0x00000000000079c5 */ /* 0x000fe20000000000 */
[----:B------:R-:W-:Y:S01]  /*35f40*/  UMOV UR36, UR20 ;  /* 0x0000001400247c82 */ /* 0x000fe20008000000 */
[----:B------:R-:W-:-:S04]  /*35f50*/  UMOV UR37, UR21 ;  /* 0x0000001500257c82 */ /* 0x000fc80008000000 */
[----:B------:R-:W-:Y:S01]  /*35f60*/  QGMMA.64x256x32.F32.E5M2.E5M2 R24, gdesc[UR36], R24, gsb0 ;  /* 0x03e00000241879f3 */ /* 0x000fe20008003818 */
[----:B------:R-:W-:Y:S01]  /*35f70*/  UMOV UR40, UR24 ;  /* 0x0000001800287c82 */ /* 0x000fe20008000000 */
[----:B------:R-:W-:Y:S01]  /*35f80*/  UMOV UR41, UR25 ;  /* 0x0000001900297c82 */ /* 0x000fe20008000000 */
[----:B------:R-:W-:Y:S01]  /*35f90*/  UMOV UR42, UR34 ;  /* 0x00000022002a7c82 */ /* 0x000fe20008000000 */
[----:B------:R-:W-:Y:S01]  /*35fa0*/  UMOV UR43, UR35 ;  /* 0x00000023002b7c82 */ /* 0x000fe20008000000 */
[----:B---3--:R-:W-:Y:S02]  /*35fb0*/  IADD3.X R207, R207, UR4, RZ, P6, !PT ;  /* 0x00000004cfcf7c10 */ /* 0x008fe4000b7fe4ff */
[----:B------:R-:W-:-:S03]  /*35fc0*/  IADD3 R0, P6, R0, UR7, RZ ;  /* 0x0000000700007c10 */ /* 0x000fc6000ffde0ff */
[----:B------:R-:W-:Y:S04]  /*35fd0*/  STL [R1+0xf94], R207 ;  /* 0x000f94cf01007387 */ /* 0x000fe80000100800 */
[----:B------:R0:W-:Y:S04]  /*35fe0*/  STL [R1+0xf68], R0 ;  /* 0x000f680001007387 */ /* 0x0001e80000100800 */
[----:B0-----:R-:W3:Y:S01]  /*35ff0*/  LDL.LU R0, [R1+0x1ad0] ;  /* 0x001ad00001007983 */ /* 0x001ee20000300800 */
[----:B------:R-:W-:Y:S02]  /*36000*/  WARPGROUP.DEPBAR.LE gsb0, 0x0 ;  /* 0x00008000000079c5 */ /* 0x000fe40000010000 */
[----:B------:R-:W-:-:S07]  /*36010*/  WARPGROUP.ARRIVE ;  /* 0x00000000000079c5 */ /* 0x000fce0000000000 */
[----:B------:R-:W-:Y:S01]  /*36020*/  QGMMA.64x256x32.F32.E5M2.E5M2 R24, gdesc[UR40], R24, gsb0 ;  /* 0x03e00000281879f3 */ /* 0x000fe20008003818 */
[----:B--2---:R-:W-:Y:S02]  /*36030*/  IADD3.X R3, R3, UR4, RZ, P1, !PT ;  /* 0x0000000403037c10 */ /* 0x004fe40008ffe4ff */
[----:B------:R-:W-:Y:S02]  /*36040*/  IADD3 R208, P1, R208, UR7, RZ ;  /* 0x00000007d0d07c10 */ /* 0x000fe4000ff3e0ff */
[----:B----4-:R-:W-:Y:S02]  /*36050*/  IADD3.X R2, R2, UR4, RZ, P2, !PT ;  /* 0x0000000402027c10 */ /* 0x010fe400097fe4ff */
[----:B------:R-:W-:Y:S01]  /*36060*/  IADD3.X R209, R209, UR4, RZ, P3, !PT ;  /* 0x00000004d1d17c10 */ /* 0x000fe20009ffe4ff */
[----:B------:R0:W-:Y:S01]  /*36070*/  STL [R1+0xf8c], R3 ;  /* 0x000f8c0301007387 */ /* 0x0001e20000100800 */
[----:B------:R-:W-:Y:S02]  /*36080*/  IADD3 R210, P3, R210, UR7, RZ ;  /* 0x00000007d2d27c10 */ /* 0x000fe4000ff7e0ff */
[----:B------:R-:W-:-:S02]  /*36090*/  IADD3.X R211, R211, UR4, RZ, P4, !PT ;  /* 0x00000004d3d37c10 */ /* 0x000fc4000a7fe4ff */
[----:B------:R-:W-:Y:S02]  /*360a0*/  IADD3 R212, P4, R212, UR7, RZ ;  /* 0x00000007d4d47c10 */ /* 0x000fe4000ff9e0ff */
[----:B------:R-:W-:Y:S01]  /*360b0*/  IADD3.X R213, R213, UR4, RZ, P5, !PT ;  /* 0x00000004d5d57c10 */ /* 0x000fe2000affe4ff */
[----:B0-----:R0:W5:Y:S04]  /*360c0*/  LDL.LU R3, [R1+0x1acc] ;  /* 0x001acc0001037983 */ /* 0x0011680000300800 */
[----:B------:R-:W-:Y:S04]  /*360d0*/  STL [R1+0xf60], R208 ;  /* 0x000f60d001007387 */ /* 0x000fe80000100800 */
[----:B------:R1:W-:Y:S01]  /*360e0*/  STL [R1+0xf84], R2 ;  /* 0x000f840201007387 */ /* 0x0003e20000100800 */
[----:B------:R-:W-:-:S02]  /*360f0*/  IADD3 R214, P5, R214, UR7, RZ ;  /* 0x00000007d6d67c10 */ /* 0x000fc4000ffbe0ff */
[----:B------:R-:W-:Y:S02]  /*36100*/  IADD3.X R215, R215, UR4, RZ, P6, !PT ;  /* 0x00000004d7d77c10 */ /* 0x000fe4000b7fe4ff */
[----:B------:R-:W-:Y:S02]  /*36110*/  IADD3 R216, P6, R216, UR7, RZ ;  /* 0x00000007d8d87c10 */ /* 0x000fe4000ffde0ff */
[----:B------:R-:W-:Y:S01]  /*36120*/  IADD3.X R217, R217, UR4, RZ, P1, !PT ;  /* 0x00000004d9d97c10 */ /* 0x000fe20008ffe4ff */
[----:B-1----:R0:W5:Y:S01]  /*36130*/  LDL.LU R2, [R1+0x1ac8] ;  /* 0x001ac80001027983 */ /* 0x0021620000300800 */
[----:B------:R-:W-:Y:S02]  /*36140*/  IADD3 R218, P1, R218, UR7, RZ ;  /* 0x00000007dada7c10 */ /* 0x000fe4000ff3e0ff */
[----:B------:R-:W-:Y:S02]  /*36150*/  IADD3.X R221, R221, UR4, RZ, P3, !PT ;  /* 0x00000004dddd7c10 */ /* 0x000fe40009ffe4ff */
[----:B------:R-:W-:-:S02]  /*36160*/  IADD3 R222, P3, R222, UR7, RZ ;  /* 0x00000007dede7c10 */ /* 0x000fc4000ff7e0ff */
[----:B------:R-:W-:Y:S02]  /*36170*/  IADD3.X R223, R223, UR4, RZ, P4, !PT ;  /* 0x00000004dfdf7c10 */ /* 0x000fe4000a7fe4ff */
[----:B------:R-:W-:Y:S02]  /*36180*/  IADD3 R224, P4, R224, UR7, RZ ;  /* 0x00000007e0e07c10 */ /* 0x000fe4000ff9e0ff */
[----:B------:R-:W-:Y:S02]  /*36190*/  IADD3.X R225, R225, UR4, RZ, P5, !PT ;  /* 0x00000004e1e17c10 */ /* 0x000fe4000affe4ff */
        /* <DEDUP_REMOVED lines=12> */
[----:B------:R-:W-:Y:S01]  /*36260*/  IADD3 R240, P6, R240, UR7, RZ ;  /* 0x00000007f0f07c10 */ /* 0x000fe2000ffde0ff */
[----:B------:R-:W1:Y:S01]  /*36270*/  S2R R18, SR_TID.X ;  /* 0x0000000000127919 */ /* 0x000e620000002100 */
[----:B------:R-:W-:Y:S02]  /*36280*/  IADD3.X R241, R241, UR4, RZ, P1, !PT ;  /* 0x00000004f1f17c10 */ /* 0x000fe40008ffe4ff */
[----:B------:R-:W-:Y:S01]  /*36290*/  IADD3 R242, P1, R242, UR7, RZ ;  /* 0x00000007f2f27c10 */ /* 0x000fe2000ff3e0ff */
[----:B------:R-:W2:Y:S01]  /*362a0*/  S2R R188, SR_TID.X ;  /* 0x0000000000bc7919 */ /* 0x000ea20000002100 */
[----:B------:R-:W-:-:S02]  /*362b0*/  IADD3.X R245, R245, UR4, RZ, P3, !PT ;  /* 0x00000004f5f57c10 */ /* 0x000fc40009ffe4ff */
[----:B------:R-:W-:Y:S02]  /*362c0*/  IADD3 R246, P3, R246, UR7, RZ ;  /* 0x00000007f6f67c10 */ /* 0x000fe4000ff7e0ff */
[----:B------:R-:W-:Y:S02]  /*362d0*/  IADD3.X R247, R247, UR4, RZ, P4, !PT ;  /* 0x00000004f7f77c10 */ /* 0x000fe4000a7fe4ff */
[----:B------:R-:W-:Y:S02]  /*362e0*/  IADD3.X R248, R248, UR4, RZ, P5, !PT ;  /* 0x00000004f8f87c10 */ /* 0x000fe4000affe4ff */
[----:B------:R-:W-:Y:S02]  /*362f0*/  IADD3.X R251, R251, UR4, RZ, P6, !PT ;  /* 0x00000004fbfb7c10 */ /* 0x000fe4000b7fe4ff */
[----:B------:R-:W-:Y:S02]  /*36300*/  IADD3.X R249, R249, UR4, RZ, P3, !PT ;  /* 0x00000004f9f97c10 */ /* 0x000fe40009ffe4ff */
[----:B------:R-:W-:-:S02]  /*36310*/  IADD3.X R252, R252, UR4, RZ, P1, !PT ;  /* 0x00000004fcfc7c10 */ /* 0x000fc40008ffe4ff */
[----:B-1----:R-:W-:Y:S02]  /*36320*/  LOP3.LUT R18, R18, 0x7f, RZ, 0xc0, !PT ;  /* 0x0000007f12127812 */ /* 0x002fe400078ec0ff */
[----:B--2---:R-:W-:Y:S02]  /*36330*/  LOP3.LUT R188, R188, 0x7f, RZ, 0xc0, !PT ;  /* 0x0000007fbcbc7812 */ /* 0x004fe400078ec0ff */
[----:B------:R-:W-:Y:S02]  /*36340*/  LOP3.LUT R18, R18, 0x10, RZ, 0x3c, !PT ;  /* 0x0000001012127812 */ /* 0x000fe400078e3cff */
[----:B---3--:R-:W-:-:S05]  /*36350*/  IADD3 R0, P2, R0, UR7, RZ ;  /* 0x0000000700007c10 */ /* 0x008fca000ff5e0ff */
[----:B------:R1:W-:Y:S01]  /*36360*/  STL [R1+0xf58], R0 ;  /* 0x000f580001007387 */ /* 0x0003e20000100800 */
[----:B------:R-:W-:Y:S02]  /*36370*/  IADD3.X R219, R219, UR4, RZ, P2, !PT ;  /* 0x00000004dbdb7c10 */ /* 0x000fe400097fe4ff */
[----:B------:R-:W-:Y:S01]  /*36380*/  IADD3 R220, P2, R220, UR7, RZ ;  /* 0x00000007dcdc7c10 */ /* 0x000fe2000ff5e0ff */
[----:B-1----:R0:W5:Y:S04]  /*36390*/  LDL.LU R0, [R1+0x1ac4] ;  /* 0x001ac40001007983 */ /* 0x0021680000300800 */
[----:B------:R0:W-:Y:S04]  /*363a0*/  STL [R1+0xf7c], R209 ;  /* 0x000f7cd101007387 */ /* 0x0001e80000100800 */
        /* <DEDUP_REMOVED lines=16> */
[----:B------:R0:W-:Y:S01]  /*364b0*/  STL [R1+0xf10], R226 ;  /* 0x000f10e201007387 */ /* 0x0001e20000100800 */
[----:B------:R-:W-:-:S03]  /*364c0*/  IADD3.X R231, R231, UR4, RZ, P2, !PT ;  /* 0x00000004e7e77c10 */ /* 0x000fc600097fe4ff */
[----:B------:R0:W-:Y:S01]  /*364d0*/  STL [R1+0xf34], R227 ;  /* 0x000f34e301007387 */ /* 0x0001e20000100800 */
[----:B------:R-:W-:-:S03]  /*364e0*/  IADD3 R232, P2, R232, UR7, RZ ;  /* 0x00000007e8e87c10 */ /* 0x000fc6000ff5e0ff */
        /* <DEDUP_REMOVED lines=23> */
[----:B------:R0:W-:Y:S04]  /*36660*/  STL [R1+0xedc], R248 ;  /* 0x000edcf801007387 */ /* 0x0001e80000100800 */
[----:B------:R0:W-:Y:S04]  /*36670*/  STL [R1+0xed4], R251 ;  /* 0x000ed4fb01007387 */ /* 0x0001e80000100800 */
[----:B------:R0:W-:Y:S04]  /*36680*/  STL [R1+0xebc], R249 ;  /* 0x000ebcf901007387 */ /* 0x0001e80000100800 */
[----:B------:R0:W-:Y:S04]  /*36690*/  STL [R1+0xecc], R252 ;  /* 0x000eccfc01007387 */ /* 0x0001e80000100800 */
[----:B------:R0:W-:Y:S01]  /*366a0*/  STL [R1+0xec4], R250 ;  /* 0x000ec4fa01007387 */ /* 0x0001e20000100800 */
[----:B------:R-:W-:-:S02]  /*366b0*/  WARPGROUP.DEPBAR.LE gsb0, 0x0 ;  /* 0x00008000000079c5 */ /* 0x000fc40000010000 */
[----:B------:R-:W-:Y:S05]  /*366c0*/  @P0 BRA `(.L_x_2) ;  /* 0xfffffe6000780947 */ /* 0x000fea000383ffff */
.L_x_1:
[----:B------:R-:W2:Y:S01]  /*366d0*/  LDL.LU R167, [R1+0xc28] ;  /* 0x000c280001a77983 */ /* 0x000ea20000300800 */
[----:B------:R-:W-:Y:S01]  /*366e0*/  ULDC.64 UR6, c[0x0][0x228] ;  /* 0x00008a0000067ab9 */ /* 0x000fe20000000a00 */
[----:B------:R-:W-:Y:S01]  /*366f0*/  ULDC.64 UR8, c[0x0][0x228] ;  /* 0x00008a0000087ab9 */ /* 0x000fe20000000a00 */
[----:B------:R-:W-:Y:S01]  /*36700*/  ULDC.64 UR10, c[0x0][0x220] ;  /* 0x00008800000a7ab9 */ /* 0x000fe20000000a00 */
[----:B------:R-:W3:Y:S01]  /*36710*/  LDL.LU R166, [R1+0xc2c] ;  /* 0x000c2c0001a67983 */ /* 0x000ee20000300800 */
[----:B------:R-:W-:Y:S01]  /*36720*/  ULDC.64 UR12, c[0x0][0x228] ;  /* 0x00008a00000c7ab9 */ /* 0x000fe20000000a00 */
[----:B------:R-:W-:Y:S01]  /*36730*/  MOV R13, UR46 ;  /* 0x0000002e000d7c02 */ /* 0x000fe20008000f00 */
[----:B------:R-:W-:Y:S01]  /*36740*/  ULDC.64 UR14, c[0x0][0x228] ;  /* 0x00008a00000e7ab9 */ /* 0x000fe20000000a00 */
[----:B------:R-:W4:Y:S01]  /*36750*/  LDL.LU R165, [R1+0xc30] ;  /* 0x000c300001a57983 */ /* 0x000f220000300800 */
[----:B------:R-:W-:Y:S01]  /*36760*/  MOV R12, UR45 ;  /* 0x0000002d000c7c02 */ /* 0x000fe20008000f00 */
[----:B------:R-:W-:Y:S01]  /*36770*/  ULDC.64 UR16, c[0x0][0x228] ;  /* 0x00008a0000107ab9 */ /* 0x000fe20000000a00 */
[----:B------:R-:W-:Y:S01]  /*36780*/  MOV R188, UR44 ;  /* 0x0000002c00bc7c02 */ /* 0x000fe20008000f00 */
[----:B------:R-:W4:Y:S01]  /*36790*/  LDL.LU R164, [R1+0xc34] ;  /* 0x000c340001a47983 */ /* 0x000f220000300800 */
[----:B0-----:R-:W-:Y:S01]  /*367a0*/  LOP3.LUT R250, R250, 0xfffffdff, RZ, 0xc0, !PT ;  /* 0xfffffdfffafa7812 */ /* 0x001fe200078ec0ff */
[----:B------:R-:W-:Y:S01]  /*367b0*/  ULDC.64 UR34, c[0x0][0x228] ;  /* 0x00008a0000227ab9 */ /* 0x000fe20000000a00 */
[----:B------:R-:W-:Y:S01]  /*367c0*/  ULDC.64 UR26, c[0x0][0x228] ;  /* 0x00008a00001a7ab9 */ /* 0x000fe20000000a00 */
[----:B------:R-:W4:Y:S01]  /*367d0*/  LDL.LU R163, [R1+0xc38] ;  /* 0x000c380001a37983 */ /* 0x000f220000300800 */
[C---:B-----5:R-:W-:Y:S01]  /*367e0*/  VIADD R184, R0.reuse, 0x13c ;  /* 0x0000013c00b87836 */ /* 0x060fe20000000000 */
[----:B------:R-:W-:Y:S01]  /*367f0*/  ULDC.64 UR20, c[0x0][0x228] ;  /* 0x00008a0000147ab9 */ /* 0x000fe20000000a00 */
[C---:B------:R-:W-:Y:S01]  /*36800*/  VIADD R183, R0.reuse, 0x13a ;  /* 0x0000013a00b77836 */ /* 0x040fe20000000000 */
[----:B------:R-:W4:Y:S01]  /*36810*/  LDL.LU R162, [R1+0xc3c] ;  /* 0x000c3c0001a27983 */ /* 0x000f220000300800 */
[C---:B------:R-:W-:Y:S01]  /*36820*/  VIADD R182, R0.reuse, 0x138 ;  /* 0x0000013800b67836 */ /* 0x040fe20000000000 */
        /* <DEDUP_REMOVED lines=11> */
[----:B------:R-:W-:Y:S01]  /*368e0*/  ULDC.64 UR18, c[0x0][0x228] ;  /* 0x00008a0000127ab9 */ /* 0x000fe20000000a00 */
[C---:B------:R-:W-:Y:S01]  /*368f0*/  VIADD R176, R0.reuse, 0x12c ;  /* 0x0000012c00b07836 */ /* 0x040fe20000000000 */
[----:B------:R-:W-:Y:S01]  /*36900*/  ULDC.64 UR22, c[0x0][0x228] ;  /* 0x00008a0000167ab9 */ /* 0x000fe20000000a00 */
[----:B------:R-:W4:Y:S01]  /*36910*/  LDL.LU R158, [R1+0xc4c] ;  /* 0x000c4c00019e7983 */ /* 0x000f220000300800 */
[----:B------:R-:W-:Y:S01]  /*36920*/  VIADD R175, R0, 0x12a ;  /* 0x0000012a00af7836 */ /* 0x000fe20000000000 */
[----:B------:R-:W-:-:S02]  /*36930*/  ULDC.64 UR28, c[0x0][0x228] ;  /* 0x00008a00001c7ab9 */ /* 0x000fc40000000a00 */
        /* <DEDUP_REMOVED lines=18> */
[----:B-1----:R-:W4:Y:S01]  /*36a60*/  LDL.LU R4, [R1+0xc24] ;  /* 0x000c240001047983 */ /* 0x002f220000300800 */
[----:B------:R-:W-:Y:S01]  /*36a70*/  UMOV UR4, UR7 ;  /* 0x0000000700047c82 */ /* 0x000fe20008000000 */
[----:B------:R-:W-:Y:S01]  /*36a80*/  UMOV UR60, UR6 ;  /* 0x00000006003c7c82 */ /* 0x000fe20008000000 */
[----:B------:R-:W-:Y:S01]  /*36a90*/  ULDC.64 UR6, c[0x0][0x228] ;  /* 0x00008a0000067ab9 */ /* 0x000fe20000000a00 */
[----:B------:R-:W-:Y:S01]  /*36aa0*/  STL [R1+0x1be0], R137 ;  /* 0x001be08901007387 */ /* 0x000fe20000100800 */
[----:B------:R-:W-:Y:S01]  /*36ab0*/  LOP3.LUT R236, R236, 0x7fffffff, RZ, 0xc0, !PT ;  /* 0x7fffffffecec7812 */ /* 0x000fe200078ec0ff */
[----:B------:R-:W-:Y:S01]  /*36ac0*/  UMOV UR48, UR17 ;  /* 0x0000001100307c82 */ /* 0x000fe20008000000 */
[----:B------:R-:W-:Y:S01]  /*36ad0*/  LOP3.LUT R235, R235, 0x7fffffff, RZ, 0xc0, !PT ;  /* 0x7fffffffebeb7812 */ /* 0x000fe200078ec0ff */
[----:B------:R-:W-:Y:S01]  /*36ae0*/  STL [R1+0x1bdc], R138 ;  /* 0x001bdc8a01007387 */ /* 0x000fe20000100800 */
[----:B------:R-:W-:Y:S01]  /*36af0*/  VIADD R174, R0, 0x128 ;  /* 0x0000012800ae7836 */ /* 0x000fe20000000000 */
[----:B------:R-:W-:Y:S01]  /*36b00*/  LOP3.LUT R234, R234, 0x7fffffff, RZ, 0xc0, !PT ;  /* 0x7fffffffeaea7812 */ /* 0x000fe200078ec0ff */
[C---:B------:R-:W-:Y:S01]  /*36b10*/  VIADD R173, R0.reuse, 0x126 ;  /* 0x0000012600ad7836 */ /* 0x040fe20000000000 */
[----:B------:R-:W-:Y:S01]  /*36b20*/  STL [R1+0x1bd8], R139 ;  /* 0x001bd88b01007387 */ /* 0x000fe20000100800 */
[C---:B------:R-:W-:Y:S01]  /*36b30*/  VIADD R172, R0.reuse, 0x124 ;  /* 0x0000012400ac7836 */ /* 0x040fe20000000000 */
[----:B------:R-:W-:Y:S01]  /*36b40*/  MOV R185, UR60 ;  /* 0x0000003c00b97c02 */ /* 0x000fe20008000f00 */
[C---:B------:R-:W-:Y:S01]  /*36b50*/  VIADD R171, R0.reuse, 0x122 ;  /* 0x0000012200ab7836 */ /* 0x040fe20000000000 */
[----:B------:R-:W-:Y:S01]  /*36b60*/  STL [R1+0x1bd4], R140 ;  /* 0x001bd48c01007387 */ /* 0x000fe20000100800 */
[C---:B------:R-:W-:Y:S01]  /*36b70*/  VIADD R170, R0.reuse, 0x120 ;  /* 0x0000012000aa7836 */ /* 0x040fe20000000000 */
[----:B------:R-:W-:Y:S01]  /*36b80*/  LOP3.LUT R233, R233, 0xbfffffff, RZ, 0xc0, !PT ;  /* 0xbfffffffe9e97812 */ /* 0x000fe200078ec0ff */
[C---:B------:R-:W-:Y:S01]  /*36b90*/  VIADD R169, R0.reuse, 0x11e ;  /* 0x0000011e00a97836 */ /* 0x040fe20000000000 */
[----:B------:R-:W-:Y:S01]  /*36ba0*/  STL [R1+0x1bd0], R141 ;  /* 0x001bd08d01007387 */ /* 0x000fe20000100800 */
[----:B------:R-:W-:Y:S01]  /*36bb0*/  VIADD R168, R0, 0x11c ;  /* 0x0000011c00a87836 */ /* 0x000fe20000000000 */
[----:B------:R-:W-:Y:S01]  /*36bc0*/  LOP3.LUT R232, R232, 0xbfffffff, RZ, 0xc0, !PT ;  /* 0xbfffffffe8e87812 */ /* 0x000fe200078ec0ff */
[C---:B------:R-:W-:Y:S01]  /*36bd0*/  VIADD R18, R0.reuse, 0xf0 ;  /* 0x000000f000127836 */ /* 0x040fe20000000000 */
[----:B------:R-:W-:Y:S01]  /*36be0*/  STL [R1+0x1bcc], R143 ;  /* 0x001bcc8f01007387 */ /* 0x000fe20000100800 */
[----:B------:R-:W-:Y:S01]  /*36bf0*/  LOP3.LUT R231, R231, 0xbfffffff, RZ, 0xc0, !PT ;  /* 0xbfffffffe7e77812 */ /* 0x000fe200078ec0ff */
[----:B------:R-:W-:Y:S01]  /*36c00*/  VIADD R17, R0, 0xee ;  /* 0x000000ee00117836 */ /* 0x000fe20000000000 */
[----:B------:R-:W-:Y:S01]  /*36c10*/  LOP3.LUT R230, R230, 0xbfffffff, RZ, 0xc0, !PT ;  /* 0xbfffffffe6e67812 */ /* 0x000fe200078ec0ff */
[----:B------:R-:W-:Y:S01]  /*36c20*/  STL [R1+0x1bc8], R142 ;  /* 0x001bc88e01007387 */ /* 0x000fe20000100800 */
[C---:B------:R-:W-:Y:S01]  /*36c30*/  VIADD R16, R0.reuse, 0xec ;  /* 0x000000ec00107836 */ /* 0x040fe20000000000 */
[----:B------:R-:W-:Y:S01]  /*36c40*/  LOP3.LUT R229, R229, 0xbfffffff, RZ, 0xc0, !PT ;  /* 0xbfffffffe5e57812 */ /* 0x000fe200078ec0ff */
[C---:B------:R-:W-:Y:S01]  /*36c50*/  VIADD R15, R0.reuse, 0xea ;  /* 0x000000ea000f7836 */ /* 0x040fe20000000000 */
[----:B------:R-:W-:Y:S01]  /*36c60*/  STL [R1+0x1bc4], R144 ;  /* 0x001bc49001007387 */ /* 0x000fe20000100800 */
[----:B------:R-:W-:Y:S01]  /*36c70*/  VIADD R14, R0, 0xe8 ;  /* 0x000000e8000e7836 */ /* 0x000fe20000000000 */
[----:B------:R-:W-:-:S02]  /*36c80*/  LOP3.LUT R228, R228, 0xffbfffff, RZ, 0xc0, !PT ;  /* 0xffbfffffe4e47812 */ /* 0x000fc400078ec0ff */
[----:B------:R-:W-:Y:S04]  /*36c90*/  STL [R1+0x1bc0], R145 ;  /* 0x001bc09101007387 */ /* 0x000fe80000100800 */
[----:B------:R-:W-:Y:S04]  /*36ca0*/  STL [R1+0x1bbc], R147 ;  /* 0x001bbc9301007387 */ /* 0x000fe80000100800 */
[----:B------:R-:W-:Y:S04]  /*36cb0*/  STL [R1+0x1bb8], R146 ;  /* 0x001bb89201007387 */ /* 0x000fe80000100800 */
[----:B------:R-:W-:Y:S04]  /*36cc0*/  STL [R1+0x1bb4], R148 ;  /* 0x001bb49401007387 */ /* 0x000fe80000100800 */
[----:B------:R-:W-:Y:S04]  /*36cd0*/  STL [R1+0x1bb0], R149 ;  /* 0x001bb09501007387 */ /* 0x000fe80000100800 */
[----:B------:R-:W-:Y:S04]  /*36ce0*/  STL [R1+0x1bac], R151 ;  /* 0x001bac9701007387 */ /* 0x000fe80000100800 */
[----:B------:R-:W-:Y:S04]  /*36cf0*/  STL [R1+0x1ba8], R150 ;  /* 0x001ba89601007387 */ /* 0x000fe80000100800 */
[----:B------:R0:W-:Y:S04]  /*36d00*/  STL [R1+0xeec], R13 ;  /* 0x000eec0d01007387 */ /* 0x0001e80000100800 */
[----:B------:R1:W-:Y:S04]  /*36d10*/  STL [R1+0xef0], R12 ;  /* 0x000ef00c01007387 */ /* 0x0003e80000100800 */
[----:B------:R-:W-:Y:S01]  /*36d20*/  STL [R1+0x1ac8], R188 ;  /* 0x001ac8bc01007387 */ /* 0x000fe20000100800 */
[----:B0-----:R-:W-:-:S02]  /*36d30*/  VIADD R13, R0, 0xe6 ;  /* 0x000000e6000d7836 */ /* 0x001fc40000000000 */
[C---:B-1----:R-:W-:Y:S02]  /*36d40*/  VIADD R12, R0.reuse, 0xe4 ;  /* 0x000000e4000c7836 */ /* 0x042fe40000000000 */
[----:B--2---:R-:W-:Y:S02]  /*36d50*/  IMAD.MOV.U32 R218, RZ, RZ, R167 ;  /* 0x000000ffffda7224 */ /* 0x004fe400078e00a7 */
[C---:B------:R-:W-:Y:S02]  /*36d60*/  VIADD R167, R0.reuse, 0x11a ;  /* 0x0000011a00a77836 */ /* 0x040fe40000000000 */
[----:B---3--:R-:W-:Y:S02]  /*36d70*/  IMAD.MOV.U32 R217, RZ, RZ, R166 ;  /* 0x000000ffffd97224 */ /* 0x008fe400078e00a6 */
[----:B------:R-:W-:Y:S02]  /*36d80*/  VIADD R166, R0, 0x118 ;  /* 0x0000011800a67836 */ /* 0x000fe40000000000 */
[----:B----4-:R-:W-:-:S02]  /*36d90*/  IMAD.MOV.U32 R216, RZ, RZ, R165 ;  /* 0x000000ffffd87224 */ /* 0x010fc400078e00a5 */
[C---:B------:R-:W-:Y:S02]  /*36da0*/  VIADD R165, R0.reuse, 0x116 ;  /* 0x0000011600a57836 */ /* 0x040fe40000000000 */
[----:B------:R-:W-:Y:S02]  /*36db0*/  IMAD.MOV.U32 R215, RZ, RZ, R164 ;  /* 0x000000ffffd77224 */ /* 0x000fe400078e00a4 */
[C---:B------:R-:W-:Y:S02]  /*36dc0*/  VIADD R164, R0.reuse, 0x114 ;  /* 0x0000011400a47836 */ /* 0x040fe40000000000 */
[----:B------:R-:W-:Y:S02]  /*36dd0*/  IMAD.MOV.U32 R214, RZ, RZ, R163 ;  /* 0x000000ffffd67224 */ /* 0x000fe400078e00a3 */
[----:B------:R-:W-:Y:S02]  /*36de0*/  VIADD R163, R0, 0x112 ;  /* 0x0000011200a37836 */ /* 0x000fe40000000000 */
[----:B------:R-:W-:-:S02]  /*36df0*/  IMAD.MOV.U32 R213, RZ, RZ, R162 ;  /* 0x000000ffffd57224 */ /* 0x000fc400078e00a2 */
        /* <DEDUP_REMOVED lines=38> */
[----:B------:R-:W-:Y:S02]  /*37060*/  VIADD R8, R0, 0xdc ;  /* 0x000000dc00087836 */ /* 0x000fe40000000000 */
[----:B------:R-:W-:Y:S02]  /*37070*/  IMAD.MOV.U32 R222, RZ, RZ, R7 ;  /* 0x000000ffffde7224 */ /* 0x000fe400078e0007 */
[----:B------:R-:W-:Y:S02]  /*37080*/  IMAD.MOV.U32 R221, RZ, RZ, R6 ;  /* 0x000000ffffdd7224 */ /* 0x000fe400078e0006 */
[----:B------:R-:W0:Y:S01]  /*37090*/  LDC R6, c[0x0][0x244] ;  /* 0x00009100ff067b82 */ /* 0x000e220000000800 */
[----:B------:R-:W-:-:S02]  /*370a0*/  IMAD.MOV.U32 R223, RZ, RZ, R222 ;  /* 0x000000ffffdf7224 */ /* 0x000fc400078e00de */
[----:B------:R-:W-:Y:S02]  /*370b0*/  IMAD.MOV.U32 R220, RZ, RZ, R5 ;  /* 0x000000ffffdc7224 */ /* 0x000fe400078e0005 */
[C---:B------:R-:W-:Y:S02]  /*370c0*/  VIADD R5, R0.reuse, 0x140 ;  /* 0x0000014000057836 */ /* 0x040fe40000000000 */
[----:B------:R-:W-:Y:S02]  /*370d0*/  IMAD.MOV.U32 R219, RZ, RZ, R4 ;  /* 0x000000ffffdb7224 */ /* 0x000fe400078e0004 */
[C---:B------:R-:W-:Y:S01]  /*370e0*/  VIADD R4, R0.reuse, 0x13f ;  /* 0x0000013f00047836 */ /* 0x040fe20000000000 */
[----:B------:R-:W-:Y:S01]  /*370f0*/  ISETP.GE.AND P5, PT, R5, UR4, PT ;  /* 0x0000000405007c0c */ /* 0x000fe2000bfa6270 */
[----:B------:R-:W-:Y:S01]  /*37100*/  ULDC UR4, c[0x0][0x244] ;  /* 0x0000910000047ab9 */ /* 0x000fe20000000800 */
[----:B------:R-:W-:Y:S02]  /*37110*/  VIADD R5, R0, 0x13e ;  /* 0x0000013e00057836 */ /* 0x000fe40000000000 */
[----:B------:R-:W-:Y:S01]  /*37120*/  IMAD R7, R2, UR4, RZ ;  /* 0x0000000402077c24 */ /* 0x000fe2000f8e02ff */
[----:B------:R-:W-:Y:S01]  /*37130*/  ISETP.GE.AND P3, PT, R4, UR7, PT ;  /* 0x0000000704007c0c */ /* 0x000fe2000bf66270 */
[----:B------:R-:W-:Y:S01]  /*37140*/  VIADD R4, R0, 0x13d ;  /* 0x0000013d00047836 */ /* 0x000fe20000000000 */
[----:B------:R-:W-:Y:S01]  /*37150*/  ISETP.GE.AND P1, PT, R5, UR9, PT ;  /* 0x0000000905007c0c */ /* 0x000fe2000bf26270 */
[----:B------:R-:W-:Y:S01]  /*37160*/  ULDC.64 UR4, c[0x0][0x220] ;  /* 0x0000880000047ab9 */ /* 0x000fe20000000a00 */
[----:B------:R-:W-:Y:S01]  /*37170*/  ISETP.LT.AND P6, PT, R3, UR6, !P5 ;  /* 0x0000000603007c0c */ /* 0x000fe2000efc1270 */
[----:B------:R-:W-:Y:S01]  /*37180*/  ULDC UR6, c[0x0][0x248] ;  /* 0x0000920000067ab9 */ /* 0x000fe20000000800 */
[----:B------:R-:W-:Y:S01]  /*37190*/  ISETP.GE.AND P0, PT, R4, UR13, PT ;  /* 0x0000000d04007c0c */ /* 0x000fe2000bf06270 */
[----:B------:R-:W-:Y:S01]  /*371a0*/  UMOV UR7, UR16 ;  /* 0x0000001000077c82 */ /* 0x000fe20008000000 */
[C---:B------:R-:W-:Y:S01]  /*371b0*/  IADD3 R4, P4, R7.reuse, UR4, RZ ;  /* 0x0000000407047c10 */ /* 0x040fe2000ff9e0ff */
[----:B0-----:R-:W-:Y:S01]  /*371c0*/  IMAD R6, R6, 0x80, R7 ;  /* 0x0000008006067824 */ /* 0x001fe200078e0207 */
[----:B------:R-:W-:Y:S01]  /*371d0*/  ULDC UR4, c[0x0][0x248] ;  /* 0x0000920000047ab9 */ /* 0x000fe20000000800 */
[----:B------:R-:W-:Y:S01]  /*371e0*/  ISETP.LT.AND P5, PT, R2, UR8, !P5 ;  /* 0x0000000802007c0c */ /* 0x000fe2000efa1270 */
[----:B------:R-:W-:Y:S01]  /*371f0*/  IMAD R138, R0, UR4, RZ ;  /* 0x00000004008a7c24 */ /* 0x000fe2000f8e02ff */
[----:B------:R-:W-:Y:S01]  /*37200*/  LEA.HI.X.SX32 R7, R7, UR5, 0x1, P4 ;  /* 0x0000000507077c11 */ /* 0x000fe2000a0f0eff */
[----:B------:R-:W-:Y:S01]  /*37210*/  ULDC UR5, c[0x0][0x248] ;  /* 0x0000920000057ab9 */ /* 0x000fe20000000800 */
[----:B------:R-:W-:Y:S01]  /*37220*/  IADD3 R5, P2, R6, UR10, RZ ;  /* 0x0000000a06057c10 */ /* 0x000fe2000ff5e0ff */
[----:B------:R-:W-:Y:S01]  /*37230*/  VIADD R137, R138, UR5 ;  /* 0x000000058a897c36 */ /* 0x000fe20008000000 */
[----:B------:R-:W-:Y:S01]  /*37240*/  SHF.R.S32.HI R140, RZ, 0x1f, R138 ;  /* 0x0000001fff8c7819 */ /* 0x000fe2000001148a */
[----:B------:R-:W-:Y:S01]  /*37250*/  ULDC.64 UR8, c[0x0][0x228] ;  /* 0x00008a0000087ab9 */ /* 0x000fe20000000a00 */
[----:B------:R-:W-:Y:S01]  /*37260*/  LEA.HI.X.SX32 R6, R6, UR11, 0x1, P2 ;  /* 0x0000000b06067c11 */ /* 0x000fe200090f0eff */
[----:B------:R0:W-:Y:S01]  /*37270*/  STL [R1+0x1ac4], R5 ;  /* 0x001ac40501007387 */ /* 0x0001e20000100800 */
[----:B------:R-:W-:Y:S01]  /*37280*/  @P6 LOP3.LUT R250, R250, 0x200, RZ, 0xfc, !PT ;  /* 0x00000200fafa6812 */ /* 0x000fe200078efcff */
[----:B------:R-:W-:Y:S01]  /*37290*/  UMOV UR47, UR8 ;  /* 0x00000008002f7c82 */ /* 0x000fe20008000000 */
[----:B------:R-:W-:Y:S01]  /*372a0*/  ISETP.LT.AND P4, PT, R3, UR12, !P3 ;  /* 0x0000000c03007c0c */ /* 0x000fe2000df81270 */
[----:B------:R1:W-:Y:S01]  /*372b0*/  STL [R1+0x1acc], R6 ;  /* 0x001acc0601007387 */ /* 0x0003e20000100800 */
[----:B------:R-:W-:Y:S01]  /*372c0*/  LOP3.LUT R250, R250, 0xfffffeff, RZ, 0xc0, !PT ;  /* 0xfffffefffafa7812 */ /* 0x000fe200078ec0ff */
[----:B------:R-:W-:Y:S01]  /*372d0*/  UMOV UR61, UR9 ;  /* 0x00000009003d7c82 */ /* 0x000fe20008000000 */
[----:B------:R-:W-:Y:S01]  /*372e0*/  ISETP.LT.AND P3, PT, R2, UR14, !P3 ;  /* 0x0000000e02007c0c */ /* 0x000fe2000df61270 */
[----:B------:R2:W-:Y:S01]  /*372f0*/  STL [R1+0xe90], R138 ;  /* 0x000e908a01007387 */ /* 0x0005e20000100800 */
[----:B------:R-:W-:Y:S01]  /*37300*/  @P5 LOP3.LUT R250, R250, 0x100, RZ, 0xfc, !PT ;  /* 0x00000100fafa5812 */ /* 0x000fe200078efcff */
[C---:B0-----:R-:W-:Y:S01]  /*37310*/  VIADD R5, R137.reuse, UR6 ;  /* 0x0000000689057c36 */ /* 0x041fe20008000000 */
[----:B------:R-:W-:Y:S01]  /*37320*/  ULDC.64 UR8, c[0x0][0x228] ;  /* 0x00008a0000087ab9 */ /* 0x000fe20000000a00 */
[----:B------:R-:W-:Y:S01]  /*37330*/  STL [R1+0x1058], R140 ;  /* 0x0010588c01007387 */ /* 0x000fe20000100800 */
[----:B------:R-:W-:Y:S01]  /*37340*/  LOP3.LUT R250, R250, 0xffffff7f, RZ, 0xc0, !PT ;  /* 0xffffff7ffafa7812 */ /* 0x000fe200078ec0ff */
[----:B------:R-:W-:Y:S01]  /*37350*/  UMOV UR46, UR8 ;  /* 0x00000008002e7c82 */ /* 0x000fe20008000000 */
[----:B-1----:R-:W-:Y:S01]  /*37360*/  SHF.R.S32.HI R6, RZ, 0x1f, R137 ;  /* 0x0000001fff067819 */ /* 0x002fe20000011489 */
[----:B------:R-:W-:Y:S01]  /*37370*/  STL [R1+0xe2c], R137 ;  /* 0x000e2c8901007387 */ /* 0x000fe20000100800 */
[----:B------:R-:W-:Y:S01]  /*37380*/  @P4 LOP3.LUT R250, R250, 0x80, RZ, 0xfc, !PT ;  /* 0x00000080fafa4812 */ /* 0x000fe200078efcff */
[----:B------:R-:W-:Y:S01]  /*37390*/  UMOV UR51, UR9 ;  /* 0x0000000900337c82 */ /* 0x000fe20008000000 */
[-C--:B--2---:R-:W-:Y:S01]  /*373a0*/  IADD3 R138, P2, R138, R4.reuse, RZ ;  /* 0x000000048a8a7210 */ /* 0x084fe20007f5e0ff */
[----:B------:R-:W-:Y:S01]  /*373b0*/  ULDC.64 UR8, c[0x0][0x228] ;  /* 0x00008a0000087ab9 */ /* 0x000fe20000000a00 */
[----:B------:R-:W-:Y:S01]  /*373c0*/  LOP3.LUT R250, R250, 0xffffffbf, RZ, 0xc0, !PT ;  /* 0xffffffbffafa7812 */ /* 0x000fe200078ec0ff */
[----:B------:R-:W-:Y:S01]  /*373d0*/  ULDC.64 UR10, c[0x0][0x228] ;  /* 0x00008a00000a7ab9 */ /* 0x000fe20000000a00 */
[----:B------:R-:W-:Y:S01]  /*373e0*/  ULDC.64 UR12, c[0x0][0x228] ;  /* 0x00008a00000c7ab9 */ /* 0x000fe20000000a00 */
[--C-:B------:R-:W-:Y:S01]  /*373f0*/  IMAD.X R139, R140, 0x1, R7.reuse, P2 ;  /* 0x000000018c8b7824 */ /* 0x100fe200010e0607 */
[----:B------:R-:W-:Y:S01]  /*37400*/  @P3 LOP3.LUT R250, R250, 0x40, RZ, 0xfc, !PT ;  /* 0x00000040fafa3812 */ /* 0x000fe200078efcff */
[----:B------:R-:W-:Y:S01]  /*37410*/  UMOV UR45, UR10 ;  /* 0x0000000a002d7c82 */ /* 0x000fe20008000000 */
[----:B------:R-:W-:Y:S01]  /*37420*/  MOV R193, UR13 ;  /* 0x0000000d00c17c02 */ /* 0x000fe20008000f00 */
[----:B------:R-:W-:Y:S01]  /*37430*/  UMOV UR56, UR11 ;  /* 0x0000000b00387c82 */ /* 0x000fe20008000000 */
[----:B------:R0:W-:Y:S01]  /*37440*/  STL.64 [R1+0xe30], R138 ;  /* 0x000e308a01007387 */ /* 0x0001e20000100a00 */
[----:B------:R-:W-:Y:S01]  /*37450*/  LOP3.LUT R250, R250, 0xffffffdf, RZ, 0xc0, !PT ;  /* 0xffffffdffafa7812 */ /* 0x000fe200078ec0ff */
[----:B------:R-:W-:Y:S01]  /*37460*/  ULDC.64 UR10, c[0x0][0x228] ;  /* 0x00008a00000a7ab9 */ /* 0x000fe20000000a00 */
[----:B------:R-:W-:Y:S01]  /*37470*/  MOV R192, UR12 ;  /* 0x0000000c00c07c02 */ /* 0x000fe20008000f00 */
[----:B------:R1:W-:Y:S01]  /*37480*/  STL [R1+0xf3c], R6 ;  /* 0x000f3c0601007387 */ /* 0x0003e20000100800 */
[----:B------:R-:W-:Y:S01]  /*37490*/  ULDC.64 UR12, c[0x0][0x228] ;  /* 0x00008a00000c7ab9 */ /* 0x000fe20000000a00 */
[----:B------:R-:W-:Y:S01]  /*374a0*/  UMOV UR40, UR10 ;  /* 0x0000000a00287c82 */ /* 0x000fe20008000000 */
[----:B------:R-:W-:Y:S01]  /*374b0*/  UMOV UR43, UR12 ;  /* 0x0000000c002b7c82 */ /* 0x000fe20008000000 */
[----:B------:R-:W-:Y:S01]  /*374c0*/  STL [R1+0xe28], R5 ;  /* 0x000e280501007387 */ /* 0x000fe20000100800 */
[----:B------:R-:W-:Y:S01]  /*374d0*/  UMOV UR57, UR13 ;  /* 0x0000000d00397c82 */ /* 0x000fe20008000000 */
[----:B------:R-:W-:Y:S01]  /*374e0*/  ULDC.64 UR12, c[0x0][0x228] ;  /* 0x00008a00000c7ab9 */ /* 0x000fe20000000a00 */
[----:B------:R-:W-:Y:S01]  /*374f0*/  UMOV UR50, UR11 ;  /* 0x0000000b00327c82 */ /* 0x000fe20008000000 */
[-C--:B0-----:R-:W-:Y:S01]  /*37500*/  IADD3 R138, P2, R137, R4.reuse, RZ ;  /* 0x00000004898a7210 */ /* 0x081fe20007f5e0ff */
[----:B------:R-:W-:Y:S01]  /*37510*/  UMOV UR42, UR12 ;  /* 0x0000000c002a7c82 */ /* 0x000fe20008000000 */
[----:B------:R-:W-:Y:S01]  /*37520*/  UMOV UR37, UR13 ;  /* 0x0000000d00257c82 */ /* 0x000fe20008000000 */
[----:B------:R-:W-:Y:S01]  /*37530*/  ULDC.64 UR10, c[0x0][0x228] ;  /* 0x00008a00000a7ab9 */ /* 0x000fe20000000a00 */
[----:B------:R-:W-:Y:S01]  /*37540*/  ULDC.64 UR12, c[0x0][0x228] ;  /* 0x00008a00000c7ab9 */ /* 0x000fe20000000a00 */
[----:B------:R-:W-:Y:S01]  /*37550*/  IMAD.X R139, R6, 0x1, R7, P2 ;  /* 0x00000001068b7824 */ /* 0x000fe200010e0607 */
[----:B-1----:R-:W-:Y:S01]  /*37560*/  SHF.R.S32.HI R6, RZ, 0x1f, R5 ;  /* 0x0000001fff067819 */ /* 0x002fe20000011405 */
[----:B------:R-:W-:Y:S01]  /*37570*/  UMOV UR39, UR11 ;  /* 0x0000000b00277c82 */ /* 0x000fe20008000000 */
[----:B------:R-:W-:Y:S01]  /*37580*/  MOV R189, UR51 ;  /* 0x0000003300bd7c02 */ /* 0x000fe20008000f00 */
[----:B------:R-:W-:Y:S01]  /*37590*/  UMOV UR51, UR12 ;  /* 0x0000000c00337c82 */ /* 0x000fe20008000000 */
[----:B------:R0:W-:Y:S01]  /*375a0*/  STL.64 [R1+0xe38], R138 ;  /* 0x000e388a01007387 */ /* 0x0001e20000100a00 */
[----:B------:R-:W-:Y:S01]  /*375b0*/  UMOV UR44, UR13 ;  /* 0x0000000d002c7c82 */ /* 0x000fe20008000000 */
[----:B------:R-:W-:Y:S01]  /*375c0*/  ULDC.64 UR12, c[0x0][0x228] ;  /* 0x00008a00000c7ab9 */ /* 0x000fe20000000a00 */
[----:B------:R-:W-:Y:S01]  /*375d0*/  MOV R191, UR39 ;  /* 0x0000002700bf7c02 */ /* 0x000fe20008000f00 */
[----:B------:R-:W-:Y:S01]  /*375e0*/  UMOV UR39, UR12 ;  /* 0x0000000c00277c82 */ /* 0x000fe20008000000 */
[----:B------:R-:W-:Y:S01]  /*375f0*/  UMOV UR36, UR13 ;  /* 0x0000000d00247c82 */ /* 0x000fe20008000000 */
[----:B------:R-:W-:Y:S01]  /*37600*/  ULDC.64 UR12, c[0x0][0x228] ;  /* 0x00008a00000c7ab9 */ /* 0x000fe20000000a00 */
[----:B------:R-:W-:Y:S01]  /*37610*/  UMOV UR53, UR10 ;  /* 0x0000000a00357c82 */ /* 0x000fe20008000000 */
[----:B------:R-:W-:Y:S01]  /*37620*/  ULDC.64 UR10, c[0x0][0x228] ;  /* 0x00008a00000a7ab9 */ /* 0x000fe20000000a00 */
[----:B------:R-:W-:Y:S01]  /*37630*/  ULDC.64 UR16, c[0x0][0x228] ;  /* 0x00008a0000107ab9 */ /* 0x000fe20000000a00 */
[----:B------:R-:W-:Y:S01]  /*37640*/  UMOV UR52, UR10 ;  /* 0x0000000a00347c82 */ /* 0x000fe20008000000 */
[----:B------:R-:W-:Y:S01]  /*37650*/  UMOV UR38, UR11 ;  /* 0x0000000b00267c82 */ /* 0x000fe20008000000 */
[----:B0-----:R-:W-:Y:S01]  /*37660*/  IADD3 R138, P2, R5, R4, RZ ;  /* 0x00000004058a7210 */ /* 0x001fe20007f5e0ff */
[----:B------:R-:W-:Y:S01]  /*37670*/  ULDC.64 UR10, c[0x0][0x228] ;  /* 0x00008a00000a7ab9 */ /* 0x000fe20000000a00 */
[----:B------:R-:W-:Y:S01]  /*37680*/  ULDC.64 UR4, c[0x0][0x228] ;  /* 0x00008a0000047ab9 */ /* 0x000fe20000000a00 */
[----:B------:R-:W-:Y:S01]  /*37690*/  MOV R190, UR38 ;  /* 0x0000002600be7c02 */ /* 0x000fe20008000f00 */
[----:B------:R-:W-:Y:S01]  /*376a0*/  UMOV UR38, UR4 ;  /* 0x0000000400267c82 */ /* 0x000fe20008000000 */
[----:B------:R-:W-:Y:S01]  /*376b0*/  IMAD.X R139, R6, 0x1, R7, P2 ;  /* 0x00000001068b7824 */ /* 0x000fe200010e0607 */
[C---:B------:R-:W-:Y:S01]  /*376c0*/  ISETP.LT.AND P2, PT, R3.reuse, UR7, !P1 ;  /* 0x0000000703007c0c */ /* 0x040fe2000cf41270 */
[----:B------:R-:W-:Y:S01]  /*376d0*/  UMOV UR41, UR5 ;  /* 0x0000000500297c82 */ /* 0x000fe20008000000 */
[----:B------:R-:W-:Y:S01]  /*376e0*/  ISETP.LT.AND P1, PT, R2, UR34, !P1 ;  /* 0x0000002202007c0c */ /* 0x000fe2000cf21270 */
[----:B------:R-:W-:Y:S01]  /*376f0*/  UMOV UR34, UR13 ;  /* 0x0000000d00227c82 */ /* 0x000fe20008000000 */
[----:B------:R-:W-:Y:S01]  /*37700*/  ULDC.64 UR4, c[0x0][0x228] ;  /* 0x00008a0000047ab9 */ /* 0x000fe20000000a00 */
[----:B------:R-:W-:Y:S01]  /*37710*/  MOV R187, UR50 ;  /* 0x0000003200bb7c02 */ /* 0x000fe20008000f00 */
[----:B------:R-:W-:Y:S01]  /*37720*/  UMOV UR50, UR4 ;  /* 0x0000000400327c82 */ /* 0x000fe20008000000 */
[----:B------:R-:W-:Y:S01]  /*37730*/  ULDC.64 UR6, c[0x0][0x228] ;  /* 0x00008a0000067ab9 */ /* 0x000fe20000000a00 */
[----:B------:R-:W-:Y:S01]  /*37740*/  UMOV UR49, UR5 ;  /* 0x0000000500317c82 */ /* 0x000fe20008000000 */
[----:B------:R-:W-:Y:S01]  /*37750*/  ULDC.64 UR4, c[0x0][0x228] ;  /* 0x00008a0000047ab9 */ /* 0x000fe20000000a00 */
[----:B------:R-:W-:Y:S01]  /*37760*/  MOV R186, UR61 ;  /* 0x0000003d00ba7c02 */ /* 0x000fe20008000f00 */
[----:B------:R-:W-:Y:S01]  /*37770*/  UMOV UR61, UR4 ;  /* 0x00000004003d7c82 */ /* 0x000fe20008000000 */
[----:B------:R-:W-:Y:S01]  /*37780*/  UMOV UR54, UR5 ;  /* 0x0000000500367c82 */ /* 0x000fe20008000000 */
[----:B------:R-:W-:Y:S01]  /*37790*/  @P2 LOP3.LUT R250, R250, 0x20, RZ, 0xfc, !PT ;  /* 0x00000020fafa2812 */ /* 0x000fe200078efcff */
[----:B------:R-:W-:Y:S01]  /*377a0*/  ULDC.64 UR4, c[0x0][0x228] ;  /* 0x00008a0000047ab9 */ /* 0x000fe20000000a00 */
[----:B------:R-:W-:Y:S01]  /*377b0*/  ISETP.LT.AND P2, PT, R3, UR47, !P0 ;  /* 0x0000002f03007c0c */ /* 0x000fe2000c741270 */
[----:B------:R-:W-:Y:S01]  /*377c0*/  UMOV UR47, UR12 ;  /* 0x0000000c002f7c82 */ /* 0x000fe20008000000 */
[----:B------:R-:W-:Y:S01]  /*377d0*/  LOP3.LUT R250, R250, 0xffffffef, RZ, 0xc0, !PT ;  /* 0xffffffeffafa7812 */ /* 0x000fe200078ec0ff */
[----:B------:R-:W-:Y:S01]  /*377e0*/  ULDC.64 UR12, c[0x0][0x228] ;  /* 0x00008a00000c7ab9 */ /* 0x000fe20000000a00 */
[----:B------:R0:W-:Y:S01]  /*377f0*/  STL [R1+0x1ad0], R4 ;  /* 0x001ad00401007387 */ /* 0x0001e20000100800 */
[----:B------:R-:W-:Y:S01]  /*37800*/  UMOV UR59, UR13 ;  /* 0x0000000d003b7c82 */ /* 0x000fe20008000000 */
[----:B------:R-:W-:Y:S01]  /*37810*/  @P1 LOP3.LUT R250, R250, 0x10, RZ, 0xfc, !PT ;  /* 0x00000010fafa1812 */ /* 0x000fe200078efcff */
[----:B------:R-:W-:Y:S01]  /*37820*/  IMAD.MOV.U32 R222, RZ, RZ, R221 ;  /* 0x000000ffffde7224 */ /* 0x000fe200078e00dd */
[----:B------:R-:W-:Y:S01]  /*37830*/  ISETP.LT.AND P1, PT, R2, UR26, !P0 ;  /* 0x0000001a02007c0c */ /* 0x000fe2000c721270 */
[----:B------:R-:W-:Y:S01]  /*37840*/  STL [R1+0xebc], R6 ;  /* 0x000ebc0601007387 */ /* 0x000fe20000100800 */
[----:B------:R-:W-:Y:S01]  /*37850*/  LOP3.LUT R250, R250, 0xfffffff7, RZ, 0xc0, !PT ;  /* 0xfffffff7fafa7812 */ /* 0x000fe200078ec0ff */
[----:B------:R-:W-:Y:S01]  /*37860*/  IMAD.MOV.U32 R221, RZ, RZ, R220 ;  /* 0x000000ffffdd7224 */ /* 0x000fe200078e00dc */
[----:B------:R-:W-:Y:S01]  /*37870*/  ISETP.GE.AND P0, PT, R184, UR15, PT ;  /* 0x0000000fb8007c0c */ /* 0x000fe2000bf06270 */
[----:B------:R-:W-:Y:S01]  /*37880*/  ULDC.64 UR14, c[0x0][0x228] ;  /* 0x00008a00000e7ab9 */ /* 0x000fe20000000a00 */
[----:B------:R-:W-:Y:S01]  /*37890*/  @P2 LOP3.LUT R250, R250, 0x8, RZ, 0xfc, !PT ;  /* 0x00000008fafa2812 */ /* 0x000fe200078efcff */
[----:B------:R-:W-:Y:S01]  /*378a0*/  STL.64 [R1+0xe40], R138 ;  /* 0x000e408a01007387 */ /* 0x000fe20000100a00 */
[----:B------:R-:W-:-:S02]  /*378b0*/  IMAD.MOV.U32 R220, RZ, RZ, R219 ;  /* 0x000000ffffdc7224 */ /* 0x000fc400078e00db */
[----:B------:R-:W-:Y:S01]  /*378c0*/  LOP3.LUT R250, R250, 0xfffffffb, RZ, 0xc0, !PT ;  /* 0xfffffffbfafa7812 */ /* 0x000fe200078ec0ff */
[----:B------:R-:W-:Y:S01]  /*378d0*/  STL [R1+0x1ad4], R7 ;  /* 0x001ad40701007387 */ /* 0x000fe20000100800 */
[----:B------:R-:W-:Y:S02]  /*378e0*/  IMAD.MOV.U32 R219, RZ, RZ, R218 ;  /* 0x000000ffffdb7224 */ /* 0x000fe400078e00da */
[----:B------:R-:W-:Y:S01]  /*378f0*/  @P1 LOP3.LUT R250, R250, 0x4, RZ, 0xfc, !PT ;  /* 0x00000004fafa1812 */ /* 0x000fe200078efcff */
[----:B------:R-:W-:Y:S01]  /*37900*/  IMAD.MOV.U32 R218, RZ, RZ, R217 ;  /* 0x000000ffffda7224 */ /* 0x000fe200078e00d9 */
[----:B------:R-:W-:Y:S01]  /*37910*/  ISETP.LT.AND P1, PT, R3, UR46, !P0 ;  /* 0x0000002e03007c0c */ /* 0x000fe2000c721270 */
[----:B------:R-:W-:Y:S01]  /*37920*/  UMOV UR46, UR12 ;  /* 0x0000000c002e7c82 */ /* 0x000fe20008000000 */
[----:B------:R-:W-:Y:S01]  /*37930*/  ISETP.LT.AND P0, PT, R2, UR20, !P0 ;  /* 0x0000001402007c0c */ /* 0x000fe2000c701270 */
[----:B------:R-:W-:Y:S01]  /*37940*/  ULDC.64 UR12, c[0x0][0x228] ;  /* 0x00008a00000c7ab9 */ /* 0x000fe20000000a00 */
[----:B------:R-:W-:Y:S01]  /*37950*/  LOP3.LUT R250, R250, 0xfffffffd, RZ, 0xc0, !PT ;  /* 0xfffffffdfafa7812 */ /* 0x000fe200078ec0ff */
[----:B------:R-:W-:-:S02]  /*37960*/  IMAD.MOV.U32 R217, RZ, RZ, R216 ;  /* 0x000000ffffd97224 */ /* 0x000fc400078e00d8 */
[----:B------:R-:W-:Y:S02]  /*37970*/  IMAD.MOV.U32 R216, RZ, RZ, R215 ;  /* 0x000000ffffd87224 */ /* 0x000fe400078e00d7 */
[----:B------:R-:W-:Y:S02]  /*37980*/  IMAD.MOV.U32 R215, RZ, RZ, R214 ;  /* 0x000000ffffd77224 */ /* 0x000fe400078e00d6 */
[----:B------:R-:W-:Y:S02]  /*37990*/  IMAD.MOV.U32 R214, RZ, RZ, R213 ;  /* 0x000000ffffd67224 */ /* 0x000fe400078e00d5 */
[----:B------:R-:W-:Y:S01]  /*379a0*/  @P1 LOP3.LUT R250, R250, 0x2, RZ, 0xfc, !PT ;  /* 0x00000002fafa1812 */ /* 0x000fe200078efcff */
[----:B------:R-:W-:Y:S02]  /*379b0*/  IMAD.MOV.U32 R213, RZ, RZ, R212 ;  /* 0x000000ffffd57224 */ /* 0x000fe400078e00d4 */
[----:B------:R-:W-:Y:S01]  /*379c0*/  IMAD.MOV.U32 R212, RZ, RZ, R211 ;  /* 0x000000ffffd47224 */ /* 0x000fe200078e00d3 */
[----:B------:R-:W-:Y:S01]  /*379d0*/  LOP3.LUT R250, R250, 0xfffffffe, RZ, 0xc0, !PT ;  /* 0xfffffffefafa7812 */ /* 0x000fe200078ec0ff */
[----:B------:R-:W-:-:S02]  /*379e0*/  IMAD.MOV.U32 R211, RZ, RZ, R210 ;  /* 0x000000ffffd37224 */ /* 0x000fc400078e00d2 */
[----:B------:R-:W-:Y:S01]  /*379f0*/  IMAD.MOV.U32 R210, RZ, RZ, R209 ;  /* 0x000000ffffd27224 */ /* 0x000fe200078e00d1 */
[----:B------:R-:W-:Y:S01]  /*37a00*/  @P0 LOP3.LUT R250, R250, 0x1, RZ, 0xfc, !PT ;  /* 0x00000001fafa0812 */ /* 0x000fe200078efcff */
[----:B------:R-:W-:Y:S01]  /*37a10*/  IMAD.MOV.U32 R209, RZ, RZ, R208 ;  /* 0x000000ffffd17224 */ /* 0x000fe200078e00d0 */
[----:B------:R-:W-:Y:S01]  /*37a20*/  ISETP.GE.AND P0, PT, R183, UR35, PT ;  /* 0x00000023b7007c0c */ /* 0x000fe2000bf06270 */
[----:B------:R-:W-:Y:S01]  /*37a30*/  IMAD.MOV.U32 R208, RZ, RZ, R207 ;  /* 0x000000ffffd07224 */ /* 0x000fe200078e00cf */
[----:B------:R-:W-:Y:S01]  /*37a40*/  LOP3.LUT R250, R250, 0xfffffbff, RZ, 0xc0, !PT ;  /* 0xfffffbfffafa7812 */ /* 0x000fe200078ec0ff */
[----:B------:R-:W-:Y:S01]  /*37a50*/  IMAD.MOV.U32 R207, RZ, RZ, R206 ;  /* 0x000000ffffcf7224 */ /* 0x000fe200078e00ce */
[----:B------:R-:W-:Y:S01]  /*37a60*/  ISETP.LT.AND P1, PT, R3, UR8, !P0 ;  /* 0x0000000803007c0c */ /* 0x000fe2000c721270 */
[----:B------:R-:W-:Y:S01]  /*37a70*/  IMAD.MOV.U32 R206, RZ, RZ, R205 ;  /* 0x000000ffffce7224 */ /* 0x000fe200078e00cd */
[----:B------:R-:W-:Y:S01]  /*37a80*/  ISETP.LT.AND P0, PT, R2, UR45, !P0 ;  /* 0x0000002d02007c0c */ /* 0x000fe2000c701270 */
[----:B------:R-:W-:Y:S01]  /*37a90*/  UMOV UR45, UR12 ;  /* 0x0000000c002d7c82 */ /* 0x000fe20008000000 */
[----:B------:R-:W-:Y:S01]  /*37aa0*/  R2UR UR12, R192 ;  /* 0x00000000c00c72ca */ /* 0x000fe200000e0000 */
        /* <DEDUP_REMOVED lines=13> */
[----:B------:R-:W-:Y:S01]  /*37b80*/  ULDC.64 UR26, c[0x0][0x228] ;  /* 0x00008a00001a7ab9 */ /* 0x000fe20000000a00 */
[----:B------:R-:W-:Y:S01]  /*37b90*/  LOP3.LUT R236, R236, 0xfbffffff, RZ, 0xc0, !PT ;  /* 0xfbffffffecec7812 */ /* 0x000fe200078ec0ff */
[----:B------:R-:W-:Y:S01]  /*37ba0*/  IMAD.MOV.U32 R196, RZ, RZ, R195 ;  /* 0x000000ffffc47224 */ /* 0x000fe200078e00c3 */
[----:B------:R-:W-:Y:S01]  /*37bb0*/  ISETP.LT.AND P1, PT, R3, UR32, !P0 ;  /* 0x0000002003007c0c */ /* 0x000fe2000c721270 */
[----:B------:R-:W-:Y:S01]  /*37bc0*/  IMAD.MOV.U32 R195, RZ, RZ, R194 ;  /* 0x000000ffffc37224 */ /* 0x000fe200078e00c2 */
[----:B------:R-:W-:Y:S01]  /*37bd0*/  ISETP.LT.AND P0, PT, R2, UR40, !P0 ;  /* 0x0000002802007c0c */ /* 0x000fe2000c701270 */
[----:B------:R-:W-:Y:S01]  /*37be0*/  UMOV UR40, UR13 ;  /* 0x0000000d00287c82 */ /* 0x000fe20008000000 */
[----:B------:R-:W-:-:S09]  /*37bf0*/  R2UR UR13, R193 ;  /* 0x00000000c10d72ca */ /* 0x000fd200000e0000 */
[----:B------:R-:W-:-:S04]  /*37c00*/  @P1 LOP3.LUT R236, R236, 0x4000000, RZ, 0xfc, !PT ;  /* 0x04000000ecec1812 */ /* 0x000fc800078efcff */
[----:B------:R-:W-:-:S04]  /*37c10*/  LOP3.LUT R236, R236, 0xfeffffff, RZ, 0xc0, !PT ;  /* 0xfeffffffecec7812 */ /* 0x000fc800078ec0ff */
[----:B------:R-:W-:Y:S02]  /*37c20*/  @P0 LOP3.LUT R236, R236, 0x1000000, RZ, 0xfc, !PT ;  /* 0x01000000ecec0812 */ /* 0x000fe400078efcff */
[----:B------:R-:W-:Y:S01]  /*37c30*/  ISETP.GE.AND P0, PT, R181, UR21, PT ;  /* 0x00000015b5007c0c */ /* 0x000fe2000bf06270 */
[----:B------:R-:W-:Y:S01]  /*37c40*/  ULDC.64 UR20, c[0x0][0x228] ;  /* 0x00008a0000147ab9 */ /* 0x000fe20000000a00 */
[----:B------:R-:W-:Y:S02]  /*37c50*/  LOP3.LUT R236, R236, 0xffdfffff, RZ, 0xc0, !PT ;  /* 0xffdfffffecec7812 */ /* 0x000fe400078ec0ff */
[----:B------:R-:W-:Y:S02]  /*37c60*/  ISETP.LT.AND P2, PT, R3, UR12, !P0 ;  /* 0x0000000c03007c0c */ /* 0x000fe4000c741270 */
[----:B------:R-:W-:Y:S02]  /*37c70*/  ISETP.LT.AND P1, PT, R2, UR53, !P0 ;  /* 0x0000003502007c0c */ /* 0x000fe4000c721270 */
[----:B------:R-:W-:Y:S01]  /*37c80*/  ISETP.GE.AND P0, PT, R180, UR9, PT ;  /* 0x00000009b4007c0c */ /* 0x000fe2000bf06270 */
[----:B------:R-:W-:-:S02]  /*37c90*/  ULDC.64 UR8, c[0x0][0x228] ;  /* 0x00008a0000087ab9 */ /* 0x000fc40000000a00 */
[----:B------:R-:W-:Y:S01]  /*37ca0*/  UMOV UR60, UR8 ;  /* 0x00000008003c7c82 */ /* 0x000fe20008000000 */
[----:B------:R-:W-:Y:S01]  /*37cb0*/  UMOV UR55, UR9 ;  /* 0x0000000900377c82 */ /* 0x000fe20008000000 */
[----:B------:R-:W-:-:S04]  /*37cc0*/  ULDC.64 UR8, c[0x0][0x228] ;  /* 0x00008a0000087ab9 */ /* 0x000fc80000000a00 */
[----:B------:R-:W-:-:S04]  /*37cd0*/  @P2 LOP3.LUT R236, R236, 0x200000, RZ, 0xfc, !PT ;  /* 0x00200000ecec2812 */ /* 0x000fc800078efcff */
[----:B------:R-:W-:-:S04]  /*37ce0*/  LOP3.LUT R236, R236, 0xfffbffff, RZ, 0xc0, !PT ;  /* 0xfffbffffecec7812 */ /* 0x000fc800078ec0ff */
[----:B------:R-:W-:Y:S02]  /*37cf0*/  @P1 LOP3.LUT R236, R236, 0x40000, RZ, 0xfc, !PT ;  /* 0x00040000ecec1812 */ /* 0x000fe400078efcff */
[----:B------:R-:W-:Y:S02]  /*37d00*/  ISETP.LT.AND P1, PT, R3, UR24, !P0 ;  /* 0x0000001803007c0c */ /* 0x000fe4000c721270 */
[----:B------:R-:W-:Y:S02]  /*37d10*/  ISETP.LT.AND P0, PT, R2, UR52, !P0 ;  /* 0x0000003402007c0c */ /* 0x000fe4000c701270 */
[----:B------:R-:W-:-:S09]  /*37d20*/  LOP3.LUT R236, R236, 0xffff7fff, RZ, 0xc0, !PT ;  /* 0xffff7fffecec7812 */ /* 0x000fd200078ec0ff */
[----:B------:R-:W-:-:S04]  /*37d30*/  @P1 LOP3.LUT R236, R236, 0x8000, RZ, 0xfc, !PT ;  /* 0x00008000ecec1812 */ /* 0x000fc800078efcff */
[----:B------:R-:W-:-:S04]  /*37d40*/  LOP3.LUT R236, R236, 0xffffdfff, RZ, 0xc0, !PT ;  /* 0xffffdfffecec7812 */ /* 0x000fc800078ec0ff */
[----:B------:R-:W-:Y:S02]  /*37d50*/  @P0 LOP3.LUT R236, R236, 0x2000, RZ, 0xfc, !PT ;  /* 0x00002000ecec0812 */ /* 0x000fe400078efcff */
[----:B------:R-:W-:Y:S01]  /*37d60*/  ISETP.GE.AND P0, PT, R179, UR33, PT ;  /* 0x00000021b3007c0c */ /* 0x000fe2000bf06270 */
[----:B------:R-:W-:Y:S01]  /*37d70*/  ULDC.64 UR32, c[0x0][0x228] ;  /* 0x00008a0000207ab9 */ /* 0x000fe20000000a00 */
[----:B------:R-:W-:Y:S01]  /*37d80*/  LOP3.LUT R236, R236, 0xfffffbff, RZ, 0xc0, !PT ;  /* 0xfffffbffecec7812 */ /* 0x000fe200078ec0ff */
[----:B------:R-:W-:Y:S01]  /*37d90*/  UMOV UR35, UR33 ;  /* 0x0000002100237c82 */ /* 0x000fe20008000000 */
[----:B------:R-:W-:Y:S02]  /*37da0*/  ISETP.LT.AND P1, PT, R3, UR10, !P0 ;  /* 0x0000000a03007c0c */ /* 0x000fe4000c721270 */
[----:B------:R-:W-:Y:S01]  /*37db0*/  ISETP.LT.AND P0, PT, R2, UR43, !P0 ;  /* 0x0000002b02007c0c */ /* 0x000fe2000c701270 */
[----:B------:R-:W-:Y:S01]  /*37dc0*/  UMOV UR43, UR32 ;  /* 0x00000020002b7c82 */ /* 0x000fe20008000000 */
[----:B------:R-:W-:-:S09]  /*37dd0*/  ULDC.64 UR32, c[0x0][0x228] ;  /* 0x00008a0000207ab9 */ /* 0x000fd20000000a00 */
[----:B------:R-:W-:-:S04]  /*37de0*/  @P1 LOP3.LUT R236, R236, 0x400, RZ, 0xfc, !PT ;  /* 0x00000400ecec1812 */ /* 0x000fc800078efcff */
[----:B------:R-:W-:-:S04]  /*37df0*/  LOP3.LUT R236, R236, 0xfffffeff, RZ, 0xc0, !PT ;  /* 0xfffffeffecec7812 */ /* 0x000fc800078ec0ff */
[----:B------:R-:W-:Y:S02]  /*37e00*/  @P0 LOP3.LUT R236, R236, 0x100, RZ, 0xfc, !PT ;  /* 0x00000100ecec0812 */ /* 0x000fe400078efcff */
[----:B------:R-:W-:Y:S01]  /*37e10*/  ISETP.GE.AND P0, PT, R178, UR13, PT ;  /* 0x0000000db2007c0c */ /* 0x000fe2000bf06270 */
[----:B------:R-:W-:Y:S01]  /*37e20*/  ULDC.64 UR12, c[0x0][0x228] ;  /* 0x00008a00000c7ab9 */ /* 0x000fe20000000a00 */
[----:B------:R-:W-:Y:S02]  /*37e30*/  LOP3.LUT R236, R236, 0xffffffdf, RZ, 0xc0, !PT ;  /* 0xffffffdfecec7812 */ /* 0x000fe400078ec0ff */
[----:B------:R-:W-:Y:S01]  /*37e40*/  ISETP.LT.AND P1, PT, R3, UR30, !P0 ;  /* 0x0000001e03007c0c */ /* 0x000fe2000c721270 */
[----:B------:R-:W-:Y:S01]  /*37e50*/  UMOV UR30, UR33 ;  /* 0x00000021001e7c82 */ /* 0x000fe20008000000 */
[----:B------:R-:W-:Y:S01]  /*37e60*/  ISETP.LT.AND P0, PT, R2, UR42, !P0 ;  /* 0x0000002a02007c0c */ /* 0x000fe2000c701270 */
[----:B------:R-:W-:-:S10]  /*37e70*/  UMOV UR42, UR32 ;  /* 0x00000020002a7c82 */ /* 0x000fd40008000000 */
        /* <DEDUP_REMOVED lines=22> */
[----:B------:R-:W-:Y:S02]  /*37fe0*/  ISETP.GE.AND P0, PT, R175, UR31, PT ;  /* 0x0000001faf007c0c */ /* 0x000fe4000bf06270 */
[----:B------:R-:W-:Y:S02]  /*37ff0*/  LOP3.LUT R235, R235, 0xffdfffff, RZ, 0xc0, !PT ;  /* 0xffdfffffebeb7812 */ /* 0x000fe400078ec0ff */
[----:B------:R-:W-:Y:S02]  /*38000*/  ISETP.LT.AND P1, PT, R3, UR22, !P0 ;  /* 0x0000001603007c0c */ /* 0x000fe4000c721270 */
[----:B------:R-:W-:Y:S01]  /*38010*/  ISETP.LT.AND P0, PT, R2, UR38, !P0 ;  /* 0x0000002602007c0c */ /* 0x000fe2000c701270 */
[----:B------:R-:W-:Y:S02]  /*38020*/  ULDC.64 UR38, c[0x0][0x228] ;  /* 0x00008a0000267ab9 */ /* 0x000fe40000000a00 */
[----:B------:R-:W-:Y:S01]  /*38030*/  UMOV UR52, UR38 ;  /* 0x0000002600347c82 */ /* 0x000fe20008000000 */
[----:B------:R-:W-:Y:S01]  /*38040*/  UMOV UR58, UR39 ;  /* 0x00000027003a7c82 */ /* 0x000fe20008000000 */
[----:B------:R-:W-:-:S02]  /*38050*/  R2UR UR39, R191 ;  /* 0x00000000bf2772ca */ /* 0x000fc400000e0000 */
[----:B------:R-:W-:-:S04]  /*38060*/  R2UR UR38, R190 ;  /* 0x00000000be2672ca */ /* 0x000fc800000e0000 */
[----:B------:R-:W-:-:S04]  /*38070*/  @P1 LOP3.LUT R235, R235, 0x200000, RZ, 0xfc, !PT ;  /* 0x00200000ebeb1812 */ /* 0x000fc800078efcff */
[----:B------:R-:W-:-:S04]  /*38080*/  LOP3.LUT R235, R235, 0xfffbffff, RZ, 0xc0, !PT ;  /* 0xfffbffffebeb7812 */ /* 0x000fc800078ec0ff */
[----:B------:R-:W-:Y:S02]  /*38090*/  @P0 LOP3.LUT R235, R235, 0x40000, RZ, 0xfc, !PT ;  /* 0x00040000ebeb0812 */ /* 0x000fe400078efcff */
[----:B------:R-:W-:Y:S01]  /*380a0*/  ISETP.GE.AND P0, PT, R174, UR19, PT ;  /* 0x00000013ae007c0c */ /* 0x000fe2000bf06270 */
[----:B------:R-:W-:Y:S01]  /*380b0*/  ULDC.64 UR18, c[0x0][0x228] ;  /* 0x00008a0000127ab9 */ /* 0x000fe20000000a00 */
        /* <DEDUP_REMOVED lines=18> */
[----:B------:R-:W-:-:S06]  /*381e0*/  UMOV UR33, UR23 ;  /* 0x0000001700217c82 */ /* 0x000fcc0008000000 */
[----:B------:R-:W-:-:S04]  /*381f0*/  @P2 LOP3.LUT R235, R235, 0x400, RZ, 0xfc, !PT ;  /* 0x00000400ebeb2812 */ /* 0x000fc800078efcff */
[----:B------:R-:W-:-:S04]  /*38200*/  LOP3.LUT R235, R235, 0xfffffeff, RZ, 0xc0, !PT ;  /* 0xfffffeffebeb7812 */ /* 0x000fc800078ec0ff */
[----:B------:R-:W-:Y:S02]  /*38210*/  @P1 LOP3.LUT R235, R235, 0x100, RZ, 0xfc, !PT ;  /* 0x00000100ebeb1812 */ /* 0x000fe400078efcff */
[----:B------:R-:W-:Y:S01]  /*38220*/  ISETP.LT.AND P1, PT, R3, UR4, !P0 ;  /* 0x0000000403007c0c */ /* 0x000fe2000c721270 */
[----:B------:R-:W-:Y:S01]  /*38230*/  UMOV UR4, UR60 ;  /* 0x0000003c00047c82 */ /* 0x000fe20008000000 */
[----:B------:R-:W-:Y:S01]  /*38240*/  ISETP.LT.AND P0, PT, R2, UR47, !P0 ;  /* 0x0000002f02007c0c */ /* 0x000fe2000c701270 */
[----:B------:R-:W-:Y:S01]  /*38250*/  UMOV UR47, UR22 ;  /* 0x00000016002f7c82 */ /* 0x000fe20008000000 */
[----:B------:R-:W-:Y:S01]  /*38260*/  LOP3.LUT R235, R235, 0xffffffdf, RZ, 0xc0, !PT ;  /* 0xffffffdfebeb7812 */ /* 0x000fe200078ec0ff */
[----:B------:R-:W-:Y:S01]  /*38270*/  ULDC.64 UR22, c[0x0][0x228] ;  /* 0x00008a0000167ab9 */ /* 0x000fe20000000a00 */
[----:B------:R-:W-:Y:S02]  /*38280*/  ULDC.64 UR60, c[0x0][0x228] ;  /* 0x00008a00003c7ab9 */ /* 0x000fe40000000a00 */
[----:B0-----:R-:W-:-:S05]  /*38290*/  IMAD.U32 R4, RZ, RZ, UR61 ;  /* 0x0000003dff047e24 */ /* 0x001fca000f8e00ff */
[----:B------:R-:W-:Y:S01]  /*382a0*/  @P1 LOP3.LUT R235, R235, 0x20, RZ, 0xfc, !PT ;  /* 0x00000020ebeb1812 */ /* 0x000fe200078efcff */
[----:B------:R0:W-:Y:S03]  /*382b0*/  STL [R1+0xec0], R4 ;  /* 0x000ec00401007387 */ /* 0x0001e60000100800 */
[----:B------:R-:W-:-:S04]  /*382c0*/  LOP3.LUT R235, R235, 0xfffffffb, RZ, 0xc0, !PT ;  /* 0xfffffffbebeb7812 */ /* 0x000fc800078ec0ff */
[----:B------:R-:W-:Y:S02]  /*382d0*/  @P0 LOP3.LUT R235, R235, 0x4, RZ, 0xfc, !PT ;  /* 0x00000004ebeb0812 */ /* 0x000fe400078efcff */
[----:B------:R-:W-:Y:S02]  /*382e0*/  ISETP.GE.AND P0, PT, R171, UR29, PT ;  /* 0x0000001dab007c0c */ /* 0x000fe4000bf06270 */
[----:B------:R-:W-:Y:S02]  /*382f0*/  LOP3.LUT R235, R235, 0xbfffffff, RZ, 0xc0, !PT ;  /* 0xbfffffffebeb7812 */ /* 0x000fe400078ec0ff */
[----:B------:R-:W-:Y:S02]  /*38300*/  ISETP.LT.AND P1, PT, R3, UR14, !P0 ;  /* 0x0000000e03007c0c */ /* 0x000fe4000c721270 */
[----:B------:R-:W-:Y:S01]  /*38310*/  ISETP.LT.AND P0, PT, R2, UR46, !P0 ;  /* 0x0000002e02007c0c */ /* 0x000fe2000c701270 */
[----:B------:R-:W-:Y:S01]  /*38320*/  UMOV UR46, UR60 ;  /* 0x0000003c002e7c82 */ /* 0x000fe20008000000 */
[----:B------:R-:W-:-:S02]  /*38330*/  ULDC.64 UR60, c[0x0][0x228] ;  /* 0x00008a00003c7ab9 */ /* 0x000fc40000000a00 */
[----:B0-----:R-:W-:Y:S01]  /*38340*/  IMAD.U32 R4, RZ, RZ, UR61 ;  /* 0x0000003dff047e24 */ /* 0x001fe2000f8e00ff */
[----:B------:R-:W-:-:S04]  /*38350*/  R2UR UR61, R186 ;  /* 0x00000000ba3d72ca */ /* 0x000fc800000e0000 */
[----:B------:R0:W-:Y:S02]  /*38360*/  STL [R1+0xec8], R4 ;  /* 0x000ec80401007387 */ /* 0x0001e40000100800 */
        /* <DEDUP_REMOVED lines=8> */
[----:B------:R-:W-:Y:S01]  /*383f0*/  UMOV UR45, UR60 ;  /* 0x0000003c002d7c82 */ /* 0x000fe20008000000 */
[----:B------:R-:W-:-:S09]  /*38400*/  R2UR UR60, R185 ;  /* 0x00000000b93c72ca */ /* 0x000fd200000e0000 */
[----:B------:R-:W-:-:S04]  /*38410*/  @P1 LOP3.LUT R234, R234, 0x10000000, RZ, 0xfc, !PT ;  /* 0x10000000eaea1812 */ /* 0x000fc800078efcff */
[----:B------:R-:W-:-:S04]  /*38420*/  LOP3.LUT R234, R234, 0xf7ffffff, RZ, 0xc0, !PT ;  /* 0xf7ffffffeaea7812 */ /* 0x000fc800078ec0ff */
[----:B------:R-:W-:Y:S02]  /*38430*/  @P0 LOP3.LUT R234, R234, 0x8000000, RZ, 0xfc, !PT ;  /* 0x08000000eaea0812 */ /* 0x000fe400078efcff */
[----:B------:R-:W-:Y:S02]  /*38440*/  ISETP.GE.AND P0, PT, R169, UR5, PT ;  /* 0x00000005a9007c0c */ /* 0x000fe4000bf06270 */
[----:B------:R-:W-:Y:S02]  /*38450*/  LOP3.LUT R234, R234, 0xfbffffff, RZ, 0xc0, !PT ;  /* 0xfbffffffeaea7812 */ /* 0x000fe400078ec0ff */
[----:B------:R-:W-:Y:S02]  /*38460*/  ISETP.LT.AND P2, PT, R3, UR20, !P0 ;  /* 0x0000001403007c0c */ /* 0x000fe4000c741270 */
[----:B------:R-:W-:Y:S01]  /*38470*/  ISETP.LT.AND P1, PT, R2, UR4, !P0 ;  /* 0x0000000402007c0c */ /* 0x000fe2000c721270 */
[----:B------:R-:W-:Y:S01]  /*38480*/  ULDC.64 UR4, c[0x0][0x228] ;  /* 0x00008a0000047ab9 */ /* 0x000fe20000000a00 */
[----:B------:R-:W-:Y:S01]  /*38490*/  ISETP.GE.AND P0, PT, R168, UR15, PT ;  /* 0x0000000fa8007c0c */ /* 0x000fe2000bf06270 */
[----:B------:R-:W-:-:S02]  /*384a0*/  ULDC.64 UR14, c[0x0][0x228] ;  /* 0x00008a00000e7ab9 */ /* 0x000fc40000000a00 */
[----:B0-----:R-:W-:-:S05]  /*384b0*/  IMAD.U32 R4, RZ, RZ, UR15 ;  /* 0x0000000fff047e24 */ /* 0x001fca000f8e00ff */
[----:B------:R0:W-:Y:S01]  /*384c0*/  STL [R1+0xec4], R4 ;  /* 0x000ec40401007387 */ /* 0x0001e20000100800 */
[----:B------:R-:W-:-:S04]  /*384d0*/  @P2 LOP3.LUT R234, R234, 0x4000000, RZ, 0xfc, !PT ;  /* 0x04000000eaea2812 */ /* 0x000fc800078efcff */
[----:B------:R-:W-:-:S04]  /*384e0*/  LOP3.LUT R234, R234, 0xfdffffff, RZ, 0xc0, !PT ;  /* 0xfdffffffeaea7812 */ /* 0x000fc800078ec0ff */
[----:B------:R-:W-:Y:S02]  /*384f0*/  @P1 LOP3.LUT R234, R234, 0x2000000, RZ, 0xfc, !PT ;  /* 0x02000000eaea1812 */ /* 0x000fe400078efcff */
[----:B------:R-:W-:Y:S02]  /*38500*/  ISETP.LT.AND P1, PT, R3, UR8, !P0 ;  /* 0x0000000803007c0c */ /* 0x000fe4000c721270 */
[----:B------:R-:W-:Y:S01]  /*38510*/  ISETP.LT.AND P0, PT, R2, UR43, !P0 ;  /* 0x0000002b02007c0c */ /* 0x000fe2000c701270 */
[----:B------:R-:W-:Y:S01]  /*38520*/  UMOV UR43, UR14 ;  /* 0x0000000e002b7c82 */ /* 0x000fe20008000000 */
[----:B------:R-:W-:Y:S01]  /*38530*/  LOP3.LUT R234, R234, 0xffbfffff, RZ, 0xc0, !PT ;  /* 0xffbfffffeaea7812 */ /* 0x000fe200078ec0ff */
[----:B------:R-:W-:-:S08]  /*38540*/  ULDC.64 UR14, c[0x0][0x228] ;  /* 0x00008a00000e7ab9 */ /* 0x000fd00000000a00 */
[----:B------:R-:W-:-:S04]  /*38550*/  @P1 LOP3.LUT R234, R234, 0x400000, RZ, 0xfc, !PT ;  /* 0x00400000eaea1812 */ /* 0x000fc800078efcff */
[----:B------:R-:W-:-:S04]  /*38560*/  LOP3.LUT R234, R234, 0xffdfffff, RZ, 0xc0, !PT ;  /* 0xffdfffffeaea7812 */ /* 0x000fc800078ec0ff */
[----:B------:R-:W-:Y:S02]  /*38570*/  @P0 LOP3.LUT R234, R234, 0x200000, RZ, 0xfc, !PT ;  /* 0x00200000eaea0812 */ /* 0x000fe400078efcff */
[----:B------:R-:W-:Y:S01]  /*38580*/  ISETP.GE.AND P0, PT, R167, UR27, PT ;  /* 0x0000001ba7007c0c */ /* 0x000fe2000bf06270 */
[----:B------:R-:W-:Y:S01]  /*38590*/  ULDC.64 UR26, c[0x0][0x228] ;  /* 0x00008a00001a7ab9 */ /* 0x000fe20000000a00 */
[----:B------:R-:W-:Y:S01]  /*385a0*/  LOP3.LUT R234, R234, 0xfffbffff, RZ, 0xc0, !PT ;  /* 0xfffbffffeaea7812 */ /* 0x000fe200078ec0ff */
[----:B0-----:R-:W-:Y:S01]  /*385b0*/  IMAD.U32 R4, RZ, RZ, UR27 ;  /* 0x0000001bff047e24 */ /* 0x001fe2000f8e00ff */
[----:B------:R-:W-:Y:S02]  /*385c0*/  ISETP.LT.AND P1, PT, R3, UR12, !P0 ;  /* 0x0000000c03007c0c */ /* 0x000fe4000c721270 */
[----:B------:R-:W-:Y:S01]  /*385d0*/  ISETP.LT.AND P0, PT, R2, UR42, !P0 ;  /* 0x0000002a02007c0c */ /* 0x000fe2000c701270 */
[----:B------:R-:W-:Y:S01]  /*385e0*/  UMOV UR42, UR26 ;  /* 0x0000001a002a7c82 */ /* 0x000fe20008000000 */
[----:B------:R-:W-:Y:S01]  /*385f0*/  ULDC.64 UR26, c[0x0][0x228] ;  /* 0x00008a00001a7ab9 */ /* 0x000fe20000000a00 */
[----:B------:R0:W-:Y:S01]  /*38600*/  STL [R1+0xecc], R4 ;  /* 0x000ecc0401007387 */ /* 0x0001e20000100800 */
[----:B------:R-:W-:-:S07]  /*38610*/  UMOV UR29, UR26 ;  /* 0x0000001a001d7c82 */ /* 0x000fce0008000000 */
[----:B------:R-:W-:Y:S01]  /*38620*/  @P1 LOP3.LUT R234, R234, 0x40000, RZ, 0xfc, !PT ;  /* 0x00040000eaea1812 */ /* 0x000fe200078efcff */
[----:B0-----:R-:W-:-:S03]  /*38630*/  IMAD.U32 R4, RZ, RZ, UR27 ;  /* 0x0000001bff047e24 */ /* 0x001fc6000f8e00ff */
[----:B------:R-:W-:Y:S02]  /*38640*/  LOP3.LUT R234, R234, 0xfffdffff, RZ, 0xc0, !PT ;  /* 0xfffdffffeaea7812 */ /* 0x000fe400078ec0ff */
[----:B------:R0:W-:Y:S02]  /*38650*/  STL [R1+0xed0], R4 ;  /* 0x000ed00401007387 */ /* 0x0001e40000100800 */
[----:B------:R-:W-:Y:S02]  /*38660*/  @P0 LOP3.LUT R234, R234, 0x20000, RZ, 0xfc, !PT ;  /* 0x00020000eaea0812 */ /* 0x000fe400078efcff */
[----:B------:R-:W-:Y:S01]  /*38670*/  ISETP.GE.AND P0, PT, R166, UR21, PT ;  /* 0x00000015a6007c0c */ /* 0x000fe2000bf06270 */
[----:B------:R-:W-:Y:S01]  /*38680*/  ULDC.64 UR20, c[0x0][0x228] ;  /* 0x00008a0000147ab9 */ /* 0x000fe20000000a00 */
[----:B------:R-:W-:Y:S02]  /*38690*/  LOP3.LUT R234, R234, 0xffffbfff, RZ, 0xc0, !PT ;  /* 0xffffbfffeaea7812 */ /* 0x000fe400078ec0ff */
[----:B------:R-:W-:-:S02]  /*386a0*/  ISETP.LT.AND P1, PT, R3, UR24, !P0 ;  /* 0x0000001803007c0c */ /* 0x000fc4000c721270 */
[----:B------:R-:W-:-:S11]  /*386b0*/  ISETP.LT.AND P0, PT, R2, UR53, !P0 ;  /* 0x0000003502007c0c */ /* 0x000fd6000c701270 */
        /* <DEDUP_REMOVED lines=27> */
[----:B------:R-:W-:Y:S01]  /*38870*/  UMOV UR27, UR24 ;  /* 0x00000018001b7c82 */ /* 0x000fe20008000000 */
[----:B------:R-:W-:Y:S01]  /*38880*/  ISETP.LT.AND P1, PT, R3, UR16, !P0 ;  /* 0x0000001003007c0c */ /* 0x000fe2000c721270 */
[----:B0-----:R-:W-:Y:S01]  /*38890*/  IMAD.U32 R4, RZ, RZ, UR25 ;  /* 0x00000019ff047e24 */ /* 0x001fe2000f8e00ff */
[----:B------:R-:W-:Y:S01]  /*388a0*/  ISETP.LT.AND P0, PT, R2, UR47, !P0 ;  /* 0x0000002f02007c0c */ /* 0x000fe2000c701270 */
[----:B------:R-:W-:Y:S02]  /*388b0*/  ULDC.64 UR24, c[0x0][0x228] ;  /* 0x00008a0000187ab9 */ /* 0x000fe40000000a00 */
[----:B------:R-:W-:Y:S01]  /*388c0*/  UMOV UR26, UR24 ;  /* 0x00000018001a7c82 */ /* 0x000fe20008000000 */
[----:B------:R-:W-:Y:S01]  /*388d0*/  IMAD.U32 R7, RZ, RZ, UR25 ;  /* 0x00000019ff077e24 */ /* 0x000fe2000f8e00ff */
[----:B------:R0:W-:Y:S04]  /*388e0*/  STL [R1+0xed8], R4 ;  /* 0x000ed80401007387 */ /* 0x0001e80000100800 */
[----:B------:R-:W-:Y:S02]  /*388f0*/  STL [R1+0x1ad8], R7 ;  /* 0x001ad80701007387 */ /* 0x000fe40000100800 */
[----:B------:R-:W-:-:S04]  /*38900*/  @P1 LOP3.LUT R234, R234, 0x4, RZ, 0xfc, !PT ;  /* 0x00000004eaea1812 */ /* 0x000fc800078efcff */
[----:B------:R-:W-:-:S04]  /*38910*/  LOP3.LUT R234, R234, 0xfffffffd, RZ, 0xc0, !PT ;  /* 0xfffffffdeaea7812 */ /* 0x000fc800078ec0ff */
[----:B------:R-:W-:Y:S02]  /*38920*/  @P0 LOP3.LUT R234, R234, 0x2, RZ, 0xfc, !PT ;  /* 0x00000002eaea0812 */ /* 0x000fe400078efcff */
[----:B------:R-:W-:Y:S01]  /*38930*/  ISETP.GE.AND P0, PT, R162, UR11, PT ;  /* 0x0000000ba2007c0c */ /* 0x000fe2000bf06270 */
[----:B------:R-:W-:Y:S01]  /*38940*/  ULDC.64 UR10, c[0x0][0x228] ;  /* 0x00008a00000a7ab9 */ /* 0x000fe20000000a00 */
[----:B------:R-:W-:Y:S02]  /*38950*/  LOP3.LUT R234, R234, 0xbfffffff, RZ, 0xc0, !PT ;  /* 0xbfffffffeaea7812 */ /* 0x000fe400078ec0ff */
[----:B------:R-:W-:Y:S02]  /*38960*/  ISETP.LT.AND P1, PT, R3, UR22, !P0 ;  /* 0x0000001603007c0c */ /* 0x000fe4000c721270 */
        /* <DEDUP_REMOVED lines=12> */
[----:B0-----:R-:W-:Y:S01]  /*38a30*/  IMAD.U32 R4, RZ, RZ, UR17 ;  /* 0x00000011ff047e24 */ /* 0x001fe2000f8e00ff */
[----:B------:R-:W-:-:S04]  /*38a40*/  ULDC.64 UR16, c[0x0][0x228] ;  /* 0x00008a0000107ab9 */ /* 0x000fc80000000a00 */
[----:B------:R-:W-:Y:S01]  /*38a50*/  @P2 LOP3.LUT R233, R233, 0x4000000, RZ, 0xfc, !PT ;  /* 0x04000000e9e92812 */ /* 0x000fe200078efcff */
[----:B------:R0:W-:Y:S03]  /*38a60*/  STL [R1+0x1adc], R4 ;  /* 0x001adc0401007387 */ /* 0x0001e60000100800 */
        /* <DEDUP_REMOVED lines=13> */
[----:B------:R-:W-:Y:S01]  /*38b40*/  IMAD.U32 R6, RZ, RZ, UR23 ;  /* 0x00000017ff067e24 */ /* 0x000fe2000f8e00ff */
[----:B------:R-:W-:Y:S01]  /*38b50*/  ISETP.LT.AND P0, PT, R2, UR42, !P0 ;  /* 0x0000002a02007c0c */ /* 0x000fe2000c701270 */
[----:B------:R-:W-:Y:S02]  /*38b60*/  ULDC.64 UR42, c[0x0][0x228] ;  /* 0x00008a00002a7ab9 */ /* 0x000fe40000000a00 */
[----:B------:R-:W-:Y:S01]  /*38b70*/  UMOV UR23, UR42 ;  /* 0x0000002a00177c82 */ /* 0x000fe20008000000 */
[----:B------:R-:W-:Y:S01]  /*38b80*/  UMOV UR47, UR43 ;  /* 0x0000002b002f7c82 */ /* 0x000fe20008000000 */
[----:B------:R-:W-:Y:S01]  /*38b90*/  ULDC.64 UR42, c[0x0][0x228] ;  /* 0x00008a00002a7ab9 */ /* 0x000fe20000000a00 */
[----:B------:R-:W-:Y:S05]  /*38ba0*/  STL [R1+0x1ae0], R6 ;  /* 0x001ae00601007387 */ /* 0x000fea0000100800 */
        /* <DEDUP_REMOVED lines=9> */
[----:B------:R-:W-:-:S09]  /*38c40*/  UMOV UR31, UR36 ;  /* 0x00000024001f7c82 */ /* 0x000fd20008000000 */
        /* <DEDUP_REMOVED lines=9> */
[----:B------:R-:W-:Y:S01]  /*38ce0*/  ISETP.GE.AND P0, PT, R156, UR15, PT ;  /* 0x0000000f9c007c0c */ /* 0x000fe2000bf06270 */
[----:B------:R-:W-:Y:S01]  /*38cf0*/  ULDC.64 UR14, c[0x0][0x228] ;  /* 0x00008a00000e7ab9 */ /* 0x000fe20000000a00 */
[----:B------:R-:W-:Y:S01]  /*38d00*/  ULDC.64 UR36, c[0x0][0x228] ;  /* 0x00008a0000247ab9 */ /* 0x000fe20000000a00 */
[----:B------:R-:W-:Y:S01]  /*38d10*/  UMOV UR22, UR14 ;  /* 0x0000000e00167c82 */ /* 0x000fe20008000000 */
[----:B------:R-:W-:Y:S01]  /*38d20*/  IMAD.U32 R188, RZ, RZ, UR15 ;  /* 0x0000000fffbc7e24 */ /* 0x000fe2000f8e00ff */
[----:B------:R-:W-:-:S04]  /*38d30*/  ULDC.64 UR14, c[0x0][0x228] ;  /* 0x00008a00000e7ab9 */ /* 0x000fc80000000a00 */
[----:B------:R-:W-:Y:S01]  /*38d40*/  @P2 LOP3.LUT R233, R233, 0x400, RZ, 0xfc, !PT ;  /* 0x00000400e9e92812 */ /* 0x000fe200078efcff */
[----:B------:R-:W-:Y:S03]  /*38d50*/  STL [R1+0x1ae4], R188 ;  /* 0x001ae4bc01007387 */ /* 0x000fe60000100800 */
        /* <DEDUP_REMOVED lines=15> */
[----:B------:R-:W-:-:S02]  /*38e50*/  ULDC.64 UR26, c[0x0][0x228] ;  /* 0x00008a00001a7ab9 */ /* 0x000fc40000000a00 */
[----:B------:R-:W-:Y:S01]  /*38e60*/  UMOV UR20, UR26 ;  /* 0x0000001a00147c82 */ /* 0x000fe20008000000 */
[----:B------:R-:W-:Y:S01]  /*38e70*/  UMOV UR45, UR27 ;  /* 0x0000001b002d7c82 */ /* 0x000fe20008000000 */
[----:B------:R-:W-:Y:S01]  /*38e80*/  UMOV UR26, UR29 ;  /* 0x0000001d001a7c82 */ /* 0x000fe20008000000 */
[----:B------:R-:W-:Y:S01]  /*38e90*/  UMOV UR27, UR28 ;  /* 0x0000001c001b7c82 */ /* 0x000fe20008000000 */
[----:B------:R-:W-:Y:S01]  /*38ea0*/  @P1 LOP3.LUT R233, R233, 0x4, RZ, 0xfc, !PT ;  /* 0x00000004e9e91812 */ /* 0x000fe200078efcff */
[----:B------:R-:W-:-:S03]  /*38eb0*/  ULDC.64 UR28, c[0x0][0x228] ;  /* 0x00008a00001c7ab9 */ /* 0x000fc60000000a00 */
        /* <DEDUP_REMOVED lines=17> */
[----:B------:R-:W-:-:S08]  /*38fd0*/  ULDC.64 UR10, c[0x0][0x228] ;  /* 0x00008a00000a7ab9 */ /* 0x000fd00000000a00 */
        /* <DEDUP_REMOVED lines=31> */
[----:B------:R-:W-:-:S10]  /*391d0*/  ULDC.64 UR20, c[0x0][0x228] ;  /* 0x00008a0000147ab9 */ /* 0x000fd40000000a00 */
        /* <DEDUP_REMOVED lines=22> */
[----:B------:R-:W-:Y:S02]  /*39340*/  ULDC.64 UR8, c[0x0][0x228] ;  /* 0x00008a0000087ab9 */ /* 0x000fe40000000a00 */
[----:B------:R-:W-:Y:S01]  /*39350*/  STL [R1+0x1ae8], R232 ;  /* 0x001ae8e801007387 */ /* 0x000fe20000100800 */
        /* <DEDUP_REMOVED lines=72> */
[----:B------:R-:W-:-:S07]  /*397e0*/  UMOV UR8, UR59 ;  /* 0x0000003b00087c82 */ /* 0x000fce0008000000 */
[----:B------:R-:W-:-:S04]  /*397f0*/  @P2 LOP3.LUT R231, R231, 0x4, RZ, 0xfc, !PT ;  /* 0x00000004e7e72812 */ /* 0x000fc800078efcff */
[----:B------:R-:W-:-:S04]  /*39800*/  LOP3.LUT R231, R231, 0xfffffffd, RZ, 0xc0, !PT ;  /* 0xfffffffde7e77812 */ /* 0x000fc800078ec0ff */
[----:B------:R-:W-:Y:S02]  /*39810*/  @P1 LOP3.LUT R231, R231, 0x2, RZ, 0xfc, !PT ;  /* 0x00000002e7e71812 */ /* 0x000fe400078efcff */
[----:B------:R-:W-:Y:S02]  /*39820*/  ISETP.LT.AND P1, PT, R3, UR22, !P0 ;  /* 0x0000001603007c0c */ /* 0x000fe4000c721270 */
[----:B------:R-:W-:Y:S01]  /*39830*/  ISETP.LT.AND P0, PT, R2, UR30, !P0 ;  /* 0x0000001e02007c0c */ /* 0x000fe2000c701270 */
[----:B------:R-:W-:Y:S01]  /*39840*/  UMOV UR30, UR42 ;  /* 0x0000002a001e7c82 */ /* 0x000fe20008000000 */
[----:B------:R-:W-:Y:S01]  /*39850*/  UMOV UR42, UR26 ;  /* 0x0000001a002a7c82 */ /* 0x000fe20008000000 */
[----:B------:R-:W-:Y:S01]  /*39860*/  UMOV UR26, UR32 ;  /* 0x00000020001a7c82 */ /* 0x000fe20008000000 */
[----:B------:R-:W-:Y:S01]  /*39870*/  UMOV UR32, UR38 ;  /* 0x0000002600207c82 */ /* 0x000fe20008000000 */
[----:B------:R-:W-:Y:S06]  /*39880*/  STL [R1+0x1aec], R231 ;  /* 0x001aece701007387 */ /* 0x000fec0000100800 */
        /* <DEDUP_REMOVED lines=9> */
[----:B------:R-:W-:Y:S01]  /*39920*/  UMOV UR56, UR27 ;  /* 0x0000001b00387c82 */ /* 0x000fe20008000000 */
[----:B------:R-:W-:-:S08]  /*39930*/  UMOV UR27, UR34 ;  /* 0x00000022001b7c82 */ /* 0x000fd00008000000 */
[----:B------:R-:W-:-:S04]  /*39940*/  @P1 LOP3.LUT R230, R230, 0x4000000, RZ, 0xfc, !PT ;  /* 0x04000000e6e61812 */ /* 0x000fc800078efcff */
[----:B------:R-:W-:-:S04]  /*39950*/  LOP3.LUT R230, R230, 0xfdffffff, RZ, 0xc0, !PT ;  /* 0xfdffffffe6e67812 */ /* 0x000fc800078ec0ff */
[----:B------:R-:W-:Y:S02]  /*39960*/  @P0 LOP3.LUT R230, R230, 0x2000000, RZ, 0xfc, !PT ;  /* 0x02000000e6e60812 */ /* 0x000fe400078efcff */
[----:B------:R-:W-:Y:S01]  /*39970*/  ISETP.GE.AND P0, PT, R8, UR5, PT ;  /* 0x0000000508007c0c */ /* 0x000fe2000bf06270 */
[----:B------:R-:W-:Y:S01]  /*39980*/  VIADD R8, R0, 0xda ;  /* 0x000000da00087836 */ /* 0x000fe20000000000 */
[----:B------:R-:W-:Y:S01]  /*39990*/  LOP3.LUT R230, R230, 0xffbfffff, RZ, 0xc0, !PT ;  /* 0xffbfffffe6e67812 */ /* 0x000fe200078ec0ff */
[----:B------:R-:W-:Y:S01]  /*399a0*/  ULDC.64 UR4, c[0x0][0x228] ;  /* 0x00008a0000047ab9 */ /* 0x000fe20000000a00 */
        /* <DEDUP_REMOVED lines=19> */
[----:B------:R-:W-:Y:S01]  /*39ae0*/  VIADD R8, R0, 0xd6 ;  /* 0x000000d600087836 */ /* 0x000fe20000000000 */
[----:B------:R-:W-:Y:S01]  /*39af0*/  LOP3.LUT R230, R230, 0xffffbfff, RZ, 0xc0, !PT ;  /* 0xffffbfffe6e67812 */ /* 0x000fe200078ec0ff */
[----:B------:R-:W-:Y:S01]  /*39b00*/  ULDC.64 UR16, c[0x0][0x228] ;  /* 0x00008a0000107ab9 */ /* 0x000fe20000000a00 */
[----:B------:R-:W-:Y:S01]  /*39b10*/  ISETP.LT.AND P1, PT, R3, UR22, !P0 ;  /* 0x0000001603007c0c */ /* 0x000fe2000c721270 */
[----:B------:R-:W-:Y:S01]  /*39b20*/  UMOV UR22, UR48 ;  /* 0x0000003000167c82 */ /* 0x000fe20008000000 */
[----:B------:R-:W-:Y:S01]  /*39b30*/  ISETP.LT.AND P0, PT, R2, UR54, !P0 ;  /* 0x0000003602007c0c */ /* 0x000fe2000c701270 */
[----:B------:R-:W-:Y:S01]  /*39b40*/  ULDC.64 UR48, c[0x0][0x228] ;  /* 0x00008a0000307ab9 */ /* 0x000fe20000000a00 */
[----:B------:R-:W-:Y:S01]  /*39b50*/  UMOV UR54, UR14 ;  /* 0x0000000e00367c82 */ /* 0x000fe20008000000 */
[----:B------:R-:W-:Y:S01]  /*39b60*/  UMOV UR14, UR24 ;  /* 0x00000018000e7c82 */ /* 0x000fe20008000000 */
[----:B------:R-:W-:Y:S01]  /*39b70*/  UMOV UR24, UR35 ;  /* 0x0000002300187c82 */ /* 0x000fe20008000000 */
[----:B------:R-:W-:-:S06]  /*39b80*/  ULDC.64 UR34, c[0x0][0x228] ;  /* 0x00008a0000227ab9 */ /* 0x000fcc0000000a00 */
        /* <DEDUP_REMOVED lines=32> */
[----:B------:R-:W-:Y:S02]  /*39d90*/  LOP3.LUT R230, R230, 0xfffffffb, RZ, 0xc0, !PT ;  /* 0xfffffffbe6e67812 */ /* 0x000fe400078ec0ff */
[----:B------:R-:W-:Y:S02]  /*39da0*/  ISETP.LT.AND P1, PT, R3, UR6, !P0 ;  /* 0x0000000603007c0c */ /* 0x000fe4000c721270 */
[----:B------:R-:W-:Y:S01]  /*39db0*/  ISETP.LT.AND P0, PT, R2, UR38, !P0 ;  /* 0x0000002602007c0c */ /* 0x000fe2000c701270 */
[----:B------:R-:W-:Y:S01]  /*39dc0*/  UMOV UR38, UR30 ;  /* 0x0000001e00267c82 */ /* 0x000fe20008000000 */
[----:B------:R-:W-:Y:S01]  /*39dd0*/  UMOV UR30, UR8 ;  /* 0x00000008001e7c82 */ /* 0x000fe20008000000 */
[----:B------:R-:W-:Y:S01]  /*39de0*/  UMOV UR8, UR27 ;  /* 0x0000001b00087c82 */ /* 0x000fe20008000000 */
[----:B------:R-:W-:-:S07]  /*39df0*/  ULDC.64 UR26, c[0x0][0x228] ;  /* 0x00008a00001a7ab9 */ /* 0x000fce0000000a00 */
[----:B------:R-:W-:-:S04]  /*39e00*/  @P1 LOP3.LUT R230, R230, 0x4, RZ, 0xfc, !PT ;  /* 0x00000004e6e61812 */ /* 0x000fc800078efcff */
[----:B------:R-:W-:-:S04]  /*39e10*/  LOP3.LUT R230, R230, 0xfffffffd, RZ, 0xc0, !PT ;  /* 0xfffffffde6e67812 */ /* 0x000fc800078ec0ff */
[----:B------:R-:W-:Y:S02]  /*39e20*/  @P0 LOP3.LUT R230, R230, 0x2, RZ, 0xfc, !PT ;  /* 0x00000002e6e60812 */ /* 0x000fe400078efcff */
[----:B------:R-:W-:Y:S01]  /*39e30*/  ISETP.GE.AND P0, PT, R8, UR17, PT ;  /* 0x0000001108007c0c */ /* 0x000fe2000bf06270 */
[----:B------:R-:W-:Y:S02]  /*39e40*/  VIADD R8, R0, 0xce ;  /* 0x000000ce00087836 */ /* 0x000fe40000000000 */
[----:B------:R-:W-:Y:S01]  /*39e50*/  STL [R1+0x1af0], R230 ;  /* 0x001af0e601007387 */ /* 0x000fe20000100800 */
[----:B------:R-:W-:Y:S01]  /*39e60*/  ISETP.LT.AND P1, PT, R3, UR58, !P0 ;  /* 0x0000003a03007c0c */ /* 0x000fe2000c721270 */
[----:B------:R-:W-:Y:S01]  /*39e70*/  UMOV UR58, UR10 ;  /* 0x0000000a003a7c82 */ /* 0x000fe20008000000 */
[----:B------:R-:W-:Y:S01]  /*39e80*/  ISETP.LT.AND P0, PT, R2, UR34, !P0 ;  /* 0x0000002202007c0c */ /* 0x000fe2000c701270 */
[----:B------:R-:W-:Y:S01]  /*39e90*/  UMOV UR10, UR40 ;  /* 0x00000028000a7c82 */ /* 0x000fe20008000000 */
        /* <DEDUP_REMOVED lines=9> */
[----:B------:R-:W-:Y:S01]  /*39f30*/  ULDC.64 UR12, c[0x0][0x228] ;  /* 0x00008a00000c7ab9 */ /* 0x000fe20000000a00 */
[----:B------:R-:W-:Y:S01]  /*39f40*/  STL [R1+0x1af4], R229 ;  /* 0x001af4e501007387 */ /* 0x000fe20000100800 */
[----:B------:R-:W-:Y:S01]  /*39f50*/  ISETP.LT.AND P1, PT, R3, UR32, !P0 ;  /* 0x0000002003007c0c */ /* 0x000fe2000c721270 */
[----:B------:R-:W-:Y:S01]  /*39f60*/  UMOV UR32, UR16 ;  /* 0x0000001000207c82 */ /* 0x000fe20008000000 */
[----:B------:R-:W-:Y:S01]  /*39f70*/  ISETP.LT.AND P0, PT, R2, UR26, !P0 ;  /* 0x0000001a02007c0c */ /* 0x000fe2000c701270 */
[----:B------:R-:W-:Y:S01]  /*39f80*/  UMOV UR26, UR22 ;  /* 0x00000016001a7c82 */ /* 0x000fe20008000000 */
[----:B------:R-:W-:Y:S01]  /*39f90*/  ULDC.64 UR22, c[0x0][0x228] ;  /* 0x00008a0000167ab9 */ /* 0x000fe20000000a00 */
[----:B------:R-:W-:-:S08]  /*39fa0*/  ULDC.64 UR16, c[0x0][0x228] ;  /* 0x00008a0000107ab9 */ /* 0x000fd00000000a00 */
        /* <DEDUP_REMOVED lines=23> */
[----:B------:R-:W-:-:S09]  /*3a120*/  ULDC UR4, c[0x0][0x228] ;  /* 0x00008a0000047ab9 */ /* 0x000fd20000000800 */
[----:B------:R-:W-:-:S04]  /*3a130*/  @P1 LOP3.LUT R228, R228, 0x4000, RZ, 0xfc, !PT ;  /* 0x00004000e4e41812 */ /* 0x000fc800078efcff */
[----:B------:R-:W-:-:S04]  /*3a140*/  LOP3.LUT R228, R228, 0xffffdfff, RZ, 0xc0, !PT ;  /* 0xffffdfffe4e47812 */ /* 0x000fc800078ec0ff */
[----:B------:R-:W-:Y:S02]  /*3a150*/  @P0 LOP3.LUT R228, R228, 0x2000, RZ, 0xfc, !PT ;  /* 0x00002000e4e40812 */ /* 0x000fe400078efcff */
[----:B------:R-:W-:Y:S01]  /*3a160*/  ISETP.GE.AND P0, PT, R8, UR59, PT ;  /* 0x0000003b08007c0c */ /* 0x000fe2000bf06270 */
[----:B------:R-:W-:Y:S02]  /*3a170*/  VIADD R8, R0, 0x157 ;  /* 0x0000015700087836 */ /* 0x000fe40000000000 */
[----:B------:R-:W-:Y:S01]  /*3a180*/  STL [R1+0x1af8], R228 ;  /* 0x001af8e401007387 */ /* 0x000fe20000100800 */
[----:B------:R-:W-:Y:S01]  /*3a190*/  ISETP.LT.AND P1, PT, R3, UR58, !P0 ;  /* 0x0000003a03007c0c */ /* 0x000fe2000c721270 */
[----:B------:R-:W-:Y:S01]  /*3a1a0*/  ULDC.64 UR58, c[0x0][0x228] ;  /* 0x00008a00003a7ab9 */ /* 0x000fe20000000a00 */
[----:B------:R-:W-:Y:S01]  /*3a1b0*/  ISETP.LT.AND P0, PT, R2, UR4, !P0 ;  /* 0x0000000402007c0c */ /* 0x000fe2000c701270 */
[----:B------:R-:W-:Y:S01]  /*3a1c0*/  UMOV UR6, UR59 ;  /* 0x0000003b00067c82 */ /* 0x000fe20008000000 */
[----:B------:R-:W-:Y:S01]  /*3a1d0*/  UMOV UR44, UR58 ;  /* 0x0000003a002c7c82 */ /* 0x000fe20008000000 */
[----:B------:R-:W-:Y:S01]  /*3a1e0*/  ULDC.64 UR58, c[0x0][0x228] ;  /* 0x00008a00003a7ab9 */ /* 0x000fe20000000a00 */
[----:B------:R-:W-:-:S07]  /*3a1f0*/  ULDC UR4, c[0x0][0x228] ;  /* 0x00008a0000047ab9 */ /* 0x000fce0000000800 */
[----:B------:R-:W-:Y:S02]  /*3a200*/  @P1 LOP3.LUT R250, R250, 0x400, RZ, 0xfc, !PT ;  /* 0x00000400fafa1812 */ /* 0x000fe400078efcff */
[----:B------:R-:W-:Y:S02]  /*3a210*/  @P0 LOP3.LUT R236, R236, 0x40000000, RZ, 0xfc, !PT ;  /* 0x40000000ecec0812 */ /* 0x000fe400078efcff */
[----:B------:R-:W-:Y:S01]  /*3a220*/  ISETP.GE.AND P0, PT, R8, UR6, PT ;  /* 0x0000000608007c0c */ /* 0x000fe2000bf06270 */
[----:B------:R-:W-:Y:S01]  /*3a230*/  VIADD R8, R0, 0x156 ;  /* 0x0000015600087836 */ /* 0x000fe20000000000 */
[----:B------:R-:W-:Y:S01]  /*3a240*/  LOP3.LUT R236, R236, 0xefffffff, RZ, 0xc0, !PT ;  /* 0xefffffffecec7812 */ /* 0x000fe200078ec0ff */
[----:B------:R-:W-:Y:S01]  /*3a250*/  UMOV UR6, UR12 ;  /* 0x0000000c00067c82 */ /* 0x000fe20008000000 */
[----:B------:R-:W-:Y:S01]  /*3a260*/  ISETP.LT.AND P1, PT, R3, UR58, !P0 ;  /* 0x0000003a03007c0c */ /* 0x000fe2000c721270 */
[----:B------:R-:W-:Y:S01]  /*3a270*/  UMOV UR12, UR61 ;  /* 0x0000003d000c7c82 */ /* 0x000fe20008000000 */
[----:B------:R-:W-:Y:S01]  /*3a280*/  ISETP.LT.AND P0, PT, R2, UR4, !P0 ;  /* 0x0000000402007c0c */ /* 0x000fe2000c701270 */
[----:B------:R-:W-:Y:S01]  /*3a290*/  UMOV UR58, UR60 ;  /* 0x0000003c003a7c82 */ /* 0x000fe20008000000 */
[----:B------:R-:W-:Y:S01]  /*3a2a0*/  ULDC.64 UR60, c[0x0][0x228] ;  /* 0x00008a00003c7ab9 */ /* 0x000fe20000000a00 */
[----:B------:R-:W-:Y:S01]  /*3a2b0*/  ULDC UR4, c[0x0][0x228] ;  /* 0x00008a0000047ab9 */ /* 0x000fe20000000800 */
[----:B------:R-:W-:Y:S07]  /*3a2c0*/  STL [R1+0x1afc], R250 ;  /* 0x001afcfa01007387 */ /* 0x000fee0000100800 */
[----:B------:R-:W-:-:S04]  /*3a2d0*/  @P1 LOP3.LUT R236, R236, 0x10000000, RZ, 0xfc, !PT ;  /* 0x10000000ecec1812 */ /* 0x000fc800078efcff */
[----:B------:R-:W-:-:S04]  /*3a2e0*/  LOP3.LUT R236, R236, 0xf7ffffff, RZ, 0xc0, !PT ;  /* 0xf7ffffffecec7812 */ /* 0x000fc800078ec0ff */
[----:B------:R-:W-:Y:S02]  /*3a2f0*/  @P0 LOP3.LUT R236, R236, 0x8000000, RZ, 0xfc, !PT ;  /* 0x08000000ecec0812 */ /* 0x000fe400078efcff */
[----:B------:R-:W-:Y:S01]  /*3a300*/  ISETP.GE.AND P0, PT, R8, UR59, PT ;  /* 0x0000003b08007c0c */ /* 0x000fe2000bf06270 */
[----:B------:R-:W-:Y:S01]  /*3a310*/  VIADD R8, R0, 0x155 ;  /* 0x0000015500087836 */ /* 0x000fe20000000000 */
[----:B------:R-:W-:Y:S02]  /*3a320*/  LOP3.LUT R236, R236, 0xfdffffff, RZ, 0xc0, !PT ;  /* 0xfdffffffecec7812 */ /* 0x000fe400078ec0ff */
[----:B------:R-:W-:Y:S01]  /*3a330*/  ISETP.LT.AND P1, PT, R3, UR60, !P0 ;  /* 0x0000003c03007c0c */ /* 0x000fe2000c721270 */
[----:B------:R-:W-:Y:S01]  /*3a340*/  UMOV UR60, UR58 ;  /* 0x0000003a003c7c82 */ /* 0x000fe20008000000 */
[----:B------:R-:W-:Y:S01]  /*3a350*/  ISETP.LT.AND P0, PT, R2, UR4, !P0 ;  /* 0x0000000402007c0c */ /* 0x000fe2000c701270 */
[----:B------:R-:W-:Y:S01]  /*3a360*/  ULDC.64 UR58, c[0x0][0x228] ;  /* 0x00008a00003a7ab9 */ /* 0x000fe20000000a00 */
[----:B------:R-:W-:-:S09]  /*3a370*/  ULDC UR4, c[0x0][0x228] ;  /* 0x00008a0000047ab9 */ /* 0x000fd20000000800 */
        /* <DEDUP_REMOVED lines=88> */
[----:B------:R-:W-:Y:S02]  /*3a900*/  @P1 LOP3.LUT R236, R236, 0x1, RZ, 0xfc, !PT ;  /* 0x00000001ecec1812 */ /* 0x000fe400078efcff */
[----:B------:R-:W-:Y:S02]  /*3a910*/  @P0 LOP3.LUT R235, R235, 0x40000000, RZ, 0xfc, !PT ;  /* 0x40000000ebeb0812 */ /* 0x000fe400078efcff */
[----:B------:R-:W-:Y:S01]  /*3a920*/  ISETP.GE.AND P0, PT, R8, UR61, PT ;  /* 0x0000003d08007c0c */ /* 0x000fe2000bf06270 */
[----:B------:R-:W-:Y:S01]  /*3a930*/  VIADD R8, R0, 0x14c ;  /* 0x0000014c00087836 */ /* 0x000fe20000000000 */
[----:B------:R-:W-:Y:S01]  /*3a940*/  LOP3.LUT R235, R235, 0xefffffff, RZ, 0xc0, !PT ;  /* 0xefffffffebeb7812 */ /* 0x000fe200078ec0ff */
[----:B------:R-:W-:Y:S01]  /*3a950*/  STL [R1+0x1b00], R236 ;  /* 0x001b00ec01007387 */ /* 0x000fe20000100800 */
        /* <DEDUP_REMOVED lines=122> */
[----:B------:R-:W-:Y:S01]  /*3b100*/  IMAD.MOV.U32 R225, RZ, RZ, R223 ;  /* 0x000000ffffe17224 */ /* 0x000fe200078e00df */
[----:B------:R-:W-:Y:S01]  /*3b110*/  ISETP.LT.AND P0, PT, R2, UR4, !P0 ;  /* 0x0000000402007c0c */ /* 0x000fe2000c701270 */
[----:B------:R-:W-:Y:S01]  /*3b120*/  ULDC UR4, c[0x0][0x228] ;  /* 0x00008a0000047ab9 */ /* 0x000fe20000000800 */
[----:B------:R-:W-:Y:S01]  /*3b130*/  IMAD.MOV.U32 R224, RZ, RZ, R222 ;  /* 0x000000ffffe07224 */ /* 0x000fe200078e00de */
[----:B------:R-:W-:Y:S01]  /*3b140*/  F2FP.SATFINITE.E5M2.F32.PACK_AB_MERGE_C R24, R25, R24, RZ ;  /* 0x000000181918723e */ /* 0x000fe200048060ff */
[----:B------:R-:W-:-:S07]  /*3b150*/  ULDC UR60, c[0x0][0x228] ;  /* 0x00008a00003c7ab9 */ /* 0x000fce0000000800 */
[----:B------:R-:W-:-:S04]  /*3b160*/  @P1 LOP3.LUT R234, R234, 0x100000, RZ, 0xfc, !PT ;  /* 0x00100000eaea1812 */ /* 0x000fc800078efcff */
[----:B------:R-:W-:-:S04]  /*3b170*/  LOP3.LUT R234, R234, 0xfff7ffff, RZ, 0xc0, !PT ;  /* 0xfff7ffffeaea7812 */ /* 0x000fc800078ec0ff */
[----:B------:R-:W-:Y:S02]  /*3b180*/  @P0 LOP3.LUT R234, R234, 0x80000, RZ, 0xfc, !PT ;  /* 0x00080000eaea0812 */ /* 0x000fe400078efcff */
[----:B------:R-:W-:Y:S01]  /*3b190*/  ISETP.GE.AND P0, PT, R8, UR61, PT ;  /* 0x0000003d08007c0c */ /* 0x000fe2000bf06270 */
[----:B------:R-:W-:Y:S01]  /*3b1a0*/  VIADD R8, R0, 0x13b ;  /* 0x0000013b00087836 */ /* 0x000fe20000000000 */
[----:B------:R-:W-:Y:S02]  /*3b1b0*/  LOP3.LUT R234, R234, 0xfffeffff, RZ, 0xc0, !PT ;  /* 0xfffeffffeaea7812 */ /* 0x000fe400078ec0ff */
[----:B------:R-:W-:Y:S01]  /*3b1c0*/  ISETP.LT.AND P1, PT, R3, UR58, !P0 ;  /* 0x0000003a03007c0c */ /* 0x000fe2000c721270 */
[----:B------:R-:W-:Y:S01]  /*3b1d0*/  ULDC.64 UR58, c[0x0][0x228] ;  /* 0x00008a00003a7ab9 */ /* 0x000fe20000000a00 */
[----:B------:R-:W-:Y:S01]  /*3b1e0*/  ISETP.LT.AND P0, PT, R2, UR4, !P0 ;  /* 0x0000000402007c0c */ /* 0x000fe2000c701270 */
[----:B------:R-:W-:-:S10]  /*3b1f0*/  ULDC UR4, c[0x0][0x228] ;  /* 0x00008a0000047ab9 */ /* 0x000fd40000000800 */
[----:B------:R-:W-:-:S04]  /*3b200*/  @P1 LOP3.LUT R234, R234, 0x10000, RZ, 0xfc, !PT ;  /* 0x00010000eaea1812 */ /* 0x000fc800078efcff */
[----:B------:R-:W-:-:S04]  /*3b210*/  LOP3.LUT R234, R234, 0xffff7fff, RZ, 0xc0, !PT ;  /* 0xffff7fffeaea7812 */ /* 0x000fc800078ec0ff */
[----:B------:R-:W-:Y:S02]  /*3b220*/  @P0 LOP3.LUT R234, R234, 0x8000, RZ, 0xfc, !PT ;  /* 0x00008000eaea0812 */ /* 0x000fe400078efcff */
[----:B------:R-:W-:Y:S01]  /*3b230*/  ISETP.GE.AND P0, PT, R8, UR6, PT ;  /* 0x0000000608007c0c */ /* 0x000fe2000bf06270 */
[----:B------:R-:W-:Y:S01]  /*3b240*/  VIADD R8, R0, 0x139 ;  /* 0x0000013900087836 */ /* 0x000fe20000000000 */
[----:B------:R-:W-:Y:S01]  /*3b250*/  LOP3.LUT R234, R234, 0xffffefff, RZ, 0xc0, !PT ;  /* 0xffffefffeaea7812 */ /* 0x000fe200078ec0ff */
[----:B------:R-:W-:Y:S01]  /*3b260*/  ULDC UR6, c[0x0][0x228] ;  /* 0x00008a0000067ab9 */ /* 0x000fe20000000800 */
[----:B------:R-:W-:Y:S01]  /*3b270*/  ISETP.LT.AND P1, PT, R3, UR58, !P0 ;  /* 0x0000003a03007c0c */ /* 0x000fe2000c721270 */
[----:B------:R-:W-:Y:S01]  /*3b280*/  IMAD.MOV.U32 R223, RZ, RZ, R221 ;  /* 0x000000ffffdf7224 */ /* 0x000fe200078e00dd */
[----:B------:R-:W-:Y:S01]  /*3b290*/  ISETP.LT.AND P0, PT, R2, UR4, !P0 ;  /* 0x0000000402007c0c */ /* 0x000fe2000c701270 */
[----:B------:R-:W-:Y:S01]  /*3b2a0*/  ULDC UR4, c[0x0][0x248] ;  /* 0x0000920000047ab9 */ /* 0x000fe20000000800 */
[----:B------:R-:W-:Y:S01]  /*3b2b0*/  IMAD.MOV.U32 R222, RZ, RZ, R220 ;  /* 0x000000ffffde7224 */ /* 0x000fe200078e00dc */
[----:B------:R-:W-:Y:S01]  /*3b2c0*/  F2FP.SATFINITE.E5M2.F32.PACK_AB_MERGE_C R25, R119, R118, RZ ;  /* 0x000000767719723e */ /* 0x000fe200048060ff */
[----:B------:R-:W-:Y:S01]  /*3b2d0*/  VIADD R5, R5, UR4 ;  /* 0x0000000405057c36 */ /* 0x000fe20008000000 */
[----:B------:R-:W-:Y:S01]  /*3b2e0*/  ULDC UR4, c[0x0][0x228] ;  /* 0x00008a0000047ab9 */ /* 0x000fe20000000800 */
[----:B------:R-:W-:Y:S01]  /*3b2f0*/  F2FP.SATFINITE.E5M2.F32.PACK_AB_MERGE_C R26, R27, R26, RZ ;  /* 0x0000001a1b1a723e */ /* 0x000fe200048060ff */
[----:B------:R-:W-:-:S02]  /*3b300*/  ULDC UR58, c[0x0][0x228] ;  /* 0x00008a00003a7ab9 */ /* 0x000fc40000000800 */
[----:B------:R1:W-:Y:S02]  /*3b310*/  STL [R1+0xe24], R5 ;  /* 0x000e240501007387 */ /* 0x0003e40000100800 */
[----:B------:R-:W-:-:S04]  /*3b320*/  @P1 LOP3.LUT R234, R234, 0x1000, RZ, 0xfc, !PT ;  /* 0x00001000eaea1812 */ /* 0x000fc800078efcff */
[----:B------:R-:W-:-:S04]  /*3b330*/  LOP3.LUT R234, R234, 0xfffff7ff, RZ, 0xc0, !PT ;  /* 0xfffff7ffeaea7812 */ /* 0x000fc800078ec0ff */
[----:B------:R-:W-:Y:S02]  /*3b340*/  @P0 LOP3.LUT R234, R234, 0x800, RZ, 0xfc, !PT ;  /* 0x00000800eaea0812 */ /* 0x000fe400078efcff */
[----:B------:R-:W-:Y:S01]  /*3b350*/  ISETP.GE.AND P0, PT, R8, UR12, PT ;  /* 0x0000000c08007c0c */ /* 0x000fe2000bf06270 */
[----:B------:R-:W-:Y:S01]  /*3b360*/  VIADD R8, R0, 0x137 ;  /* 0x0000013700087836 */ /* 0x000fe20000000000 */
[----:B------:R-:W-:Y:S01]  /*3b370*/  LOP3.LUT R234, R234, 0xfffffeff, RZ, 0xc0, !PT ;  /* 0xfffffeffeaea7812 */ /* 0x000fe200078ec0ff */
[----:B------:R-:W-:Y:S01]  /*3b380*/  IMAD.MOV.U32 R221, RZ, RZ, R219 ;  /* 0x000000ffffdd7224 */ /* 0x000fe200078e00db */
[----:B------:R-:W-:Y:S01]  /*3b390*/  ISETP.LT.AND P1, PT, R3, UR6, !P0 ;  /* 0x0000000603007c0c */ /* 0x000fe2000c721270 */
[----:B------:R-:W-:Y:S01]  /*3b3a0*/  ULDC UR6, c[0x0][0x228] ;  /* 0x00008a0000067ab9 */ /* 0x000fe20000000800 */
[----:B------:R-:W-:Y:S01]  /*3b3b0*/  ISETP.LT.AND P0, PT, R2, UR4, !P0 ;  /* 0x0000000402007c0c */ /* 0x000fe2000c701270 */
[----:B------:R-:W-:Y:S01]  /*3b3c0*/  ULDC UR4, c[0x0][0x248] ;  /* 0x0000920000047ab9 */ /* 0x000fe20000000800 */
[----:B------:R-:W-:-:S02]  /*3b3d0*/  IMAD.MOV.U32 R220, RZ, RZ, R218 ;  /* 0x000000ffffdc7224 */ /* 0x000fc400078e00da */
[----:B------:R-:W-:Y:S02]  /*3b3e0*/  IMAD.MOV.U32 R251, RZ, RZ, R223 ;  /* 0x000000fffffb7224 */ /* 0x000fe400078e00df */
[----:B------:R-:W-:Y:S01]  /*3b3f0*/  IMAD.MOV.U32 R249, RZ, RZ, R222 ;  /* 0x000000fffff97224 */ /* 0x000fe200078e00de */
[----:B------:R-:W-:Y:S01]  /*3b400*/  F2FP.SATFINITE.E5M2.F32.PACK_AB_MERGE_C R27, R127, R126, RZ ;  /* 0x0000007e7f1b723e */ /* 0x000fe200048060ff */
[----:B0-----:R-:W-:Y:S01]  /*3b410*/  VIADD R4, R5, UR4 ;  /* 0x0000000405047c36 */ /* 0x001fe20008000000 */
[----:B------:R-:W-:Y:S01]  /*3b420*/  ULDC UR4, c[0x0][0x228] ;  /* 0x00008a0000047ab9 */ /* 0x000fe20000000800 */
[----:B------:R-:W-:Y:S01]  /*3b430*/  F2FP.SATFINITE.E5M2.F32.PACK_AB_MERGE_C R32, R33, R32, RZ ;  /* 0x000000202120723e */ /* 0x000fe200048060ff */
[----:B------:R-:W-:Y:S01]  /*3b440*/  ULDC UR12, c[0x0][0x228] ;  /* 0x00008a00000c7ab9 */ /* 0x000fe20000000800 */
[----:B------:R-:W-:Y:S01]  /*3b450*/  @P1 LOP3.LUT R234, R234, 0x100, RZ, 0xfc, !PT ;  /* 0x00000100eaea1812 */ /* 0x000fe200078efcff */
[----:B------:R0:W-:Y:S03]  /*3b460*/  STL [R1+0xe00], R4 ;  /* 0x000e000401007387 */ /* 0x0001e60000100800 */
        /* <DEDUP_REMOVED lines=10> */
[----:B------:R-:W-:Y:S01]  /*3b510*/  IMAD.MOV.U32 R218, RZ, RZ, R216 ;  /* 0x000000ffffda7224 */ /* 0x000fe200078e00d8 */
[----:B-1----:R-:W-:Y:S01]  /*3b520*/  F2FP.SATFINITE.E5M2.F32.PACK_AB_MERGE_C R5, R224, R225, RZ ;  /* 0x000000e1e005723e */ /* 0x002fe200048060ff */
[----:B0-----:R-:W-:Y:S01]  /*3b530*/  VIADD R4, R4, UR4 ;  /* 0x0000000404047c36 */ /* 0x001fe20008000000 */
[----:B------:R-:W-:Y:S01]  /*3b540*/  ULDC UR4, c[0x0][0x228] ;  /* 0x00008a0000047ab9 */ /* 0x000fe20000000800 */
[----:B------:R-:W-:-:S02]  /*3b550*/  IMAD.MOV.U32 R248, RZ, RZ, R221 ;  /* 0x000000fffff87224 */ /* 0x000fc400078e00dd */
[----:B------:R-:W-:Y:S01]  /*3b560*/  IMAD.MOV.U32 R247, RZ, RZ, R220 ;  /* 0x000000fffff77224 */ /* 0x000fe200078e00dc */
[----:B------:R0:W-:Y:S01]  /*3b570*/  STL [R1+0xe04], R4 ;  /* 0x000e040401007387 */ /* 0x0001e20000100800 */
[----:B------:R-:W-:Y:S01]  /*3b580*/  F2FP.SATFINITE.E5M2.F32.PACK_AB_MERGE_C R7, R249, R251, RZ ;  /* 0x000000fbf907723e */ /* 0x000fe200048060ff */
[----:B------:R-:W-:Y:S01]  /*3b590*/  ULDC UR16, c[0x0][0x228] ;  /* 0x00008a0000107ab9 */ /* 0x000fe20000000800 */
        /* <DEDUP_REMOVED lines=19> */
[----:B------:R-:W-:Y:S02]  /*3b6d0*/  @P1 LOP3.LUT R234, R234, 0x1, RZ, 0xfc, !PT ;  /* 0x00000001eaea1812 */ /* 0x000fe400078efcff */
[----:B------:R-:W-:-:S02]  /*3b6e0*/  @P0 LOP3.LUT R233, R233, 0x80000000, RZ, 0xfc, !PT ;  /* 0x80000000e9e90812 */ /* 0x000fc400078efcff */
[----:B------:R-:W-:Y:S01]  /*3b6f0*/  ISETP.GE.AND P0, PT, R8, UR22, PT ;  /* 0x0000001608007c0c */ /* 0x000fe2000bf06270 */
[----:B------:R-:W-:Y:S01]  /*3b700*/  VIADD R8, R0, 0x131 ;  /* 0x0000013100087836 */ /* 0x000fe20000000000 */
[----:B------:R-:W-:Y:S01]  /*3b710*/  LOP3.LUT R233, R233, 0xefffffff, RZ, 0xc0, !PT ;  /* 0xefffffffe9e97812 */ /* 0x000fe200078ec0ff */
[----:B------:R-:W-:Y:S01]  /*3b720*/  STL [R1+0x1b08], R234 ;  /* 0x001b08ea01007387 */ /* 0x000fe20000100800 */
[----:B------:R-:W-:Y:S01]  /*3b730*/  ISETP.LT.AND P1, PT, R3, UR6, !P0 ;  /* 0x0000000603007c0c */ /* 0x000fe2000c721270 */
[----:B------:R-:W-:Y:S01]  /*3b740*/  ULDC UR6, c[0x0][0x228] ;  /* 0x00008a0000067ab9 */ /* 0x000fe20000000800 */
[----:B------:R-:W-:Y:S01]  /*3b750*/  ISETP.LT.AND P0, PT, R2, UR4, !P0 ;  /* 0x0000000402007c0c */ /* 0x000fe2000c701270 */
[----:B------:R-:W-:Y:S01]  /*3b760*/  ULDC UR4, c[0x0][0x248] ;  /* 0x0000920000047ab9 */ /* 0x000fe20000000800 */
[----:B------:R0:W-:Y:S01]  /*3b770*/  STL [R1+0xe08], R4 ;  /* 0x000e080401007387 */ /* 0x0001e20000100800 */
[----:B------:R-:W-:Y:S02]  /*3b780*/  IMAD.MOV.U32 R215, RZ, RZ, R213 ;  /* 0x000000ffffd77224 */ /* 0x000fe400078e00d5 */
[----:B------:R-:W-:-:S02]  /*3b790*/  IMAD.MOV.U32 R214, RZ, RZ, R212 ;  /* 0x000000ffffd67224 */ /* 0x000fc400078e00d4 */
[----:B------:R-:W-:Y:S02]  /*3b7a0*/  IMAD.MOV.U32 R244, RZ, RZ, R217 ;  /* 0x000000fffff47224 */ /* 0x000fe400078e00d9 */
[----:B------:R-:W-:Y:S01]  /*3b7b0*/  IMAD.MOV.U32 R243, RZ, RZ, R216 ;  /* 0x000000fffff37224 */ /* 0x000fe200078e00d8 */
[----:B------:R-:W-:Y:S01]  /*3b7c0*/  F2FP.SATFINITE.E5M2.F32.PACK_AB_MERGE_C R132, R133, R132, RZ ;  /* 0x000000848584723e */ /* 0x000fe200048060ff */
[----:B------:R-:W-:Y:S01]  /*3b7d0*/  ULDC UR22, c[0x0][0x248] ;  /* 0x0000920000167ab9 */ /* 0x000fe20000000800 */
[----:B------:R-:W-:Y:S01]  /*3b7e0*/  @P1 LOP3.LUT R233, R233, 0x10000000, RZ, 0xfc, !PT ;  /* 0x10000000e9e91812 */ /* 0x000fe200078efcff */
[----:B0-----:R-:W-:Y:S01]  /*3b7f0*/  VIADD R4, R4, UR4 ;  /* 0x0000000404047c36 */ /* 0x001fe20008000000 */
[----:B------:R-:W-:Y:S02]  /*3b800*/  ULDC UR4, c[0x0][0x228] ;  /* 0x00008a0000047ab9 */ /* 0x000fe40000000800 */
[----:B------:R-:W-:Y:S02]  /*3b810*/  LOP3.LUT R233, R233, 0xf7ffffff, RZ, 0xc0, !PT ;  /* 0xf7ffffffe9e97812 */ /* 0x000fe400078ec0ff */
[----:B------:R0:W-:Y:S02]  /*3b820*/  STL [R1+0xe0c], R4 ;  /* 0x000e0c0401007387 */ /* 0x0001e40000100800 */
[----:B------:R-:W-:-:S02]  /*3b830*/  @P0 LOP3.LUT R233, R233, 0x8000000, RZ, 0xfc, !PT ;  /* 0x08000000e9e90812 */ /* 0x000fc400078efcff */
        /* <DEDUP_REMOVED lines=8> */
[----:B------:R-:W-:Y:S02]  /*3b8c0*/  IMAD.MOV.U32 R212, RZ, RZ, R210 ;  /* 0x000000ffffd47224 */ /* 0x000fe400078e00d2 */
[----:B------:R-:W-:-:S02]  /*3b8d0*/  IMAD.MOV.U32 R242, RZ, RZ, R215 ;  /* 0x000000fffff27224 */ /* 0x000fc400078e00d7 */
[----:B------:R-:W-:Y:S01]  /*3b8e0*/  IMAD.MOV.U32 R241, RZ, RZ, R214 ;  /* 0x000000fffff17224 */ /* 0x000fe200078e00d6 */
[----:B------:R-:W-:Y:S01]  /*3b8f0*/  LOP3.LUT R132, R132, 0xffff, RZ, 0xc0, !PT ;  /* 0x0000ffff84847812 */ /* 0x000fe200078ec0ff */
        /* <DEDUP_REMOVED lines=49> */
[----:B------:R-:W-:Y:S01]  /*3bc10*/  IMAD.MOV.U32 R207, RZ, RZ, R205 ;  /* 0x000000ffffcf7224 */ /* 0x000fe200078e00cd */
[----:B------:R-:W-:Y:S01]  /*3bc20*/  LOP3.LUT R233, R233, 0xffffefff, RZ, 0xc0, !PT ;  /* 0xffffefffe9e97812 */ /* 0x000fe200078ec0ff */
[----:B------:R-:W-:Y:S01]  /*3bc30*/  IMAD.MOV.U32 R206, RZ, RZ, R204 ;  /* 0x000000ffffce7224 */ /* 0x000fe200078e00cc */
[----:B------:R-:W-:Y:S01]  /*3bc40*/  ISETP.LT.AND P1, PT, R3, UR6, !P0 ;  /* 0x0000000603007c0c */ /* 0x000fe2000c721270 */
[----:B------:R-:W-:Y:S01]  /*3bc50*/  IMAD.MOV.U32 R205, RZ, RZ, R203 ;  /* 0x000000ffffcd7224 */ /* 0x000fe200078e00cb */
[----:B------:R-:W-:Y:S01]  /*3bc60*/  ISETP.LT.AND P0, PT, R2, UR4, !P0 ;  /* 0x0000000402007c0c */ /* 0x000fe2000c701270 */
[----:B------:R-:W-:Y:S01]  /*3bc70*/  ULDC UR4, c[0x0][0x248] ;  /* 0x0000920000047ab9 */ /* 0x000fe20000000800 */
[----:B------:R-:W-:Y:S01]  /*3bc80*/  IMAD.MOV.U32 R204, RZ, RZ, R202 ;  /* 0x000000ffffcc7224 */ /* 0x000fe200078e00ca */
[----:B------:R-:W-:Y:S01]  /*3bc90*/  ULDC UR6, c[0x0][0x228] ;  /* 0x00008a0000067ab9 */ /* 0x000fe20000000800 */
[----:B0-----:R-:W-:Y:S01]  /*3bca0*/  VIADD R4, R4, UR4 ;  /* 0x0000000404047c36 */ /* 0x001fe20008000000 */
[----:B------:R-:W-:Y:S01]  /*3bcb0*/  ULDC UR4, c[0x0][0x228] ;  /* 0x00008a0000047ab9 */ /* 0x000fe20000000800 */
[----:B------:R-:W-:-:S02]  /*3bcc0*/  VIADD R8, R0, 0x129 ;  /* 0x0000012900087836 */ /* 0x000fc40000000000 */
[----:B------:R-:W-:Y:S01]  /*3bcd0*/  IMAD.MOV.U32 R227, RZ, RZ, R209 ;  /* 0x000000ffffe37224 */ /* 0x000fe200078e00d1 */
[----:B------:R0:W-:Y:S01]  /*3bce0*/  STL [R1+0xe1c], R4 ;  /* 0x000e1c0401007387 */ /* 0x0001e20000100800 */
[----:B------:R-:W-:Y:S01]  /*3bcf0*/  IMAD.MOV.U32 R226, RZ, RZ, R208 ;  /* 0x000000ffffe27224 */ /* 0x000fe200078e00d0 */
[----:B------:R-:W-:Y:S01]  /*3bd00*/  @P1 LOP3.LUT R233, R233, 0x1000, RZ, 0xfc, !PT ;  /* 0x00001000e9e91812 */ /* 0x000fe200078efcff */
[----:B------:R-:W-:Y:S01]  /*3bd10*/  ULDC UR38, c[0x0][0x228] ;  /* 0x00008a0000267ab9 */ /* 0x000fe20000000800 */
[----:B------:R-:W2:Y:S01]  /*3bd20*/  LDL.LU R194, [R1+0xc8c] ;  /* 0x000c8c0001c27983 */ /* 0x000ea20000300800 */
[----:B------:R-:W-:Y:S01]  /*3bd30*/  IMAD.MOV.U32 R203, RZ, RZ, R201 ;  /* 0x000000ffffcb7224 */ /* 0x000fe200078e00c9 */
[----:B------:R-:W-:Y:S01]  /*3bd40*/  LOP3.LUT R233, R233, 0xfffff7ff, RZ, 0xc0, !PT ;  /* 0xfffff7ffe9e97812 */ /* 0x000fe200078ec0ff */
[----:B------:R-:W-:Y:S02]  /*3bd50*/  IMAD.MOV.U32 R202, RZ, RZ, R200 ;  /* 0x000000ffffca7224 */ /* 0x000fe400078e00c8 */
        /* <DEDUP_REMOVED lines=10> */
[----:B------:R-:W3:Y:S01]  /*3be00*/  LDL.LU R195, [R1+0xc90] ;  /* 0x000c900001c37983 */ /* 0x000ee20000300800 */
[----:B------:R-:W-:Y:S01]  /*3be10*/  ULDC UR4, c[0x0][0x248] ;  /* 0x0000920000047ab9 */ /* 0x000fe20000000800 */
[----:B--2---:R-:W-:-:S08]  /*3be20*/  IMAD.MOV.U32 R196, RZ, RZ, R194 ;  /* 0x000000ffffc47224 */ /* 0x004fd000078e00c2 */
[----:B------:R-:W-:Y:S01]  /*3be30*/  @P1 LOP3.LUT R233, R233, 0x100, RZ, 0xfc, !PT ;  /* 0x00000100e9e91812 */ /* 0x000fe200078efcff */
[----:B------:R-:W2:Y:S01]  /*3be40*/  LDL.LU R194, [R1+0xc94] ;  /* 0x000c940001c27983 */ /* 0x000ea20000300800 */
[----:B0-----:R-:W-:Y:S01]  /*3be50*/  VIADD R4, R4, UR4 ;  /* 0x0000000404047c36 */ /* 0x001fe20008000000 */
[----:B------:R-:W-:Y:S01]  /*3be60*/  ULDC UR6, c[0x0][0x228] ;  /* 0x00008a0000067ab9 */ /* 0x000fe20000000800 */
[----:B------:R-:W-:Y:S01]  /*3be70*/  IMAD.MOV.U32 R223, RZ, RZ, R205 ;  /* 0x000000ffffdf7224 */ /* 0x000fe200078e00cd */
[----:B------:R0:W-:Y:S01]  /*3be80*/  STL [R1+0xeb4], R5 ;  /* 0x000eb40501007387 */ /* 0x0001e20000100800 */
[----:B------:R-:W-:Y:S02]  /*3be90*/  IMAD.MOV.U32 R222, RZ, RZ, R204 ;  /* 0x000000ffffde7224 */ /* 0x000fe400078e00cc */
[----:B------:R-:W-:Y:S01]  /*3bea0*/  IMAD.MOV.U32 R221, RZ, RZ, R203 ;  /* 0x000000ffffdd7224 */ /* 0x000fe200078e00cb */
[----:B------:R-:W0:Y:S01]  /*3beb0*/  LDL.LU R225, [R1+0xc08] ;  /* 0x000c080001e17983 */ /* 0x000e220000300800 */
[----:B------:R-:W-:-:S02]  /*3bec0*/  IMAD.MOV.U32 R220, RZ, RZ, R202 ;  /* 0x000000ffffdc7224 */ /* 0x000fc400078e00ca */
[----:B------:R-:W-:Y:S01]  /*3bed0*/  IMAD.MOV.U32 R219, RZ, RZ, R201 ;  /* 0x000000ffffdb7224 */ /* 0x000fe200078e00c9 */
[----:B------:R-:W0:Y:S01]  /*3bee0*/  LDL.LU R224, [R1+0xc0c] ;  /* 0x000c0c0001e07983 */ /* 0x000e220000300800 */
[----:B------:R-:W-:Y:S02]  /*3bef0*/  IMAD.MOV.U32 R218, RZ, RZ, R200 ;  /* 0x000000ffffda7224 */ /* 0x000fe400078e00c8 */
[----:B------:R-:W-:Y:S01]  /*3bf00*/  IMAD.MOV.U32 R217, RZ, RZ, R199 ;  /* 0x000000ffffd97224 */ /* 0x000fe200078e00c7 */
[----:B------:R-:W-:Y:S01]  /*3bf10*/  STL [R1+0xe20], R4 ;  /* 0x000e200401007387 */ /* 0x000fe20000100800 */
[----:B------:R-:W-:Y:S02]  /*3bf20*/  IMAD.MOV.U32 R216, RZ, RZ, R198 ;  /* 0x000000ffffd87224 */ /* 0x000fe400078e00c6 */
[----:B------:R-:W-:Y:S02]  /*3bf30*/  IMAD.MOV.U32 R215, RZ, RZ, R197 ;  /* 0x000000ffffd77224 */ /* 0x000fe400078e00c5 */
[----:B------:R-:W-:-:S02]  /*3bf40*/  IMAD.MOV.U32 R214, RZ, RZ, R196 ;  /* 0x000000ffffd67224 */ /* 0x000fc400078e00c4 */
[----:B---3--:R-:W-:Y:S02]  /*3bf50*/  IMAD.MOV.U32 R213, RZ, RZ, R195 ;  /* 0x000000ffffd57224 */ /* 0x008fe400078e00c3 */
[----:B------:R-:W-:Y:S01]  /*3bf60*/  VIADD R8, R0, 0x127 ;  /* 0x0000012700087836 */ /* 0x000fe20000000000 */
[----:B------:R-:W-:Y:S01]  /*3bf70*/  LOP3.LUT R233, R233, 0xffffff7f, RZ, 0xc0, !PT ;  /* 0xffffff7fe9e97812 */ /* 0x000fe200078ec0ff */
[----:B------:R-:W-:Y:S01]  /*3bf80*/  ULDC UR4, c[0x0][0x228] ;  /* 0x00008a0000047ab9 */ /* 0x000fe20000000800 */
[----:B0-----:R-:W-:-:S05]  /*3bf90*/  F2FP.SATFINITE.E5M2.F32.PACK_AB_MERGE_C R5, R224, R225, RZ ;  /* 0x000000e1e005723e */ /* 0x001fca00048060ff */
[----:B------:R0:W-:Y:S04]  /*3bfa0*/  STL [R1+0xeb8], R5 ;  /* 0x000eb80501007387 */ /* 0x0001e80000100800 */
[----:B------:R-:W0:Y:S04]  /*3bfb0*/  LDL.LU R225, [R1+0xc10] ;  /* 0x000c100001e17983 */ /* 0x000e280000300800 */
[----:B------:R-:W0:Y:S01]  /*3bfc0*/  LDL.LU R224, [R1+0xc14] ;  /* 0x000c140001e07983 */ /* 0x000e220000300800 */
[----:B--2---:R-:W-:Y:S01]  /*3bfd0*/  IMAD.MOV.U32 R212, RZ, RZ, R194 ;  /* 0x000000ffffd47224 */ /* 0x004fe200078e00c2 */
[----:B0-----:R-:W-:Y:S01]  /*3bfe0*/  F2FP.SATFINITE.E5M2.F32.PACK_AB_MERGE_C R5, R224, R225, RZ ;  /* 0x000000e1e005723e */ /* 0x001fe200048060ff */
[----:B------:R-:W-:-:S04]  /*3bff0*/  IMAD.MOV.U32 R225, RZ, RZ, R207 ;  /* 0x000000ffffe17224 */ /* 0x000fc800078e00cf */
[----:B------:R0:W-:Y:S04]  /*3c000*/  STL [R1+0xeac], R5 ;  /* 0x000eac0501007387 */ /* 0x0001e80000100800 */
[----:B------:R-:W2:Y:S01]  /*3c010*/  LDL.LU R211, [R1+0xc98] ;  /* 0x000c980001d37983 */ /* 0x000ea20000300800 */
[----:B------:R-:W-:-:S03]  /*3c020*/  IMAD.MOV.U32 R224, RZ, RZ, R206 ;  /* 0x000000ffffe07224 */ /* 0x000fc600078e00ce */
[----:B------:R-:W2:Y:S04]  /*3c030*/  LDL.LU R210, [R1+0xc9c] ;  /* 0x000c9c0001d27983 */ /* 0x000ea80000300800 */
[----:B------:R-:W3:Y:S04]  /*3c040*/  LDL.LU R209, [R1+0xca0] ;  /* 0x000ca00001d17983 */ /* 0x000ee80000300800 */
        /* <DEDUP_REMOVED lines=15> */
[----:B------:R-:W0:Y:S04]  /*3c140*/  LDL.LU R137, [R1+0xc18] ;  /* 0x000c180001897983 */ /* 0x000e280000300800 */
[----:B------:R-:W0:Y:S02]  /*3c150*/  LDL.LU R252, [R1+0xc1c] ;  /* 0x000c1c0001fc7983 */ /* 0x000e240000300800 */
[----:B0-----:R-:W-:-:S05]  /*3c160*/  F2FP.SATFINITE.E5M2.F32.PACK_AB_MERGE_C R5, R252, R137, RZ ;  /* 0x00000089fc05723e */ /* 0x001fca00048060ff */
[----:B------:R0:W-:Y:S04]  /*3c170*/  STL [R1+0xeb0], R5 ;  /* 0x000eb00501007387 */ /* 0x0001e80000100800 */
[----:B------:R1:W-:Y:S01]  /*3c180*/  STL [R1+0xea4], R7 ;  /* 0x000ea40701007387 */ /* 0x0003e20000100800 */
[----:B0-----:R-:W-:-:S03]  /*3c190*/  F2FP.SATFINITE.E5M2.F32.PACK_AB_MERGE_C R5, R245, R246, RZ ;  /* 0x000000f6f505723e */ /* 0x001fc600048060ff */
[----:B------:R0:W-:Y:S01]  /*3c1a0*/  STL [R1+0xea8], R6 ;  /* 0x000ea80601007387 */ /* 0x0001e20000100800 */
[----:B-1----:R-:W-:-:S03]  /*3c1b0*/  F2FP.SATFINITE.E5M2.F32.PACK_AB_MERGE_C R7, R243, R244, RZ ;  /* 0x000000f4f307723e */ /* 0x002fc600048060ff */
[----:B------:R1:W-:Y:S01]  /*3c1c0*/  STL [R1+0xea0], R5 ;  /* 0x000ea00501007387 */ /* 0x0003e20000100800 */
[----:B0-----:R-:W-:-:S03]  /*3c1d0*/  F2FP.SATFINITE.E5M2.F32.PACK_AB_MERGE_C R6, R241, R242, RZ ;  /* 0x000000f2f106723e */ /* 0x001fc600048060ff */
[----:B------:R0:W-:Y:S01]  /*3c1e0*/  STL [R1+0xe9c], R7 ;  /* 0x000e9c0701007387 */ /* 0x0001e20000100800 */
[----:B-1----:R-:W-:-:S03]  /*3c1f0*/  F2FP.SATFINITE.E5M2.F32.PACK_AB_MERGE_C R5, R239, R240, RZ ;  /* 0x000000f0ef05723e */ /* 0x002fc600048060ff */
[----:B------:R1:W-:Y:S04]  /*3c200*/  STL [R1+0xe98], R6 ;  /* 0x000e980601007387 */ /* 0x0003e80000100800 */
[----:B------:R2:W-:Y:S01]  /*3c210*/  STL [R1+0xe94], R5 ;  /* 0x000e940501007387 */ /* 0x0005e20000100800 */
[----:B0-----:R-:W-:Y:S02]  /*3c220*/  F2FP.SATFINITE.E5M2.F32.PACK_AB_MERGE_C R7, R237, R238, RZ ;  /* 0x000000eeed07723e */ /* 0x001fe400048060ff */
[----:B-1----:R-:W-:-:S03]  /*3c230*/  F2FP.SATFINITE.E5M2.F32.PACK_AB_MERGE_C R6, R226, R227, RZ ;  /* 0x000000e3e206723e */ /* 0x002fc600048060ff */
[----:B------:R0:W-:Y:S01]  /*3c240*/  STL [R1+0xe88], R7 ;  /* 0x000e880701007387 */ /* 0x0001e20000100800 */
[----:B--2---:R-:W-:-:S03]  /*3c250*/  F2FP.SATFINITE.E5M2.F32.PACK_AB_MERGE_C R5, R224, R225, RZ ;  /* 0x000000e1e005723e */ /* 0x004fc600048060ff */
        /* <DEDUP_REMOVED lines=15> */
[----:B---3--:R-:W-:-:S03]  /*3c350*/  F2FP.SATFINITE.E5M2.F32.PACK_AB_MERGE_C R6, R208, R209, RZ ;  /* 0x000000d1d006723e */ /* 0x008fc600048060ff */
[----:B------:R-:W-:Y:S01]  /*3c360*/  STL [R1+0xe6c], R7 ;  /* 0x000e6c0701007387 */ /* 0x000fe20000100800 */
[----:B----4-:R-:W-:-:S03]  /*3c370*/  F2FP.SATFINITE.E5M2.F32.PACK_AB_MERGE_C R5, R206, R207, RZ ;  /* 0x000000cfce05723e */ /* 0x010fc600048060ff */
[----:B------:R-:W-:Y:S04]  /*3c380*/  STL [R1+0xe60], R6 ;  /* 0x000e600601007387 */ /* 0x000fe80000100800 */
[----:B------:R0:W-:Y:S04]  /*3c390*/  STL [R1+0xe64], R5 ;  /* 0x000e640501007387 */ /* 0x0001e80000100800 */
[----:B------:R-:W2:Y:S04]  /*3c3a0*/  LDL.LU R137, [R1+0xce0] ;  /* 0x000ce00001897983 */ /* 0x000ea80000300800 */
        /* <DEDUP_REMOVED lines=33> */
[----:B------:R-:W-:-:S03]  /*3c5c0*/  IMAD.MOV.U32 R146, RZ, RZ, R205 ;  /* 0x000000ffff927224 */ /* 0x000fc600078e00cd */
        /* <DEDUP_REMOVED lines=22> */
[----:B------:R-:W4:Y:S04]  /*3c730*/  LDL.LU R198, [R1+0xd94] ;  /* 0x000d940001c67983 */ /* 0x000f280000300800 */
[----:B------:R-:W4:Y:S04]  /*3c740*/  LDL.LU R197, [R1+0xd98] ;  /* 0x000d980001c57983 */ /* 0x000f280000300800 */
[----:B------:R-:W4:Y:S04]  /*3c750*/  LDL.LU R196, [R1+0xd9c] ;  /* 0x000d9c0001c47983 */ /* 0x000f280000300800 */
[----:B------:R-:W4:Y:S04]  /*3c760*/  LDL.LU R195, [R1+0xda0] ;  /* 0x000da00001c37983 */ /* 0x000f280000300800 */
[----:B------:R-:W4:Y:S01]  /*3c770*/  LDL.LU R194, [R1+0xda4] ;  /* 0x000da40001c27983 */ /* 0x000f220000300800 */
[----:B0-----:R-:W-:-:S02]  /*3c780*/  F2FP.SATFINITE.E5M2.F32.PACK_AB_MERGE_C R5, R148, R149, RZ ;  /* 0x000000959405723e */ /* 0x001fc400048060ff */
[----:B------:R-:W-:Y:S02]  /*3c790*/  F2FP.SATFINITE.E5M2.F32.PACK_AB_MERGE_C R7, R147, R146, RZ ;  /* 0x000000929307723e */ /* 0x000fe400048060ff */
[----:B------:R-:W-:Y:S01]  /*3c7a0*/  F2FP.SATFINITE.E5M2.F32.PACK_AB_MERGE_C R6, R144, R145, RZ ;  /* 0x000000919006723e */ /* 0x000fe200048060ff */
[----:B------:R0:W-:Y:S04]  /*3c7b0*/  STL [R1+0xe5c], R5 ;  /* 0x000e5c0501007387 */ /* 0x0001e80000100800 */
[----:B------:R1:W-:Y:S01]  /*3c7c0*/  STL [R1+0xe58], R7 ;  /* 0x000e580701007387 */ /* 0x0003e20000100800 */
[----:B0-----:R-:W-:-:S03]  /*3c7d0*/  F2FP.SATFINITE.E5M2.F32.PACK_AB_MERGE_C R5, R143, R142, RZ ;  /* 0x0000008e8f05723e */ /* 0x001fc600048060ff */
[----:B------:R0:W-:Y:S01]  /*3c7e0*/  STL [R1+0xe54], R6 ;  /* 0x000e540601007387 */ /* 0x0001e20000100800 */
[----:B-1----:R-:W-:-:S03]  /*3c7f0*/  F2FP.SATFINITE.E5M2.F32.PACK_AB_MERGE_C R7, R140, R141, RZ ;  /* 0x0000008d8c07723e */ /* 0x002fc600048060ff */
[----:B------:R2:W-:Y:S01]  /*3c800*/  STL [R1+0xe50], R5 ;  /* 0x000e500501007387 */ /* 0x0005e20000100800 */
[----:B0-----:R-:W-:-:S03]  /*3c810*/  F2FP.SATFINITE.E5M2.F32.PACK_AB_MERGE_C R6, R138, R139, RZ ;  /* 0x0000008b8a06723e */ /* 0x001fc600048060ff */
[----:B------:R3:W-:Y:S04]  /*3c820*/  STL [R1+0xe48], R7 ;  /* 0x000e480701007387 */ /* 0x0007e80000100800 */
[----:B------:R4:W-:Y:S01]  /*3c830*/  STL [R1+0xe4c], R6 ;  /* 0x000e4c0601007387 */ /* 0x0009e20000100800 */
[----:B--2---:R-:W-:-:S05]  /*3c840*/  F2FP.SATFINITE.E5M2.F32.PACK_AB_MERGE_C R5, R252, R137, RZ ;  /* 0x00000089fc05723e */ /* 0x004fca00048060ff */
[----:B------:R0:W-:Y:S01]  /*3c850*/  STL [R1+0xcdc], R5 ;  /* 0x000cdc0501007387 */ /* 0x0001e20000100800 */
[----:B---3--:R-:W-:-:S05]  /*3c860*/  F2FP.SATFINITE.E5M2.F32.PACK_AB_MERGE_C R7, R249, R251, RZ ;  /* 0x000000fbf907723e */ /* 0x008fca00048060ff */
[----:B------:R1:W-:Y:S01]  /*3c870*/  STL [R1+0xce0], R7 ;  /* 0x000ce00701007387 */ /* 0x0003e20000100800 */
[----:B----4-:R-:W-:-:S05]  /*3c880*/  F2FP.SATFINITE.E5M2.F32.PACK_AB_MERGE_C R6, R247, R248, RZ ;  /* 0x000000f8f706723e */ /* 0x010fca00048060ff */
[----:B------:R2:W-:Y:S01]  /*3c890*/  STL [R1+0xcd8], R6 ;  /* 0x000cd80601007387 */ /* 0x0005e20000100800 */
[----:B0-----:R-:W-:-:S05]  /*3c8a0*/  F2FP.SATFINITE.E5M2.F32.PACK_AB_MERGE_C R5, R245, R246, RZ ;  /* 0x000000f6f505723e */ /* 0x001fca00048060ff */
[----:B------:R0:W-:Y:S01]  /*3c8b0*/  STL [R1+0xcd4], R5 ;  /* 0x000cd40501007387 */ /* 0x0001e20000100800 */
[----:B-1----:R-:W-:-:S05]  /*3c8c0*/  F2FP.SATFINITE.E5M2.F32.PACK_AB_MERGE_C R7, R243, R244, RZ ;  /* 0x000000f4f307723e */ /* 0x002fca00048060ff */
[----:B------:R1:W-:Y:S01]  /*3c8d0*/  STL [R1+0xccc], R7 ;  /* 0x000ccc0701007387 */ /* 0x0003e20000100800 */
[----:B--2---:R-:W-:-:S05]  /*3c8e0*/  F2FP.SATFINITE.E5M2.F32.PACK_AB_MERGE_C R6, R241, R242, RZ ;  /* 0x000000f2f106723e */ /* 0x004fca00048060ff */
        /* <DEDUP_REMOVED lines=34> */
[----:B------:R-:W-:Y:S01]  /*3cb10*/  STL [R1+0xc84], R7 ;  /* 0x000c840701007387 */ /* 0x000fe20000100800 */
[----:B--2---:R-:W-:-:S03]  /*3cb20*/  F2FP.SATFINITE.E5M2.F32.PACK_AB_MERGE_C R6, R196, R197, RZ ;  /* 0x000000c5c406723e */ /* 0x004fc600048060ff */
[----:B------:R-:W2:Y:S04]  /*3cb30*/  LDL.LU R149, [R1+0xda8] ;  /* 0x000da80001957983 */ /* 0x000ea80000300800 */
[----:B------:R-:W-:Y:S01]  /*3cb40*/  STL [R1+0xc80], R6 ;  /* 0x000c800601007387 */ /* 0x000fe20000100800 */
[----:B0-----:R-:W-:-:S03]  /*3cb50*/  F2FP.SATFINITE.E5M2.F32.PACK_AB_MERGE_C R5, R194, R195, RZ ;  /* 0x000000c3c205723e */ /* 0x001fc600048060ff */
[----:B------:R-:W2:Y:S04]  /*3cb60*/  LDL.LU R148, [R1+0xdac] ;  /* 0x000dac0001947983 */ /* 0x000ea80000300800 */
[----:B------:R2:W-:Y:S04]  /*3cb70*/  STL [R1+0xc7c], R5 ;  /* 0x000c7c0501007387 */ /* 0x0005e80000100800 */
        /* <DEDUP_REMOVED lines=492> */
[----:B------:R2:W-:Y:S01]  /*3ea40*/  STL [R1+0x8f8], R6 ;  /* 0x0008f80601007387 */ /* 0x0005e20000100800 */
[----:B0-----:R-:W-:-:S03]  /*3ea50*/  F2FP.SATFINITE.E5M2.F32.PACK_AB_MERGE_C R5, R194, R195, RZ ;  /* 0x000000c3c205723e */ /* 0x001fc600048060ff */
[----:B------:R-:W2:Y:S04]  /*3ea60*/  LDL.LU R140, [R1+0x98c] ;  /* 0x00098c00018c7983 */ /* 0x000ea80000300800 */
[----:B------:R0:W-:Y:S04]  /*3ea70*/  STL [R1+0x86c], R5 ;  /* 0x00086c0501007387 */ /* 0x0001e80000100800 */
[----:B------:R-:W0:Y:S04]  /*3ea80*/  LDL.LU R195, [R1+0x990] ;  /* 0x0009900001c37983 */ /* 0x000e280000300800 */
[----:B------:R-:W0:Y:S04]  /*3ea90*/  LDL.LU R194, [R1+0x994] ;  /* 0x0009940001c27983 */ /* 0x000e280000300800 */
[----:B------:R-:W3:Y:S04]  /*3eaa0*/  LDL.LU R139, [R1+0x998] ;  /* 0x00099800018b7983 */ /* 0x000ee80000300800 */
[----:B------:R-:W3:Y:S04]  /*3eab0*/  LDL.LU R138, [R1+0x99c] ;  /* 0x00099c00018a7983 */ /* 0x000ee80000300800 */
[----:B------:R-:W4:Y:S04]  /*3eac0*/  LDL.LU R137, [R1+0x9a0] ;  /* 0x0009a00001897983 */ /* 0x000f280000300800 */
[----:B------:R-:W4:Y:S04]  /*3ead0*/  LDL.LU R252, [R1+0x9a4] ;  /* 0x0009a40001fc7983 */ /* 0x000f280000300800 */
[----:B------:R-:W3:Y:S04]  /*3eae0*/  LDL.LU R251, [R1+0x9a8] ;  /* 0x0009a80001fb7983 */ /* 0x000ee80000300800 */
        /* <DEDUP_REMOVED lines=44> */
[----:B------:R-:W3:Y:S01]  /*3edb0*/  LDL.LU R196, [R1+0x65c] ;  /* 0x00065c0001c47983 */ /* 0x000ee20000300800 */
[----:B--2---:R-:W-:-:S02]  /*3edc0*/  F2FP.SATFINITE.E5M2.F32.PACK_AB_MERGE_C R6, R140, R141, RZ ;  /* 0x0000008d8c06723e */ /* 0x004fc400048060ff */
[----:B0-----:R-:W-:Y:S02]  /*3edd0*/  F2FP.SATFINITE.E5M2.F32.PACK_AB_MERGE_C R5, R194, R195, RZ ;  /* 0x000000c3c205723e */ /* 0x001fe400048060ff */
[----:B------:R-:W2:Y:S04]  /*3ede0*/  LDL.LU R195, [R1+0x660] ;  /* 0x0006600001c37983 */ /* 0x000ea80000300800 */
[----:B------:R-:W-:Y:S04]  /*3edf0*/  STL [R1+0x870], R6 ;  /* 0x0008700601007387 */ /* 0x000fe80000100800 */
[----:B------:R-:W2:Y:S04]  /*3ee00*/  LDL.LU R194, [R1+0x664] ;  /* 0x0006640001c27983 */ /* 0x000ea80000300800 */
[----:B------:R3:W-:Y:S01]  /*3ee10*/  STL [R1+0x868], R5 ;  /* 0x0008680501007387 */ /* 0x0007e20000100800 */
[----:B----4-:R-:W-:-:S02]  /*3ee20*/  F2FP.SATFINITE.E5M2.F32.PACK_AB_MERGE_C R7, R252, R137, RZ ;  /* 0x00000089fc07723e */ /* 0x010fc400048060ff */
[----:B---3--:R-:W-:Y:S02]  /*3ee30*/  F2FP.SATFINITE.E5M2.F32.PACK_AB_MERGE_C R5, R138, R139, RZ ;  /* 0x0000008b8a05723e */ /* 0x008fe400048060ff */
[----:B------:R-:W-:-:S03]  /*3ee40*/  F2FP.SATFINITE.E5M2.F32.PACK_AB_MERGE_C R6, R249, R251, RZ ;  /* 0x000000fbf906723e */ /* 0x000fc600048060ff */
        /* <DEDUP_REMOVED lines=13> */
[----:B------:R0:W-:Y:S04]  /*3ef20*/  STL [R1+0x850], R7 ;  /* 0x0008500701007387 */ /* 0x0001e80000100800 */
[----:B------:R1:W-:Y:S01]  /*3ef30*/  STL [R1+0x91c], R6 ;  /* 0x00091c0601007387 */ /* 0x0003e20000100800 */
[----:B---3--:R-:W-:-:S05]  /*3ef40*/  F2FP.SATFINITE.E5M2.F32.PACK_AB_MERGE_C R5, R226, R227, RZ ;  /* 0x000000e3e205723e */ /* 0x008fca00048060ff */
        /* <DEDUP_REMOVED lines=11> */
[----:B---3--:R-:W-:Y:S02]  /*3f000*/  F2FP.SATFINITE.E5M2.F32.PACK_AB_MERGE_C R5, R214, R215, RZ ;  /* 0x000000d7d605723e */ /* 0x008fe400048060ff */
[----:B------:R-:W-:-:S05]  /*3f010*/  F2FP.SATFINITE.E5M2.F32.PACK_AB_MERGE_C R235, R212, R213, RZ ;  /* 0x000000d5d4eb723e */ /* 0x000fca00048060ff */
[----:B------:R-:W-:Y:S01]  /*3f020*/  STL [R1+0x1b0c], R235 ;  /* 0x001b0ceb01007387 */ /* 0x000fe20000100800 */
[----:B0-----:R-:W-:-:S03]  /*3f030*/  F2FP.SATFINITE.E5M2.F32.PACK_AB_MERGE_C R7, R210, R211, RZ ;  /* 0x000000d3d207723e */ /* 0x001fc600048060ff */
[----:B------:R0:W-:Y:S01]  /*3f040*/  STL [R1+0x838], R5 ;  /* 0x0008380501007387 */ /* 0x0001e20000100800 */
[----:B-1----:R-:W-:-:S03]  /*3f050*/  F2FP.SATFINITE.E5M2.F32.PACK_AB_MERGE_C R6, R208, R209, RZ ;  /* 0x000000d1d006723e */ /* 0x002fc600048060ff */
[----:B------:R1:W-:Y:S04]  /*3f060*/  STL [R1+0x830], R7 ;  /* 0x0008300701007387 */ /* 0x0003e80000100800 */
[----:B------:R3:W-:Y:S01]  /*3f070*/  STL [R1+0x834], R6 ;  /* 0x0008340601007387 */ /* 0x0007e20000100800 */
[----:B0-----:R-:W-:Y:S02]  /*3f080*/  F2FP.SATFINITE.E5M2.F32.PACK_AB_MERGE_C R5, R206, R207, RZ ;  /* 0x000000cfce05723e */ /* 0x001fe400048060ff */
[----:B------:R-:W-:-:S05]  /*3f090*/  F2FP.SATFINITE.E5M2.F32.PACK_AB_MERGE_C R250, R204, R205, RZ ;  /* 0x000000cdccfa723e */ /* 0x000fca00048060ff */
[----:B------:R-:W-:Y:S01]  /*3f0a0*/  STL [R1+0x1b10], R250 ;  /* 0x001b10fa01007387 */ /* 0x000fe20000100800 */
[----:B-1----:R-:W-:-:S03]  /*3f0b0*/  F2FP.SATFINITE.E5M2.F32.PACK_AB_MERGE_C R7, R202, R203, RZ ;  /* 0x000000cbca07723e */ /* 0x002fc600048060ff */
[----:B------:R0:W-:Y:S01]  /*3f0c0*/  STL [R1+0x82c], R5 ;  /* 0x00082c0501007387 */ /* 0x0001e20000100800 */
[----:B---3--:R-:W-:-:S03]  /*3f0d0*/  F2FP.SATFINITE.E5M2.F32.PACK_AB_MERGE_C R6, R200, R201, RZ ;  /* 0x000000c9c806723e */ /* 0x008fc600048060ff */
[----:B------:R-:W-:Y:S04]  /*3f0e0*/  STL [R1+0x828], R7 ;  /* 0x0008280701007387 */ /* 0x000fe80000100800 */
[----:B------:R-:W-:Y:S01]  /*3f0f0*/  STL [R1+0x824], R6 ;  /* 0x0008240601007387 */ /* 0x000fe20000100800 */
[----:B0-----:R-:W-:Y:S02]  /*3f100*/  F2FP.SATFINITE.E5M2.F32.PACK_AB_MERGE_C R5, R198, R199, RZ ;  /* 0x000000c7c605723e */ /* 0x001fe400048060ff */
[----:B------:R-:W-:-:S05]  /*3f110*/  F2FP.SATFINITE.E5M2.F32.PACK_AB_MERGE_C R228, R196, R197, RZ ;  /* 0x000000c5c4e4723e */ /* 0x000fca00048060ff */
[----:B------:R-:W-:Y:S04]  /*3f120*/  STL [R1+0x1b14], R228 ;  /* 0x001b14e401007387 */ /* 0x000fe80000100800 */
[----:B------:R-:W-:Y:S04]  /*3f130*/  STL [R1+0x820], R5 ;  /* 0x0008200501007387 */ /* 0x000fe80000100800 */
[----:B------:R2:W-:Y:S02]  /*3f140*/  STL [R1+0x1b18], R0 ;  /* 0x001b180001007387 */ /* 0x0005e40000100800 */
[----:B--2---:R-:W-:-:S02]  /*3f150*/  F2FP.SATFINITE.E5M2.F32.PACK_AB_MERGE_C R0, R194, R195, RZ ;  /* 0x000000c3c200723e */ /* 0x004fc400048060ff */
[----:B------:R-:W2:Y:S04]  /*3f160*/  LDL.LU R195, [R1+0x668] ;  /* 0x0006680001c37983 */ /* 0x000ea80000300800 */
        /* <DEDUP_REMOVED lines=12> */
[----:B------:R-:W-:Y:S04]  /*3f230*/  STL [R1+0x1b1c], R3 ;  /* 0x001b1c0301007387 */ /* 0x000fe80000100800 */
[----:B------:R3:W-:Y:S01]  /*3f240*/  STL [R1+0x1b20], R2 ;  /* 0x001b200201007387 */ /* 0x0007e20000100800 */
[----:B------:R-:W-:-:S02]  /*3f250*/  @P0 LOP3.LUT R233, R233, 0x80, RZ, 0xfc, !PT ;  /* 0x00000080e9e90812 */ /* 0x000fc400078efcff */
[----:B------:R-:W-:Y:S01]  /*3f260*/  ISETP.GE.AND P0, PT, R8, UR50, PT ;  /* 0x0000003208007c0c */ /* 0x000fe2000bf06270 */
[----:B------:R-:W-:-:S03]  /*3f270*/  ULDC UR50, c[0x0][0x228] ;  /* 0x00008a0000327ab9 */ /* 0x000fc60000000800 */
[----:B------:R-:W-:Y:S01]  /*3f280*/  ISETP.LT.AND P1, PT, R3, UR6, !P0 ;  /* 0x0000000603007c0c */ /* 0x000fe2000c721270 */
[----:B------:R-:W-:Y:S01]  /*3f290*/  ULDC UR6, c[0x0][0x228] ;  /* 0x00008a0000067ab9 */ /* 0x000fe20000000800 */
[----:B--2---:R-:W-:Y:S02]  /*3f2a0*/  F2FP.SATFINITE.E5M2.F32.PACK_AB_MERGE_C R0, R194, R195, RZ ;  /* 0x000000c3c200723e */ /* 0x004fe400048060ff */
[----:B------:R-:W2:Y:S04]  /*3f2b0*/  LDL.LU R195, [R1+0x698] ;  /* 0x0006980001c37983 */ /* 0x000ea80000300800 */
[----:B------:R-:W2:Y:S01]  /*3f2c0*/  LDL.LU R194, [R1+0x69c] ;  /* 0x00069c0001c27983 */ /* 0x000ea20000300800 */
[----:B------:R-:W-:Y:S01]  /*3f2d0*/  ISETP.LT.AND P0, PT, R2, UR4, !P0 ;  /* 0x0000000402007c0c */ /* 0x000fe2000c701270 */
[----:B------:R-:W-:Y:S01]  /*3f2e0*/  ULDC UR4, c[0x0][0x248] ;  /* 0x0000920000047ab9 */ /* 0x000fe20000000800 */
[----:B------:R-:W-:-:S04]  /*3f2f0*/  LOP3.LUT R233, R233, 0xffffffef, RZ, 0xc0, !PT ;  /* 0xffffffefe9e97812 */ /* 0x000fc800078ec0ff */
[----:B------:R-:W-:-:S04]  /*3f300*/  @P1 LOP3.LUT R233, R233, 0x10, RZ, 0xfc, !PT ;  /* 0x00000010e9e91812 */ /* 0x000fc800078efcff */
[----:B------:R-:W-:Y:S01]  /*3f310*/  LOP3.LUT R233, R233, 0xfffffff7, RZ, 0xc0, !PT ;  /* 0xfffffff7e9e97812 */ /* 0x000fe200078ec0ff */
[----:B------:R0:W-:Y:S03]  /*3f320*/  STL [R1+0x81c], R0 ;  /* 0x00081c0001007387 */ /* 0x0001e60000100800 */
[----:B------:R-:W-:Y:S02]  /*3f330*/  @P0 LOP3.LUT R233, R233, 0x8, RZ, 0xfc, !PT ;  /* 0x00000008e9e90812 */ /* 0x000fe400078efcff */
[----:B---3--:R-:W-:-:S03]  /*3f340*/  F2FP.SATFINITE.E5M2.F32.PACK_AB_MERGE_C R2, R197, R199, RZ ;  /* 0x000000c7c502723e */ /* 0x008fc600048060ff */
[----:B------:R-:W-:Y:S01]  /*3f350*/  STL [R1+0x1b24], R233 ;  /* 0x001b24e901007387 */ /* 0x000fe20000100800 */
[----:B0-----:R-:W-:Y:S01]  /*3f360*/  VIADD R0, R4, UR4 ;  /* 0x0000000404007c36 */ /* 0x001fe20008000000 */
[----:B------:R-:W-:Y:S02]  /*3f370*/  ULDC UR4, c[0x0][0x248] ;  /* 0x0000920000047ab9 */ /* 0x000fe40000000800 */
[----:B------:R-:W3:Y:S04]  /*3f380*/  LDL.LU R203, [R1+0x6a0] ;  /* 0x0006a00001cb7983 */ /* 0x000ee80000300800 */
[----:B------:R-:W3:Y:S04]  /*3f390*/  LDL.LU R202, [R1+0x6a4] ;  /* 0x0006a40001ca7983 */ /* 0x000ee80000300800 */
[----:B------:R-:W-:Y:S04]  /*3f3a0*/  STL [R1+0x814], R2 ;  /* 0x0008140201007387 */ /* 0x000fe80000100800 */
[----:B------:R0:W-:Y:S04]  /*3f3b0*/  STL [R1+0x600], R0 ;  /* 0x0006000001007387 */ /* 0x0001e80000100800 */
[----:B------:R-:W3:Y:S04]  /*3f3c0*/  LDL.LU R201, [R1+0x6a8] ;  /* 0x0006a80001c97983 */ /* 0x000ee80000300800 */
[----:B------:R-:W3:Y:S04]  /*3f3d0*/  LDL.LU R200, [R1+0x6ac] ;  /* 0x0006ac0001c87983 */ /* 0x000ee80000300800 */
[----:B------:R-:W3:Y:S04]  /*3f3e0*/  LDL.LU R199, [R1+0x6b0] ;  /* 0x0006b00001c77983 */ /* 0x000ee80000300800 */
[----:B------:R-:W3:Y:S01]  /*3f3f0*/  LDL.LU R197, [R1+0x6b4] ;  /* 0x0006b40001c57983 */ /* 0x000ee20000300800 */
[----:B----4-:R-:W-:Y:S01]  /*3f400*/  F2FP.SATFINITE.E5M2.F32.PACK_AB_MERGE_C R229, R208, R209, RZ ;  /* 0x000000d1d0e5723e */ /* 0x010fe200048060ff */
[----:B0-----:R-:W-:Y:S01]  /*3f410*/  VIADD R0, R0, UR4 ;  /* 0x0000000400007c36 */ /* 0x001fe20008000000 */
[----:B------:R-:W-:Y:S01]  /*3f420*/  F2FP.SATFINITE.E5M2.F32.PACK_AB_MERGE_C R3, R206, R207, RZ ;  /* 0x000000cfce03723e */ /* 0x000fe200048060ff */
[----:B------:R-:W-:Y:S01]  /*3f430*/  ULDC UR4, c[0x0][0x248] ;  /* 0x0000920000047ab9 */ /* 0x000fe20000000800 */
[----:B------:R-:W-:Y:S01]  /*3f440*/  F2FP.SATFINITE.E5M2.F32.PACK_AB_MERGE_C R2, R204, R205, RZ ;  /* 0x000000cdcc02723e */ /* 0x000fe200048060ff */
[----:B------:R-:W-:Y:S04]  /*3f450*/  STL [R1+0x1b28], R229 ;  /* 0x001b28e501007387 */ /* 0x000fe80000100800 */
[----:B------:R-:W-:Y:S04]  /*3f460*/  STL [R1+0x810], R3 ;  /* 0x0008100301007387 */ /* 0x000fe80000100800 */
[----:B------:R0:W-:Y:S04]  /*3f470*/  STL [R1+0x604], R0 ;  /* 0x0006040001007387 */ /* 0x0001e80000100800 */
[----:B------:R1:W-:Y:S04]  /*3f480*/  STL [R1+0x80c], R2 ;  /* 0x00080c0201007387 */ /* 0x0003e80000100800 */
[----:B------:R-:W4:Y:S01]  /*3f490*/  LDL.LU R217, [R1+0x6b8] ;  /* 0x0006b80001d97983 */ /* 0x000f220000300800 */
[----:B0-----:R-:W-:Y:S01]  /*3f4a0*/  VIADD R0, R0, UR4 ;  /* 0x0000000400007c36 */ /* 0x001fe20008000000 */
[----:B------:R-:W-:-:S02]  /*3f4b0*/  ULDC UR4, c[0x0][0x248] ;  /* 0x0000920000047ab9 */ /* 0x000fc40000000800 */
[----:B------:R-:W4:Y:S01]  /*3f4c0*/  LDL.LU R216, [R1+0x6bc] ;  /* 0x0006bc0001d87983 */ /* 0x000f220000300800 */
[----:B-1----:R-:W-:-:S05]  /*3f4d0*/  F2FP.SATFINITE.E5M2.F32.PACK_AB_MERGE_C R2, R196, R198, RZ ;  /* 0x000000c6c402723e */ /* 0x002fca00048060ff */
[----:B------:R-:W-:Y:S04]  /*3f4e0*/  STL [R1+0x808], R2 ;  /* 0x0008080201007387 */ /* 0x000fe80000100800 */
[----:B------:R0:W-:Y:S04]  /*3f4f0*/  STL [R1+0x608], R0 ;  /* 0x0006080001007387 */ /* 0x0001e80000100800 */
[----:B------:R-:W4:Y:S04]  /*3f500*/  LDL.LU R215, [R1+0x6c0] ;  /* 0x0006c00001d77983 */ /* 0x000f280000300800 */
[----:B------:R-:W4:Y:S04]  /*3f510*/  LDL.LU R214, [R1+0x6c4] ;  /* 0x0006c40001d67983 */ /* 0x000f280000300800 */
[----:B------:R-:W4:Y:S04]  /*3f520*/  LDL.LU R213, [R1+0x6c8] ;  /* 0x0006c80001d57983 */ /* 0x000f280000300800 */
[----:B------:R-:W4:Y:S04]  /*3f530*/  LDL.LU R212, [R1+0x6cc] ;  /* 0x0006cc0001d47983 */ /* 0x000f280000300800 */
[----:B------:R-:W4:Y:S01]  /*3f540*/  LDL.LU R211, [R1+0x6d0] ;  /* 0x0006d00001d37983 */ /* 0x000f220000300800 */
[----:B0-----:R-:W-:Y:S01]  /*3f550*/  VIADD R0, R0, UR4 ;  /* 0x0000000400007c36 */ /* 0x001fe20008000000 */
[----:B------:R-:W-:-:S02]  /*3f560*/  ULDC UR4, c[0x0][0x248] ;  /* 0x0000920000047ab9 */ /* 0x000fc40000000800 */
[----:B------:R-:W4:Y:S04]  /*3f570*/  LDL.LU R210, [R1+0x6d4] ;  /* 0x0006d40001d27983 */ /* 0x000f280000300800 */
[----:B------:R-:W4:Y:S04]  /*3f580*/  LDL.LU R209, [R1+0x6d8] ;  /* 0x0006d80001d17983 */ /* 0x000f280000300800 */
[----:B------:R-:W4:Y:S01]  /*3f590*/  LDL.LU R208, [R1+0x6dc] ;  /* 0x0006dc0001d07983 */ /* 0x000f220000300800 */
[----:B--2---:R-:W-:-:S05]  /*3f5a0*/  F2FP.SATFINITE.E5M2.F32.PACK_AB_MERGE_C R230, R194, R195, RZ ;  /* 0x000000c3c2e6723e */ /* 0x004fca00048060ff */
[----:B------:R-:W-:Y:S04]  /*3f5b0*/  STL [R1+0x1b2c], R230 ;  /* 0x001b2ce601007387 */ /* 0x000fe80000100800 */
[----:B------:R-:W2:Y:S04]  /*3f5c0*/  LDL.LU R198, [R1+0x6e0] ;  /* 0x0006e00001c67983 */ /* 0x000ea80000300800 */
[----:B------:R-:W2:Y:S04]  /*3f5d0*/  LDL.LU R196, [R1+0x6e4] ;  /* 0x0006e40001c47983 */ /* 0x000ea80000300800 */
[----:B------:R-:W2:Y:S04]  /*3f5e0*/  LDL.LU R195, [R1+0x6e8] ;  /* 0x0006e80001c37983 */ /* 0x000ea80000300800 */
[----:B------:R0:W-:Y:S04]  /*3f5f0*/  STL [R1+0x60c], R0 ;  /* 0x00060c0001007387 */ /* 0x0001e80000100800 */
[----:B------:R-:W2:Y:S01]  /*3f600*/  LDL.LU R194, [R1+0x6ec] ;  /* 0x0006ec0001c27983 */ /* 0x000ea20000300800 */
[----:B---3--:R-:W-:Y:S01]  /*3f610*/  F2FP.SATFINITE.E5M2.F32.PACK_AB_MERGE_C R2, R202, R203, RZ ;  /* 0x000000cbca02723e */ /* 0x008fe200048060ff */
[----:B0-----:R-:W-:Y:S01]  /*3f620*/  VIADD R0, R0, UR4 ;  /* 0x0000000400007c36 */ /* 0x001fe20008000000 */
[----:B------:R-:W-:-:S03]  /*3f630*/  ULDC UR4, c[0x0][0x248] ;  /* 0x0000920000047ab9 */ /* 0x000fc60000000800 */
[----:B------:R0:W-:Y:S01]  /*3f640*/  STL [R1+0x800], R2 ;  /* 0x0008000201007387 */ /* 0x0001e20000100800 */
[----:B------:R-:W-:-:S05]  /*3f650*/  F2FP.SATFINITE.E5M2.F32.PACK_AB_MERGE_C R3, R200, R201, RZ ;  /* 0x000000c9c803723e */ /* 0x000fca00048060ff */
[----:B------:R-:W-:Y:S01]  /*3f660*/  STL [R1+0x804], R3 ;  /* 0x0008040301007387 */ /* 0x000fe20000100800 */
[----:B0-----:R-:W-:-:S03]  /*3f670*/  F2FP.SATFINITE.E5M2.F32.PACK_AB_MERGE_C R2, R197, R199, RZ ;  /* 0x000000c7c502723e */ /* 0x001fc600048060ff */
[----:B------:R-:W3:Y:S04]  /*3f680*/  LDL.LU R207, [R1+0x6f0] ;  /* 0x0006f00001cf7983 */ /* 0x000ee80000300800 */
[----:B------:R-:W3:Y:S04]  /*3f690*/  LDL.LU R206, [R1+0x6f4] ;  /* 0x0006f40001ce7983 */ /* 0x000ee80000300800 */
[----:B------:R-:W-:Y:S04]  /*3f6a0*/  STL [R1+0x6b4], R2 ;  /* 0x0006b40201007387 */ /* 0x000fe80000100800 */
[----:B------:R0:W-:Y:S04]  /*3f6b0*/  STL [R1+0x610], R0 ;  /* 0x0006100001007387 */ /* 0x0001e80000100800 */
        /* <DEDUP_REMOVED lines=8> */
[----:B----4-:R-:W-:Y:S01]  /*3f740*/  F2FP.SATFINITE.E5M2.F32.PACK_AB_MERGE_C R231, R216, R217, RZ ;  /* 0x000000d9d8e7723e */ /* 0x010fe200048060ff */
[----:B0-----:R-:W-:Y:S01]  /*3f750*/  VIADD R0, R0, UR4 ;  /* 0x0000000400007c36 */ /* 0x001fe20008000000 */
[----:B------:R-:W-:Y:S01]  /*3f760*/  F2FP.SATFINITE.E5M2.F32.PACK_AB_MERGE_C R3, R214, R215, RZ ;  /* 0x000000d7d603723e */ /* 0x000fe200048060ff */
[----:B------:R-:W-:-:S02]  /*3f770*/  ULDC UR4, c[0x0][0x248] ;  /* 0x0000920000047ab9 */ /* 0x000fc40000000800 */
[----:B------:R-:W-:Y:S01]  /*3f780*/  STL [R1+0x1b30], R231 ;  /* 0x001b30e701007387 */ /* 0x000fe20000100800 */
[----:B------:R-:W-:-:S03]  /*3f790*/  F2FP.SATFINITE.E5M2.F32.PACK_AB_MERGE_C R2, R212, R213, RZ ;  /* 0x000000d5d402723e */ /* 0x000fc600048060ff */
[----:B------:R-:W-:Y:S04]  /*3f7a0*/  STL [R1+0x6b0], R3 ;  /* 0x0006b00301007387 */ /* 0x000fe80000100800 */
[----:B------:R0:W-:Y:S04]  /*3f7b0*/  STL [R1+0x614], R0 ;  /* 0x0006140001007387 */ /* 0x0001e80000100800 */
[----:B------:R1:W-:Y:S01]  /*3f7c0*/  STL [R1+0x6ac], R2 ;  /* 0x0006ac0201007387 */ /* 0x0003e20000100800 */
[----:B0-----:R-:W-:Y:S01]  /*3f7d0*/  VIADD R0, R0, UR4 ;  /* 0x0000000400007c36 */ /* 0x001fe20008000000 */
[----:B------:R-:W-:Y:S01]  /*3f7e0*/  ULDC UR4, c[0x0][0x248] ;  /* 0x0000920000047ab9 */ /* 0x000fe20000000800 */
[----:B-1----:R-:W-:-:S02]  /*3f7f0*/  F2FP.SATFINITE.E5M2.F32.PACK_AB_MERGE_C R2, R210, R211, RZ ;  /* 0x000000d3d202723e */ /* 0x002fc400048060ff */
[----:B------:R-:W-:-:S03]  /*3f800*/  F2FP.SATFINITE.E5M2.F32.PACK_AB_MERGE_C R232, R208, R209, RZ ;  /* 0x000000d1d0e8723e */ /* 0x000fc600048060ff */
[----:B------:R-:W-:Y:S04]  /*3f810*/  STL [R1+0x6a8], R2 ;  /* 0x0006a80201007387 */ /* 0x000fe80000100800 */
[----:B------:R0:W-:Y:S04]  /*3f820*/  STL [R1+0x618], R0 ;  /* 0x0006180001007387 */ /* 0x0001e80000100800 */
[----:B------:R-:W-:Y:S01]  /*3f830*/  STL [R1+0x1b34], R232 ;  /* 0x001b34e801007387 */ /* 0x000fe20000100800 */
[----:B0-----:R-:W-:Y:S01]  /*3f840*/  VIADD R0, R0, UR4 ;  /* 0x0000000400007c36 */ /* 0x001fe20008000000 */
[----:B------:R-:W-:Y:S01]  /*3f850*/  ULDC UR4, c[0x0][0x248] ;  /* 0x0000920000047ab9 */ /* 0x000fe20000000800 */
[----:B--2---:R-:W-:-:S05]  /*3f860*/  F2FP.SATFINITE.E5M2.F32.PACK_AB_MERGE_C R3, R196, R198, RZ ;  /* 0x000000c6c403723e */ /* 0x004fca00048060ff */
[----:B------:R-:W-:Y:S04]  /*3f870*/  STL [R1+0x6a0], R3 ;  /* 0x0006a00301007387 */ /* 0x000fe80000100800 */
[----:B------:R0:W-:Y:S01]  /*3f880*/  STL [R1+0x61c], R0 ;  /* 0x00061c0001007387 */ /* 0x0001e20000100800 */
[----:B------:R-:W-:-:S05]  /*3f890*/  F2FP.SATFINITE.E5M2.F32.PACK_AB_MERGE_C R2, R194, R195, RZ ;  /* 0x000000c3c202723e */ /* 0x000fca00048060ff */
[----:B------:R3:W-:Y:S01]  /*3f8a0*/  STL [R1+0x6a4], R2 ;  /* 0x0006a40201007387 */ /* 0x0007e20000100800 */
[----:B0-----:R-:W-:Y:S01]  /*3f8b0*/  VIADD R0, R0, UR4 ;  /* 0x0000000400007c36 */ /* 0x001fe20008000000 */
[----:B------:R-:W-:Y:S02]  /*3f8c0*/  ULDC UR4, c[0x0][0x248] ;  /* 0x0000920000047ab9 */ /* 0x000fe40000000800 */
[----:B------:R-:W2:Y:S04]  /*3f8d0*/  LDL.LU R198, [R1+0x718] ;  /* 0x0007180001c67983 */ /* 0x000ea80000300800 */
[----:B------:R-:W2:Y:S04]  /*3f8e0*/  LDL.LU R196, [R1+0x71c] ;  /* 0x00071c0001c47983 */ /* 0x000ea80000300800 */
[----:B------:R-:W4:Y:S04]  /*3f8f0*/  LDL.LU R195, [R1+0x720] ;  /* 0x0007200001c37983 */ /* 0x000f280000300800 */
[----:B------:R0:W-:Y:S04]  /*3f900*/  STL [R1+0x620], R0 ;  /* 0x0006200001007387 */ /* 0x0001e80000100800 */
[----:B------:R-:W4:Y:S01]  /*3f910*/  LDL.LU R194, [R1+0x724] ;  /* 0x0007240001c27983 */ /* 0x000f220000300800 */
[----:B---3--:R-:W-:Y:S01]  /*3f920*/  F2FP.SATFINITE.E5M2.F32.PACK_AB_MERGE_C R2, R206, R207, RZ ;  /* 0x000000cfce02723e */ /* 0x008fe200048060ff */
[----:B0-----:R-:W-:Y:S01]  /*3f930*/  VIADD R0, R0, UR4 ;  /* 0x0000000400007c36 */ /* 0x001fe20008000000 */
[----:B------:R-:W-:-:S03]  /*3f940*/  ULDC UR4, c[0x0][0x248] ;  /* 0x0000920000047ab9 */ /* 0x000fc60000000800 */
[----:B------:R0:W-:Y:S01]  /*3f950*/  STL [R1+0x69c], R2 ;  /* 0x00069c0201007387 */ /* 0x0001e20000100800 */
[----:B------:R-:W-:Y:S02]  /*3f960*/  F2FP.SATFINITE.E5M2.F32.PACK_AB_MERGE_C R188, R204, R205, RZ ;  /* 0x000000cdccbc723e */ /* 0x000fe400048060ff */
[----:B------:R-:W-:-:S03]  /*3f970*/  F2FP.SATFINITE.E5M2.F32.PACK_AB_MERGE_C R3, R202, R203, RZ ;  /* 0x000000cbca03723e */ /* 0x000fc600048060ff */
[----:B------:R-:W-:Y:S04]  /*3f980*/  STL [R1+0x1b38], R188 ;  /* 0x001b38bc01007387 */ /* 0x000fe80000100800 */
[----:B------:R-:W-:Y:S01]  /*3f990*/  STL [R1+0x698], R3 ;  /* 0x0006980301007387 */ /* 0x000fe20000100800 */
[----:B0-----:R-:W-:-:S03]  /*3f9a0*/  F2FP.SATFINITE.E5M2.F32.PACK_AB_MERGE_C R2, R200, R201, RZ ;  /* 0x000000c9c802723e */ /* 0x001fc600048060ff */
[----:B------:R0:W-:Y:S04]  /*3f9b0*/  STL [R1+0x624], R0 ;  /* 0x0006240001007387 */ /* 0x0001e80000100800 */
[----:B------:R1:W-:Y:S04]  /*3f9c0*/  STL [R1+0x694], R2 ;  /* 0x0006940201007387 */ /* 0x0003e80000100800 */
[----:B------:R-:W3:Y:S01]  /*3f9d0*/  LDL.LU R219, [R1+0x728] ;  /* 0x0007280001db7983 */ /* 0x000ee20000300800 */
[----:B0-----:R-:W-:Y:S01]  /*3f9e0*/  VIADD R0, R0, UR4 ;  /* 0x0000000400007c36 */ /* 0x001fe20008000000 */
[----:B------:R-:W-:-:S02]  /*3f9f0*/  ULDC UR4, c[0x0][0x248] ;  /* 0x0000920000047ab9 */ /* 0x000fc40000000800 */
[----:B------:R-:W3:Y:S01]  /*3fa00*/  LDL.LU R218, [R1+0x72c] ;  /* 0x00072c0001da7983 */ /* 0x000ee20000300800 */
[----:B-1----:R-:W-:-:S05]  /*3fa10*/  F2FP.SATFINITE.E5M2.F32.PACK_AB_MERGE_C R2, R197, R199, RZ ;  /* 0x000000c7c502723e */ /* 0x002fca00048060ff */
        /* <DEDUP_REMOVED lines=16> */
[----:B0-----:R-:W-:Y:S01]  /*3fb20*/  VIADD R0, R0, UR4 ;  /* 0x0000000400007c36 */ /* 0x001fe20008000000 */
[----:B------:R-:W-:Y:S01]  /*3fb30*/  ULDC UR4, c[0x0][0x248] ;  /* 0x0000920000047ab9 */ /* 0x000fe20000000800 */
[----:B--2---:R-:W-:-:S05]  /*3fb40*/  F2FP.SATFINITE.E5M2.F32.PACK_AB_MERGE_C R6, R196, R198, RZ ;  /* 0x000000c6c406723e */ /* 0x004fca00048060ff */
[----:B------:R-:W-:Y:S04]  /*3fb50*/  STL [R1+0x1b3c], R6 ;  /* 0x001b3c0601007387 */ /* 0x000fe80000100800 */
[----:B------:R-:W2:Y:S01]  /*3fb60*/  LDL.LU R207, [R1+0x768] ;  /* 0x0007680001cf7983 */ /* 0x000ea20000300800 */
[----:B----4-:R-:W-:-:S03]  /*3fb70*/  F2FP.SATFINITE.E5M2.F32.PACK_AB_MERGE_C R2, R194, R195, RZ ;  /* 0x000000c3c202723e */ /* 0x010fc600048060ff */
[----:B------:R-:W2:Y:S04]  /*3fb80*/  LDL.LU R206, [R1+0x76c] ;  /* 0x00076c0001ce7983 */ /* 0x000ea80000300800 */
[----:B------:R-:W-:Y:S04]  /*3fb90*/  STL [R1+0x688], R2 ;  /* 0x0006880201007387 */ /* 0x000fe80000100800 */
[----:B------:R0:W-:Y:S04]  /*3fba0*/  STL [R1+0x62c], R0 ;  /* 0x00062c0001007387 */ /* 0x0001e80000100800 */
        /* <DEDUP_REMOVED lines=8> */
[----:B0-----:R-:W-:Y:S01]  /*3fc30*/  VIADD R0, R0, UR4 ;  /* 0x0000000400007c36 */ /* 0x001fe20008000000 */
[----:B------:R-:W-:Y:S01]  /*3fc40*/  ULDC UR4, c[0x0][0x248] ;  /* 0x0000920000047ab9 */ /* 0x000fe20000000800 */
[----:B---3--:R-:W-:-:S05]  /*3fc50*/  F2FP.SATFINITE.E5M2.F32.PACK_AB_MERGE_C R3, R218, R219, RZ ;  /* 0x000000dbda03723e */ /* 0x008fca00048060ff */
[----:B------:R0:W-:Y:S01]  /*3fc60*/  STL [R1+0x68c], R3 ;  /* 0x00068c0301007387 */ /* 0x0001e20000100800 */
[----:B------:R-:W-:-:S05]  /*3fc70*/  F2FP.SATFINITE.E5M2.F32.PACK_AB_MERGE_C R2, R216, R217, RZ ;  /* 0x000000d9d802723e */ /* 0x000fca00048060ff */
[----:B------:R-:W-:Y:S01]  /*3fc80*/  STL [R1+0x684], R2 ;  /* 0x0006840201007387 */ /* 0x000fe20000100800 */
[----:B------:R-:W-:-:S03]  /*3fc90*/  F2FP.SATFINITE.E5M2.F32.PACK_AB_MERGE_C R4, R214, R215, RZ ;  /* 0x000000d7d604723e */ /* 0x000fc600048060ff */
[----:B------:R1:W-:Y:S01]  /*3fca0*/  STL [R1+0x630], R0 ;  /* 0x0006300001007387 */ /* 0x0003e20000100800 */
[----:B0-----:R-:W-:Y:S01]  /*3fcb0*/  F2FP.SATFINITE.E5M2.F32.PACK_AB_MERGE_C R3, R212, R213, RZ ;  /* 0x000000d5d403723e */ /* 0x001fe200048060ff */
[----:B-1----:R-:W-:Y:S02]  /*3fcc0*/  VIADD R0, R0, UR4 ;  /* 0x0000000400007c36 */ /* 0x002fe40008000000 */
[----:B------:R-:W-:Y:S01]  /*3fcd0*/  STL [R1+0x1b40], R4 ;  /* 0x001b400401007387 */ /* 0x000fe20000100800 */
[----:B------:R-:W-:Y:S01]  /*3fce0*/  ULDC UR4, c[0x0][0x248] ;  /* 0x0000920000047ab9 */ /* 0x000fe20000000800 */
[----:B------:R-:W-:Y:S02]  /*3fcf0*/  F2FP.SATFINITE.E5M2.F32.PACK_AB_MERGE_C R2, R210, R211, RZ ;  /* 0x000000d3d202723e */ /* 0x000fe400048060ff */
[----:B------:R-:W-:Y:S04]  /*3fd00*/  STL [R1+0x680], R3 ;  /* 0x0006800301007387 */ /* 0x000fe80000100800 */
[----:B------:R0:W-:Y:S04]  /*3fd10*/  STL [R1+0x634], R0 ;  /* 0x0006340001007387 */ /* 0x0001e80000100800 */
[----:B------:R1:W-:Y:S01]  /*3fd20*/  STL [R1+0x67c], R2 ;  /* 0x00067c0201007387 */ /* 0x0003e20000100800 */
[----:B0-----:R-:W-:Y:S01]  /*3fd30*/  VIADD R0, R0, UR4 ;  /* 0x0000000400007c36 */ /* 0x001fe20008000000 */
[----:B------:R-:W-:Y:S01]  /*3fd40*/  F2FP.SATFINITE.E5M2.F32.PACK_AB_MERGE_C R7, R200, R201, RZ ;  /* 0x000000c9c807723e */ /* 0x000fe200048060ff */
[----:B------:R-:W-:Y:S01]  /*3fd50*/  ULDC UR4, c[0x0][0x248] ;  /* 0x0000920000047ab9 */ /* 0x000fe20000000800 */
[----:B-1----:R-:W-:-:S05]  /*3fd60*/  F2FP.SATFINITE.E5M2.F32.PACK_AB_MERGE_C R2, R208, R209, RZ ;  /* 0x000000d1d002723e */ /* 0x002fca00048060ff */
[----:B------:R0:W-:Y:S04]  /*3fd70*/  STL [R1+0x678], R2 ;  /* 0x0006780201007387 */ /* 0x0001e80000100800 */
[----:B------:R1:W-:Y:S04]  /*3fd80*/  STL [R1+0x638], R0 ;  /* 0x0006380001007387 */ /* 0x0003e80000100800 */
[----:B------:R-:W-:Y:S01]  /*3fd90*/  STL [R1+0x1b44], R7 ;  /* 0x001b440701007387 */ /* 0x000fe20000100800 */
[----:B0-----:R-:W-:-:S03]  /*3fda0*/  F2FP.SATFINITE.E5M2.F32.PACK_AB_MERGE_C R2, R197, R199, RZ ;  /* 0x000000c7c502723e */ /* 0x001fc600048060ff */
[----:B------:R-:W3:Y:S01]  /*3fdb0*/  LDL.LU R201, [R1+0x790] ;  /* 0x0007900001c97983 */ /* 0x000ee20000300800 */
[----:B-1----:R-:W-:Y:S01]  /*3fdc0*/  VIADD R0, R0, UR4 ;  /* 0x0000000400007c36 */ /* 0x002fe20008000000 */
[----:B------:R-:W-:Y:S02]  /*3fdd0*/  ULDC UR4, c[0x0][0x248] ;  /* 0x0000920000047ab9 */ /* 0x000fe40000000800 */
[----:B------:R-:W3:Y:S04]  /*3fde0*/  LDL.LU R200, [R1+0x794] ;  /* 0x0007940001c87983 */ /* 0x000ee80000300800 */
[----:B------:R-:W-:Y:S04]  /*3fdf0*/  STL [R1+0x670], R2 ;  /* 0x0006700201007387 */ /* 0x000fe80000100800 */
[----:B------:R0:W-:Y:S04]  /*3fe00*/  STL [R1+0x63c], R0 ;  /* 0x00063c0001007387 */ /* 0x0001e80000100800 */
[----:B------:R-:W3:Y:S04]  /*3fe10*/  LDL.LU R199, [R1+0x798] ;  /* 0x0007980001c77983 */ /* 0x000ee80000300800 */
[----:B------:R-:W3:Y:S01]  /*3fe20*/  LDL.LU R197, [R1+0x79c] ;  /* 0x00079c0001c57983 */ /* 0x000ee20000300800 */
[----:B0-----:R-:W-:Y:S01]  /*3fe30*/  VIADD R0, R0, UR4 ;  /* 0x0000000400007c36 */ /* 0x001fe20008000000 */
[----:B------:R-:W-:Y:S01]  /*3fe40*/  ULDC UR4, c[0x0][0x248] ;  /* 0x0000920000047ab9 */ /* 0x000fe20000000800 */
[----:B--2---:R-:W-:-:S05]  /*3fe50*/  F2FP.SATFINITE.E5M2.F32.PACK_AB_MERGE_C R2, R206, R207, RZ ;  /* 0x000000cfce02723e */ /* 0x004fca00048060ff */
[----:B------:R0:W-:Y:S01]  /*3fe60*/  STL [R1+0x674], R2 ;  /* 0x0006740201007387 */ /* 0x0001e20000100800 */
[----:B----4-:R-:W-:-:S05]  /*3fe70*/  F2FP.SATFINITE.E5M2.F32.PACK_AB_MERGE_C R3, R204, R205, RZ ;  /* 0x000000cdcc03723e */ /* 0x010fca00048060ff */
[----:B------:R-:W-:Y:S01]  /*3fe80*/  STL [R1+0x66c], R3 ;  /* 0x00066c0301007387 */ /* 0x000fe20000100800 */
[----:B0-----:R-:W-:-:S03]  /*3fe90*/  F2FP.SATFINITE.E5M2.F32.PACK_AB_MERGE_C R2, R202, R203, RZ ;  /* 0x000000cbca02723e */ /* 0x001fc600048060ff */
[----:B------:R0:W-:Y:S04]  /*3fea0*/  STL [R1+0x640], R0 ;  /* 0x0006400001007387 */ /* 0x0001e80000100800 */
[----:B------:R1:W-:Y:S01]  /*3feb0*/  STL [R1+0xd44], R2 ;  /* 0x000d440201007387 */ /* 0x0003e20000100800 */
[----:B0-----:R-:W-:Y:S01]  /*3fec0*/  VIADD R0, R0, UR4 ;  /* 0x0000000400007c36 */ /* 0x001fe20008000000 */
[----:B------:R-:W-:Y:S01]  /*3fed0*/  ULDC UR4, c[0x0][0x248] ;  /* 0x0000920000047ab9 */ /* 0x000fe20000000800 */
[----:B-1----:R-:W-:-:S05]  /*3fee0*/  F2FP.SATFINITE.E5M2.F32.PACK_AB_MERGE_C R2, R196, R198, RZ ;  /* 0x000000c6c402723e */ /* 0x002fca00048060ff */
[----:B------:R-:W-:Y:S04]  /*3fef0*/  STL [R1+0x668], R2 ;  /* 0x0006680201007387 */ /* 0x000fe80000100800 */
[----:B------:R0:W-:Y:S01]  /*3ff00*/  STL [R1+0x644], R0 ;  /* 0x0006440001007387 */ /* 0x0001e20000100800 */
[----:B------:R-:W-:-:S03]  /*3ff10*/  F2FP.SATFINITE.E5M2.F32.PACK_AB_MERGE_C R252, R194, R195, RZ ;  /* 0x000000c3c2fc723e */ /* 0x000fc600048060ff */
[----:B------:R-:W2:Y:S04]  /*3ff20*/  LDL.LU R221, [R1+0x7a0] ;  /* 0x0007a00001dd7983 */ /* 0x000ea80000300800 */
[----:B------:R-:W2:Y:S01]  /*3ff30*/  LDL.LU R220, [R1+0x7a4] ;  /* 0x0007a40001dc7983 */ /* 0x000ea20000300800 */
[----:B0-----:R-:W-:Y:S01]  /*3ff40*/  VIADD R0, R0, UR4 ;  /* 0x0000000400007c36 */ /* 0x001fe20008000000 */
[----:B------:R-:W-:Y:S02]  /*3ff50*/  ULDC UR4, c[0x0][0x248] ;  /* 0x0000920000047ab9 */ /* 0x000fe40000000800 */
[----:B------:R-:W4:Y:S04]  /*3ff60*/  LDL.LU R195, [R1+0x7a8] ;  /* 0x0007a80001c37983 */ /* 0x000f280000300800 */
[----:B------:R0:W-:Y:S04]  /*3ff70*/  STL [R1+0x648], R0 ;  /* 0x0006480001007387 */ /* 0x0001e80000100800 */
[----:B------:R-:W4:Y:S04]  /*3ff80*/  LDL.LU R194, [R1+0x7ac] ;  /* 0x0007ac0001c27983 */ /* 0x000f280000300800 */
[----:B------:R-:W2:Y:S04]  /*3ff90*/  LDL.LU R219, [R1+0x7b0] ;  /* 0x0007b00001db7983 */ /* 0x000ea80000300800 */
        /* <DEDUP_REMOVED lines=10> */
[----:B------:R-:W2:Y:S01]  /*40040*/  LDL.LU R196, [R1+0x7dc] ;  /* 0x0007dc0001c47983 */ /* 0x000ea20000300800 */
[----:B0-----:R-:W-:Y:S01]  /*40050*/  VIADD R0, R0, UR4 ;  /* 0x0000000400007c36 */ /* 0x001fe20008000000 */
[----:B------:R-:W-:-:S02]  /*40060*/  ULDC UR4, c[0x0][0x248] ;  /* 0x0000920000047ab9 */ /* 0x000fc40000000800 */
[----:B------:R-:W2:Y:S01]  /*40070*/  LDL.LU R209, [R1+0x7e0] ;  /* 0x0007e00001d17983 */ /* 0x000ea20000300800 */
[----:B---3--:R-:W-:Y:S02]  /*40080*/  F2FP.SATFINITE.E5M2.F32.PACK_AB_MERGE_C R251, R200, R201, RZ ;  /* 0x000000c9c8fb723e */ /* 0x008fe400048060ff */
[----:B------:R-:W-:-:S05]  /*40090*/  F2FP.SATFINITE.E5M2.F32.PACK_AB_MERGE_C R2, R197, R199, RZ ;  /* 0x000000c7c502723e */ /* 0x000fca00048060ff */
[----:B------:R-:W-:Y:S04]  /*400a0*/  STL [R1+0xd3c], R2 ;  /* 0x000d3c0201007387 */ /* 0x000fe80000100800 */
[----:B------:R-:W3:Y:S04]  /*400b0*/  LDL.LU R208, [R1+0x7e4] ;  /* 0x0007e40001d07983 */ /* 0x000ee80000300800 */
[----:B------:R-:W3:Y:S04]  /*400c0*/  LDL.LU R207, [R1+0x7e8] ;  /* 0x0007e80001cf7983 */ /* 0x000ee80000300800 */
        /* <DEDUP_REMOVED lines=12> */
[----:B----4-:R-:W-:-:S02]  /*40190*/  F2FP.SATFINITE.E5M2.F32.PACK_AB_MERGE_C R249, R194, R195, RZ ;  /* 0x000000c3c2f9723e */ /* 0x010fc400048060ff */
[----:B------:R-:W4:Y:S04]  /*401a0*/  LDL.LU R195, [R1+0x410] ;  /* 0x0004100001c37983 */ /* 0x000f280000300800 */
[----:B------:R-:W4:Y:S04]  /*401b0*/  LDL.LU R194, [R1+0x414] ;  /* 0x0004140001c27983 */ /* 0x000f280000300800 */
[----:B------:R0:W-:Y:S01]  /*401c0*/  STL [R1+0x650], R0 ;  /* 0x0006500001007387 */ /* 0x0001e20000100800 */
[----:B--2---:R-:W-:Y:S01]  /*401d0*/  F2FP.SATFINITE.E5M2.F32.PACK_AB_MERGE_C R2, R216, R217, RZ ;  /* 0x000000d9d802723e */ /* 0x004fe200048060ff */
[----:B0-----:R-:W-:-:S04]  /*401e0*/  VIADD R0, R0, UR4 ;  /* 0x0000000400007c36 */ /* 0x001fc80008000000 */
[----:B------:R-:W-:Y:S01]  /*401f0*/  STL [R1+0xd38], R2 ;  /* 0x000d380201007387 */ /* 0x000fe20000100800 */
[----:B------:R-:W-:-:S03]  /*40200*/  ULDC UR4, c[0x0][0x248] ;  /* 0x0000920000047ab9 */ /* 0x000fc60000000800 */
[----:B------:R0:W-:Y:S02]  /*40210*/  STL [R1+0x654], R0 ;  /* 0x0006540001007387 */ /* 0x0001e40000100800 */
[----:B0-----:R-:W-:Y:S01]  /*40220*/  VIADD R0, R0, UR4 ;  /* 0x0000000400007c36 */ /* 0x001fe20008000000 */
[----:B------:R-:W-:-:S04]  /*40230*/  ULDC UR4, c[0x0][0x248] ;  /* 0x0000920000047ab9 */ /* 0x000fc80000000800 */
[----:B------:R0:W-:Y:S01]  /*40240*/  STL [R1+0x658], R0 ;  /* 0x0006580001007387 */ /* 0x0001e20000100800 */
[----:B------:R-:W-:-:S03]  /*40250*/  F2FP.SATFINITE.E5M2.F32.PACK_AB_MERGE_C R2, R196, R198, RZ ;  /* 0x000000c6c402723e */ /* 0x000fc600048060ff */
[----:B------:R-:W2:Y:S04]  /*40260*/  LDL.LU R198, [R1+0x418] ;  /* 0x0004180001c67983 */ /* 0x000ea80000300800 */
[----:B------:R-:W-:Y:S04]  /*40270*/  STL [R1+0xd54], R2 ;  /* 0x000d540201007387 */ /* 0x000fe80000100800 */
[----:B------:R-:W2:Y:S01]  /*40280*/  LDL.LU R196, [R1+0x41c] ;  /* 0x00041c0001c47983 */ /* 0x000ea20000300800 */
[----:B0-----:R-:W-:Y:S01]  /*40290*/  VIADD R0, R0, UR4 ;  /* 0x0000000400007c36 */ /* 0x001fe20008000000 */
[----:B------:R-:W-:-:S04]  /*402a0*/  ULDC UR4, c[0x0][0x248] ;  /* 0x0000920000047ab9 */ /* 0x000fc80000000800 */
[----:B------:R0:W-:Y:S02]  /*402b0*/  STL [R1+0x65c], R0 ;  /* 0x00065c0001007387 */ /* 0x0001e40000100800 */
[----:B0-----:R-:W-:Y:S01]  /*402c0*/  VIADD R0, R0, UR4 ;  /* 0x0000000400007c36 */ /* 0x001fe20008000000 */
[----:B------:R-:W-:Y:S01]  /*402d0*/  ULDC UR4, c[0x0][0x248] ;  /* 0x0000920000047ab9 */ /* 0x000fe20000000800 */
[----:B------:R-:W-:Y:S02]  /*402e0*/  F2FP.SATFINITE.E5M2.F32.PACK_AB_MERGE_C R247, R218, R219, RZ ;  /* 0x000000dbdaf7723e */ /* 0x000fe400048060ff */
[----:B---3--:R-:W-:-:S05]  /*402f0*/  F2FP.SATFINITE.E5M2.F32.PACK_AB_MERGE_C R2, R206, R207, RZ ;  /* 0x000000cfce02723e */ /* 0x008fca00048060ff */
[----:B------:R0:W-:Y:S04]  /*40300*/  STL [R1+0xd48], R2 ;  /* 0x000d480201007387 */ /* 0x0001e80000100800 */
[----:B------:R1:W-:Y:S01]  /*40310*/  STL [R1+0x660], R0 ;  /* 0x0006600001007387 */ /* 0x0003e20000100800 */
[----:B0-----:R-:W-:Y:S01]  /*40320*/  F2FP.SATFINITE.E5M2.F32.PACK_AB_MERGE_C R2, R202, R203, RZ ;  /* 0x000000cbca02723e */ /* 0x001fe200048060ff */
[----:B-1----:R-:W-:Y:S01]  /*40330*/  VIADD R0, R0, UR4 ;  /* 0x0000000400007c36 */ /* 0x002fe20008000000 */
[----:B------:R-:W-:-:S03]  /*40340*/  ULDC UR4, c[0x0][0x248] ;  /* 0x0000920000047ab9 */ /* 0x000fc60000000800 */
[----:B------:R0:W-:Y:S01]  /*40350*/  STL [R1+0xd40], R2 ;  /* 0x000d400201007387 */ /* 0x0001e20000100800 */
[----:B------:R-:W-:-:S05]  /*40360*/  F2FP.SATFINITE.E5M2.F32.PACK_AB_MERGE_C R3, R200, R201, RZ ;  /* 0x000000c9c803723e */ /* 0x000fca00048060ff */
[----:B------:R-:W-:Y:S01]  /*40370*/  STL [R1+0x8e8], R3 ;  /* 0x0008e80301007387 */ /* 0x000fe20000100800 */
[----:B0-----:R-:W-:-:S03]  /*40380*/  F2FP.SATFINITE.E5M2.F32.PACK_AB_MERGE_C R2, R197, R199, RZ ;  /* 0x000000c7c502723e */ /* 0x001fc600048060ff */
[----:B------:R0:W-:Y:S04]  /*40390*/  STL [R1+0x664], R0 ;  /* 0x0006640001007387 */ /* 0x0001e80000100800 */
[----:B------:R-:W3:Y:S04]  /*403a0*/  LDL.LU R201, [R1+0x420] ;  /* 0x0004200001c97983 */ /* 0x000ee80000300800 */
[----:B------:R4:W-:Y:S04]  /*403b0*/  STL [R1+0x8ec], R2 ;  /* 0x0008ec0201007387 */ /* 0x0009e80000100800 */
[----:B------:R-:W3:Y:S04]  /*403c0*/  LDL.LU R200, [R1+0x424] ;  /* 0x0004240001c87983 */ /* 0x000ee80000300800 */
[----:B------:R-:W3:Y:S01]  /*403d0*/  LDL.LU R199, [R1+0x428] ;  /* 0x0004280001c77983 */ /* 0x000ee20000300800 */
[----:B0-----:R-:W-:Y:S01]  /*403e0*/  VIADD R0, R0, UR4 ;  /* 0x0000000400007c36 */ /* 0x001fe20008000000 */
[----:B------:R-:W-:Y:S01]  /*403f0*/  F2FP.SATFINITE.E5M2.F32.PACK_AB_MERGE_C R246, R214, R215, RZ ;  /* 0x000000d7d6f6723e */ /* 0x000fe200048060ff */
[----:B------:R-:W-:Y:S01]  /*40400*/  ULDC UR4, c[0x0][0x248] ;  /* 0x0000920000047ab9 */ /* 0x000fe20000000800 */
[----:B------:R-:W3:Y:S04]  /*40410*/  LDL.LU R197, [R1+0x42c] ;  /* 0x00042c0001c57983 */ /* 0x000ee80000300800 */
[----:B------:R-:W3:Y:S04]  /*40420*/  LDL.LU R219, [R1+0x430] ;  /* 0x0004300001db7983 */ /* 0x000ee80000300800 */
[----:B------:R-:W3:Y:S01]  /*40430*/  LDL.LU R218, [R1+0x434] ;  /* 0x0004340001da7983 */ /* 0x000ee20000300800 */
[----:B------:R-:W-:-:S02]  /*40440*/  F2FP.SATFINITE.E5M2.F32.PACK_AB_MERGE_C R245, R212, R213, RZ ;  /* 0x000000d5d4f5723e */ /* 0x000fc400048060ff */
[----:B------:R-:W-:Y:S02]  /*40450*/  F2FP.SATFINITE.E5M2.F32.PACK_AB_MERGE_C R241, R210, R211, RZ ;  /* 0x000000d3d2f1723e */ /* 0x000fe400048060ff */
[----:B------:R-:W-:Y:S02]  /*40460*/  F2FP.SATFINITE.E5M2.F32.PACK_AB_MERGE_C R240, R208, R209, RZ ;  /* 0x000000d1d0f0723e */ /* 0x000fe400048060ff */
[----:B------:R-:W-:Y:S02]  /*40470*/  F2FP.SATFINITE.E5M2.F32.PACK_AB_MERGE_C R227, R204, R205, RZ ;  /* 0x000000cdcce3723e */ /* 0x000fe400048060ff */
[----:B----4-:R-:W-:-:S05]  /*40480*/  F2FP.SATFINITE.E5M2.F32.PACK_AB_MERGE_C R2, R194, R195, RZ ;  /* 0x000000c3c202723e */ /* 0x010fca00048060ff */
        /* <DEDUP_REMOVED lines=11> */
[----:B------:R-:W-:-:S02]  /*40540*/  ULDC UR4, c[0x0][0x248] ;  /* 0x0000920000047ab9 */ /* 0x000fc40000000800 */
[----:B------:R-:W4:Y:S01]  /*40550*/  LDL.LU R211, [R1+0x458] ;  /* 0x0004580001d37983 */ /* 0x000f220000300800 */
[----:B--2---:R-:W-:-:S05]  /*40560*/  F2FP.SATFINITE.E5M2.F32.PACK_AB_MERGE_C R2, R196, R198, RZ ;  /* 0x000000c6c402723e */ /* 0x004fca00048060ff */
[----:B------:R-:W-:Y:S04]  /*40570*/  STL [R1+0x8e4], R2 ;  /* 0x0008e40201007387 */ /* 0x000fe80000100800 */
[----:B------:R-:W2:Y:S04]  /*40580*/  LDL.LU R210, [R1+0x45c] ;  /* 0x00045c0001d27983 */ /* 0x000ea80000300800 */
[----:B------:R-:W2:Y:S04]  /*40590*/  LDL.LU R209, [R1+0x460] ;  /* 0x0004600001d17983 */ /* 0x000ea80000300800 */
[----:B------:R0:W-:Y:S04]  /*405a0*/  STL [R1+0x404], R0 ;  /* 0x0004040001007387 */ /* 0x0001e80000100800 */
        /* <DEDUP_REMOVED lines=10> */
[----:B------:R-:W-:Y:S01]  /*40650*/  ULDC UR4, c[0x0][0x248] ;  /* 0x0000920000047ab9 */ /* 0x000fe20000000800 */
[----:B---3--:R-:W-:-:S05]  /*40660*/  F2FP.SATFINITE.E5M2.F32.PACK_AB_MERGE_C R3, R200, R201, RZ ;  /* 0x000000c9c803723e */ /* 0x008fca00048060ff */
[----:B------:R0:W-:Y:S01]  /*40670*/  STL [R1+0x8d8], R3 ;  /* 0x0008d80301007387 */ /* 0x0001e20000100800 */
[----:B------:R-:W-:-:S03]  /*40680*/  F2FP.SATFINITE.E5M2.F32.PACK_AB_MERGE_C R2, R197, R199, RZ ;  /* 0x000000c7c502723e */ /* 0x000fc600048060ff */
[----:B------:R-:W3:Y:S04]  /*40690*/  LDL.LU R201, [R1+0x488] ;  /* 0x0004880001c97983 */ /* 0x000ee80000300800 */
[----:B------:R-:W-:Y:S04]  /*406a0*/  STL [R1+0x8dc], R2 ;  /* 0x0008dc0201007387 */ /* 0x000fe80000100800 */
[----:B------:R-:W3:Y:S01]  /*406b0*/  LDL.LU R200, [R1+0x48c] ;  /* 0x00048c0001c87983 */ /* 0x000ee20000300800 */
[----:B0-----:R-:W-:-:S03]  /*406c0*/  F2FP.SATFINITE.E5M2.F32.PACK_AB_MERGE_C R3, R218, R219, RZ ;  /* 0x000000dbda03723e */ /* 0x001fc600048060ff */
[----:B------:R-:W3:Y:S04]  /*406d0*/  LDL.LU R199, [R1+0x490] ;  /* 0x0004900001c77983 */ /* 0x000ee80000300800 */
[----:B------:R0:W-:Y:S04]  /*406e0*/  STL [R1+0x408], R0 ;  /* 0x0004080001007387 */ /* 0x0001e80000100800 */
[----:B------:R-:W3:Y:S04]  /*406f0*/  LDL.LU R197, [R1+0x494] ;  /* 0x0004940001c57983 */ /* 0x000ee80000300800 */
[----:B------:R1:W-:Y:S01]  /*40700*/  STL [R1+0x8d4], R3 ;  /* 0x0008d40301007387 */ /* 0x0003e20000100800 */
[----:B0-----:R-:W-:Y:S01]  /*40710*/  VIADD R0, R0, UR4 ;  /* 0x0000000400007c36 */ /* 0x001fe20008000000 */
[----:B------:R-:W-:Y:S01]  /*40720*/  ULDC UR4, c[0x0][0x248] ;  /* 0x0000920000047ab9 */ /* 0x000fe20000000800 */
[----:B----4-:R-:W-:-:S05]  /*40730*/  F2FP.SATFINITE.E5M2.F32.PACK_AB_MERGE_C R2, R216, R217, RZ ;  /* 0x000000d9d802723e */ /* 0x010fca00048060ff */
[----:B------:R0:W-:Y:S01]  /*40740*/  STL [R1+0x8d0], R2 ;  /* 0x0008d00201007387 */ /* 0x0001e20000100800 */
[----:B-1----:R-:W-:-:S05]  /*40750*/  F2FP.SATFINITE.E5M2.F32.PACK_AB_MERGE_C R3, R214, R215, RZ ;  /* 0x000000d7d603723e */ /* 0x002fca00048060ff */
[----:B------:R-:W-:Y:S01]  /*40760*/  STL [R1+0x8cc], R3 ;  /* 0x0008cc0301007387 */ /* 0x000fe20000100800 */
[----:B0-----:R-:W-:-:S03]  /*40770*/  F2FP.SATFINITE.E5M2.F32.PACK_AB_MERGE_C R2, R212, R213, RZ ;  /* 0x000000d5d402723e */ /* 0x001fc600048060ff */
[----:B------:R-:W-:Y:S04]  /*40780*/  STL [R1+0x40c], R0 ;  /* 0x00040c0001007387 */ /* 0x000fe80000100800 */
[----:B------:R0:W-:Y:S02]  /*40790*/  STL [R1+0x8c8], R2 ;  /* 0x0008c80201007387 */ /* 0x0001e40000100800 */
[----:B0-----:R-:W-:Y:S02]  /*407a0*/  F2FP.SATFINITE.E5M2.F32.PACK_AB_MERGE_C R2, R194, R195, RZ ;  /* 0x000000c3c202723e */ /* 0x001fe400048060ff */
[----:B------:R-:W4:Y:S04]  /*407b0*/  LDL.LU R195, [R1+0x498] ;  /* 0x0004980001c37983 */ /* 0x000f280000300800 */
[----:B------:R-:W4:Y:S01]  /*407c0*/  LDL.LU R194, [R1+0x49c] ;  /* 0x00049c0001c27983 */ /* 0x000f220000300800 */
[----:B------:R-:W-:Y:S01]  /*407d0*/  VIADD R0, R0, UR4 ;  /* 0x0000000400007c36 */ /* 0x000fe20008000000 */
[----:B------:R-:W-:-:S02]  /*407e0*/  ULDC UR4, c[0x0][0x248] ;  /* 0x0000920000047ab9 */ /* 0x000fc40000000800 */
[----:B------:R2:W-:Y:S04]  /*407f0*/  STL [R1+0x8bc], R2 ;  /* 0x0008bc0201007387 */ /* 0x0005e80000100800 */
[----:B------:R0:W-:Y:S01]  /*40800*/  STL [R1+0x410], R0 ;  /* 0x0004100001007387 */ /* 0x0001e20000100800 */
[----:B--2---:R-:W-:Y:S01]  /*40810*/  F2FP.SATFINITE.E5M2.F32.PACK_AB_MERGE_C R2, R210, R211, RZ ;  /* 0x000000d3d202723e */ /* 0x004fe200048060ff */
[----:B0-----:R-:W-:Y:S01]  /*40820*/  VIADD R0, R0, UR4 ;  /* 0x0000000400007c36 */ /* 0x001fe20008000000 */
[----:B------:R-:W-:-:S03]  /*40830*/  F2FP.SATFINITE.E5M2.F32.PACK_AB_MERGE_C R3, R208, R209, RZ ;  /* 0x000000d1d003723e */ /* 0x000fc600048060ff */
[----:B------:R0:W-:Y:S01]  /*40840*/  STL [R1+0x8c0], R2 ;  /* 0x0008c00201007387 */ /* 0x0001e20000100800 */
[----:B------:R-:W-:-:S03]  /*40850*/  ULDC UR4, c[0x0][0x248] ;  /* 0x0000920000047ab9 */ /* 0x000fc60000000800 */
[----:B------:R1:W-:Y:S01]  /*40860*/  STL [R1+0x8ac], R3 ;  /* 0x0008ac0301007387 */ /* 0x0003e20000100800 */
[----:B0-----:R-:W-:-:S03]  /*40870*/  F2FP.SATFINITE.E5M2.F32.PACK_AB_MERGE_C R2, R206, R207, RZ ;  /* 0x000000cfce02723e */ /* 0x001fc600048060ff */
[----:B------:R0:W-:Y:S01]  /*40880*/  STL [R1+0x414], R0 ;  /* 0x0004140001007387 */ /* 0x0001e20000100800 */
[----:B-1----:R-:W-:-:S03]  /*40890*/  F2FP.SATFINITE.E5M2.F32.PACK_AB_MERGE_C R3, R204, R205, RZ ;  /* 0x000000cdcc03723e */ /* 0x002fc600048060ff */
[----:B------:R1:W-:Y:S01]  /*408a0*/  STL [R1+0x8b4], R2 ;  /* 0x0008b40201007387 */ /* 0x0003e20000100800 */
[----:B0-----:R-:W-:-:S03]  /*408b0*/  VIADD R0, R0, UR4 ;  /* 0x0000000400007c36 */ /* 0x001fc60008000000 */
[----:B------:R-:W-:Y:S01]  /*408c0*/  STL [R1+0x7fc], R3 ;  /* 0x0007fc0301007387 */ /* 0x000fe20000100800 */
[----:B------:R-:W-:Y:S01]  /*408d0*/  ULDC UR4, c[0x0][0x248] ;  /* 0x0000920000047ab9 */ /* 0x000fe20000000800 */
[----:B-1----:R-:W-:Y:S02]  /*408e0*/  F2FP.SATFINITE.E5M2.F32.PACK_AB_MERGE_C R2, R202, R203, RZ ;  /* 0x000000cbca02723e */ /* 0x002fe400048060ff */
[----:B------:R0:W-:Y:S04]  /*408f0*/  STL [R1+0x418], R0 ;  /* 0x0004180001007387 */ /* 0x0001e80000100800 */
[----:B------:R1:W-:Y:S04]  /*40900*/  STL [R1+0x7f4], R2 ;  /* 0x0007f40201007387 */ /* 0x0003e80000100800 */
[----:B------:R-:W2:Y:S01]  /*40910*/  LDL.LU R203, [R1+0x4a0] ;  /* 0x0004a00001cb7983 */ /* 0x000ea20000300800 */
[----:B0-----:R-:W-:Y:S01]  /*40920*/  VIADD R0, R0, UR4 ;  /* 0x0000000400007c36 */ /* 0x001fe20008000000 */
[----:B------:R-:W-:-:S02]  /*40930*/  ULDC UR4, c[0x0][0x248] ;  /* 0x0000920000047ab9 */ /* 0x000fc40000000800 */
[----:B------:R-:W2:Y:S01]  /*40940*/  LDL.LU R202, [R1+0x4a4] ;  /* 0x0004a40001ca7983 */ /* 0x000ea20000300800 */
[----:B-1----:R-:W-:-:S05]  /*40950*/  F2FP.SATFINITE.E5M2.F32.PACK_AB_MERGE_C R2, R196, R198, RZ ;  /* 0x000000c6c402723e */ /* 0x002fca00048060ff */
[----:B------:R-:W-:Y:S04]  /*40960*/  STL [R1+0x7ec], R2 ;  /* 0x0007ec0201007387 */ /* 0x000fe80000100800 */
[----:B------:R0:W-:Y:S04]  /*40970*/  STL [R1+0x41c], R0 ;  /* 0x00041c0001007387 */ /* 0x0001e80000100800 */
[----:B------:R-:W2:Y:S04]  /*40980*/  LDL.LU R198, [R1+0x4a8] ;  /* 0x0004a80001c67983 */ /* 0x000ea80000300800 */
[----:B------:R-:W2:Y:S01]  /*40990*/  LDL.LU R196, [R1+0x4ac] ;  /* 0x0004ac0001c47983 */ /* 0x000ea20000300800 */
[----:B0-----:R-:W-:Y:S01]  /*409a0*/  VIADD R0, R0, UR4 ;  /* 0x0000000400007c36 */ /* 0x001fe20008000000 */
[----:B------:R-:W-:Y:S01]  /*409b0*/  ULDC UR4, c[0x0][0x248] ;  /* 0x0000920000047ab9 */ /* 0x000fe20000000800 */
[----:B---3--:R-:W-:-:S05]  /*409c0*/  F2FP.SATFINITE.E5M2.F32.PACK_AB_MERGE_C R3, R200, R201, RZ ;  /* 0x000000c9c803723e */ /* 0x008fca00048060ff */
[----:B------:R-:W-:Y:S04]  /*409d0*/  STL [R1+0x7e8], R3 ;  /* 0x0007e80301007387 */ /* 0x000fe80000100800 */
[----:B------:R-:W3:Y:S01]  /*409e0*/  LDL.LU R219, [R1+0x4b0] ;  /* 0x0004b00001db7983 */ /* 0x000ee20000300800 */
[----:B------:R-:W-:-:S03]  /*409f0*/  F2FP.SATFINITE.E5M2.F32.PACK_AB_MERGE_C R2, R197, R199, RZ ;  /* 0x000000c7c502723e */ /* 0x000fc600048060ff */
        /* <DEDUP_REMOVED lines=8> */
[----:B------:R-:W3:Y:S01]  /*40a80*/  LDL.LU R197, [R1+0x4cc] ;  /* 0x0004cc0001c57983 */ /* 0x000ee20000300800 */
[----:B0-----:R-:W-:Y:S01]  /*40a90*/  VIADD R0, R0, UR4 ;  /* 0x0000000400007c36 */ /* 0x001fe20008000000 */
[----:B------:R-:W-:-:S02]  /*40aa0*/  ULDC UR4, c[0x0][0x248] ;  /* 0x0000920000047ab9 */ /* 0x000fc40000000800 */
[----:B------:R-:W3:Y:S01]  /*40ab0*/  LDL.LU R213, [R1+0x4d0] ;  /* 0x0004d00001d57983 */ /* 0x000ee20000300800 */
[----:B----4-:R-:W-:-:S05]  /*40ac0*/  F2FP.SATFINITE.E5M2.F32.PACK_AB_MERGE_C R2, R194, R195, RZ ;  /* 0x000000c3c202723e */ /* 0x010fca00048060ff */
[----:B------:R-:W-:Y:S04]  /*40ad0*/  STL [R1+0x7e4], R2 ;  /* 0x0007e40201007387 */ /* 0x000fe80000100800 */
[----:B------:R-:W4:Y:S04]  /*40ae0*/  LDL.LU R212, [R1+0x4d4] ;  /* 0x0004d40001d47983 */ /* 0x000f280000300800 */
[----:B------:R-:W4:Y:S04]  /*40af0*/  LDL.LU R211, [R1+0x4d8] ;  /* 0x0004d80001d37983 */ /* 0x000f280000300800 */
        /* <DEDUP_REMOVED lines=12> */
[----:B--2---:R-:W-:-:S05]  /*40bc0*/  F2FP.SATFINITE.E5M2.F32.PACK_AB_MERGE_C R3, R202, R203, RZ ;  /* 0x000000cbca03723e */ /* 0x004fca00048060ff */
[----:B------:R-:W-:Y:S04]  /*40bd0*/  STL [R1+0x7d8], R3 ;  /* 0x0007d80301007387 */ /* 0x000fe80000100800 */
[----:B------:R-:W2:Y:S01]  /*40be0*/  LDL.LU R205, [R1+0x500] ;  /* 0x0005000001cd7983 */ /* 0x000ea20000300800 */
[----:B------:R-:W-:-:S05]  /*40bf0*/  F2FP.SATFINITE.E5M2.F32.PACK_AB_MERGE_C R2, R196, R198, RZ ;  /* 0x000000c6c402723e */ /* 0x000fca00048060ff */
[----:B------:R-:W-:Y:S04]  /*40c00*/  STL [R1+0x7dc], R2 ;  /* 0x0007dc0201007387 */ /* 0x000fe80000100800 */
[----:B------:R-:W2:Y:S04]  /*40c10*/  LDL.LU R204, [R1+0x504] ;  /* 0x0005040001cc7983 */ /* 0x000ea80000300800 */
[----:B------:R-:W2:Y:S04]  /*40c20*/  LDL.LU R203, [R1+0x508] ;  /* 0x0005080001cb7983 */ /* 0x000ea80000300800 */
[----:B------:R0:W-:Y:S04]  /*40c30*/  STL [R1+0x428], R0 ;  /* 0x0004280001007387 */ /* 0x0001e80000100800 */
[----:B------:R-:W2:Y:S04]  /*40c40*/  LDL.LU R202, [R1+0x50c] ;  /* 0x00050c0001ca7983 */ /* 0x000ea80000300800 */
[----:B------:R-:W2:Y:S04]  /*40c50*/  LDL.LU R198, [R1+0x510] ;  /* 0x0005100001c67983 */ /* 0x000ea80000300800 */
[----:B------:R-:W2:Y:S01]  /*40c60*/  LDL.LU R196, [R1+0x514] ;  /* 0x0005140001c47983 */ /* 0x000ea20000300800 */
[----:B0-----:R-:W-:Y:S01]  /*40c70*/  VIADD R0, R0, UR4 ;  /* 0x0000000400007c36 */ /* 0x001fe20008000000 */
[----:B------:R-:W-:Y:S01]  /*40c80*/  ULDC UR4, c[0x0][0x248] ;  /* 0x0000920000047ab9 */ /* 0x000fe20000000800 */
[----:B---3--:R-:W-:-:S05]  /*40c90*/  F2FP.SATFINITE.E5M2.F32.PACK_AB_MERGE_C R3, R218, R219, RZ ;  /* 0x000000dbda03723e */ /* 0x008fca00048060ff */
[----:B------:R0:W-:Y:S01]  /*40ca0*/  STL [R1+0x7d0], R3 ;  /* 0x0007d00301007387 */ /* 0x0001e20000100800 */
[----:B------:R-:W-:-:S05]  /*40cb0*/  F2FP.SATFINITE.E5M2.F32.PACK_AB_MERGE_C R2, R216, R217, RZ ;  /* 0x000000d9d802723e */ /* 0x000fca00048060ff */
[----:B------:R1:W-:Y:S01]  /*40cc0*/  STL [R1+0x7cc], R2 ;  /* 0x0007cc0201007387 */ /* 0x0003e20000100800 */
[----:B0-----:R-:W-:-:S05]  /*40cd0*/  F2FP.SATFINITE.E5M2.F32.PACK_AB_MERGE_C R3, R214, R215, RZ ;  /* 0x000000d7d603723e */ /* 0x001fca00048060ff */
[----:B------:R-:W-:Y:S01]  /*40ce0*/  STL [R1+0x7c0], R3 ;  /* 0x0007c00301007387 */ /* 0x000fe20000100800 */
[----:B-1----:R-:W-:-:S03]  /*40cf0*/  F2FP.SATFINITE.E5M2.F32.PACK_AB_MERGE_C R2, R197, R199, RZ ;  /* 0x000000c7c502723e */ /* 0x002fc600048060ff */
[----:B------:R0:W-:Y:S04]  /*40d00*/  STL [R1+0x42c], R0 ;  /* 0x00042c0001007387 */ /* 0x0001e80000100800 */
[----:B------:R-:W3:Y:S04]  /*40d10*/  LDL.LU R199, [R1+0x518] ;  /* 0x0005180001c77983 */ /* 0x000ee80000300800 */
[----:B------:R1:W-:Y:S01]  /*40d20*/  STL [R1+0x7b8], R2 ;  /* 0x0007b80201007387 */ /* 0x0003e20000100800 */
[----:B0-----:R-:W-:Y:S01]  /*40d30*/  VIADD R0, R0, UR4 ;  /* 0x0000000400007c36 */ /* 0x001fe20008000000 */
[----:B------:R-:W-:-:S02]  /*40d40*/  ULDC UR4, c[0x0][0x248] ;  /* 0x0000920000047ab9 */ /* 0x000fc40000000800 */
[----:B------:R-:W3:Y:S01]  /*40d50*/  LDL.LU R197, [R1+0x51c] ;  /* 0x00051c0001c57983 */ /* 0x000ee20000300800 */
[----:B----4-:R-:W-:-:S05]  /*40d60*/  F2FP.SATFINITE.E5M2.F32.PACK_AB_MERGE_C R3, R212, R213, RZ ;  /* 0x000000d5d403723e */ /* 0x010fca00048060ff */
[----:B------:R-:W-:Y:S04]  /*40d70*/  STL [R1+0x7a4], R3 ;  /* 0x0007a40301007387 */ /* 0x000fe80000100800 */
[----:B------:R0:W-:Y:S01]  /*40d80*/  STL [R1+0x430], R0 ;  /* 0x0004300001007387 */ /* 0x0001e20000100800 */
[----:B-1----:R-:W-:-:S05]  /*40d90*/  F2FP.SATFINITE.E5M2.F32.PACK_AB_MERGE_C R2, R210, R211, RZ ;  /* 0x000000d3d202723e */ /* 0x002fca00048060ff */
[----:B------:R1:W-:Y:S01]  /*40da0*/  STL [R1+0x7a8], R2 ;  /* 0x0007a80201007387 */ /* 0x0003e20000100800 */
[----:B0-----:R-:W-:Y:S01]  /*40db0*/  VIADD R0, R0, UR4 ;  /* 0x0000000400007c36 */ /* 0x001fe20008000000 */
[----:B------:R-:W-:Y:S01]  /*40dc0*/  F2FP.SATFINITE.E5M2.F32.PACK_AB_MERGE_C R3, R208, R209, RZ ;  /* 0x000000d1d003723e */ /* 0x000fe200048060ff */
[----:B------:R-:W-:-:S04]  /*40dd0*/  ULDC UR4, c[0x0][0x248] ;  /* 0x0000920000047ab9 */ /* 0x000fc80000000800 */
[----:B------:R0:W-:Y:S01]  /*40de0*/  STL [R1+0x4e4], R3 ;  /* 0x0004e40301007387 */ /* 0x0001e20000100800 */
[----:B-1----:R-:W-:-:S03]  /*40df0*/  F2FP.SATFINITE.E5M2.F32.PACK_AB_MERGE_C R2, R206, R207, RZ ;  /* 0x000000cfce02723e */ /* 0x002fc600048060ff */
[----:B------:R1:W-:Y:S04]  /*40e00*/  STL [R1+0x434], R0 ;  /* 0x0004340001007387 */ /* 0x0003e80000100800 */
[----:B------:R4:W-:Y:S01]  /*40e10*/  STL [R1+0x4e8], R2 ;  /* 0x0004e80201007387 */ /* 0x0009e20000100800 */
[----:B0-----:R-:W-:Y:S01]  /*40e20*/  F2FP.SATFINITE.E5M2.F32.PACK_AB_MERGE_C R3, R200, R201, RZ ;  /* 0x000000c9c803723e */ /* 0x001fe200048060ff */
[----:B-1----:R-:W-:Y:S01]  /*40e30*/  VIADD R0, R0, UR4 ;  /* 0x0000000400007c36 */ /* 0x002fe20008000000 */
[----:B------:R-:W-:-:S03]  /*40e40*/  ULDC UR4, c[0x0][0x248] ;  /* 0x0000920000047ab9 */ /* 0x000fc60000000800 */
[----:B------:R-:W-:Y:S01]  /*40e50*/  STL [R1+0x4e0], R3 ;  /* 0x0004e00301007387 */ /* 0x000fe20000100800 */
[----:B----4-:R-:W-:-:S03]  /*40e60*/  F2FP.SATFINITE.E5M2.F32.PACK_AB_MERGE_C R2, R194, R195, RZ ;  /* 0x000000c3c202723e */ /* 0x010fc600048060ff */
[----:B------:R0:W-:Y:S04]  /*40e70*/  STL [R1+0x438], R0 ;  /* 0x0004380001007387 */ /* 0x0001e80000100800 */
[----:B------:R-:W4:Y:S04]  /*40e80*/  LDL.LU R201, [R1+0x520] ;  /* 0x0005200001c97983 */ /* 0x000f280000300800 */
[----:B------:R1:W-:Y:S04]  /*40e90*/  STL [R1+0x4dc], R2 ;  /* 0x0004dc0201007387 */ /* 0x0003e80000100800 */
[----:B------:R-:W4:Y:S04]  /*40ea0*/  LDL.LU R200, [R1+0x524] ;  /* 0x0005240001c87983 */ /* 0x000f280000300800 */
[----:B------:R-:W4:Y:S04]  /*40eb0*/  LDL.LU R195, [R1+0x528] ;  /* 0x0005280001c37983 */ /* 0x000f280000300800 */
[----:B------:R-:W4:Y:S01]  /*40ec0*/  LDL.LU R194, [R1+0x52c] ;  /* 0x00052c0001c27983 */ /* 0x000f220000300800 */
[----:B0-----:R-:W-:Y:S01]  /*40ed0*/  VIADD R0, R0, UR4 ;  /* 0x0000000400007c36 */ /* 0x001fe20008000000 */
[----:B------:R-:W-:Y:S01]  /*40ee0*/  ULDC UR4, c[0x0][0x248] ;  /* 0x0000920000047ab9 */ /* 0x000fe20000000800 */
[----:B--2---:R-:W-:-:S05]  /*40ef0*/  F2FP.SATFINITE.E5M2.F32.PACK_AB_MERGE_C R3, R204, R205, RZ ;  /* 0x000000cdcc03723e */ /* 0x004fca00048060ff */
[----:B------:R-:W-:Y:S01]  /*40f00*/  STL [R1+0x4d4], R3 ;  /* 0x0004d40301007387 */ /* 0x000fe20000100800 */
[----:B-1----:R-:W-:-:S03]  /*40f10*/  F2FP.SATFINITE.E5M2.F32.PACK_AB_MERGE_C R2, R202, R203, RZ ;  /* 0x000000cbca02723e */ /* 0x002fc600048060ff */
        /* <DEDUP_REMOVED lines=10> */
[----:B------:R-:W2:Y:S04]  /*40fc0*/  LDL.LU R216, [R1+0x53c] ;  /* 0x00053c0001d87983 */ /* 0x000ea80000300800 */
[----:B------:R-:W2:Y:S04]  /*40fd0*/  LDL.LU R198, [R1+0x540] ;  /* 0x0005400001c67983 */ /* 0x000ea80000300800 */
[----:B------:R-:W2:Y:S01]  /*40fe0*/  LDL.LU R196, [R1+0x544] ;  /* 0x0005440001c47983 */ /* 0x000ea20000300800 */
[----:B0-----:R-:W-:Y:S01]  /*40ff0*/  VIADD R0, R0, UR4 ;  /* 0x0000000400007c36 */ /* 0x001fe20008000000 */
[----:B------:R-:W-:-:S02]  /*41000*/  ULDC UR4, c[0x0][0x248] ;  /* 0x0000920000047ab9 */ /* 0x000fc40000000800 */
[----:B------:R-:W2:Y:S01]  /*41010*/  LDL.LU R215, [R1+0x548] ;  /* 0x0005480001d77983 */ /* 0x000ea20000300800 */
[----:B---3--:R-:W-:-:S05]  /*41020*/  F2FP.SATFINITE.E5M2.F32.PACK_AB_MERGE_C R2, R197, R199, RZ ;  /* 0x000000c7c502723e */ /* 0x008fca00048060ff */
        /* <DEDUP_REMOVED lines=15> */
[----:B----4-:R-:W-:-:S05]  /*41120*/  F2FP.SATFINITE.E5M2.F32.PACK_AB_MERGE_C R3, R200, R201, RZ ;  /* 0x000000c9c803723e */ /* 0x010fca00048060ff */
[----:B------:R-:W-:Y:S01]  /*41130*/  STL [R1+0x4bc], R3 ;  /* 0x0004bc0301007387 */ /* 0x000fe20000100800 */
[----:B------:R-:W-:-:S03]  /*41140*/  F2FP.SATFINITE.E5M2.F32.PACK_AB_MERGE_C R2, R194, R195, RZ ;  /* 0x000000c3c202723e */ /* 0x000fc600048060ff */
[----:B------:R-:W4:Y:S04]  /*41150*/  LDL.LU R207, [R1+0x578] ;  /* 0x0005780001cf7983 */ /* 0x000f280000300800 */
[----:B------:R2:W-:Y:S04]  /*41160*/  STL [R1+0x4b8], R2 ;  /* 0x0004b80201007387 */ /* 0x0005e80000100800 */
[----:B------:R-:W4:Y:S04]  /*41170*/  LDL.LU R206, [R1+0x57c] ;  /* 0x00057c0001ce7983 */ /* 0x000f280000300800 */
[----:B------:R-:W4:Y:S04]  /*41180*/  LDL.LU R203, [R1+0x580] ;  /* 0x0005800001cb7983 */ /* 0x000f280000300800 */
[----:B------:R-:W-:Y:S04]  /*41190*/  STL [R1+0x448], R0 ;  /* 0x0004480001007387 */ /* 0x000fe80000100800 */
[----:B------:R-:W4:Y:S04]  /*411a0*/  LDL.LU R202, [R1+0x584] ;  /* 0x0005840001ca7983 */ /* 0x000f280000300800 */
[----:B------:R-:W4:Y:S04]  /*411b0*/  LDL.LU R201, [R1+0x588] ;  /* 0x0005880001c97983 */ /* 0x000f280000300800 */
[----:B------:R-:W4:Y:S04]  /*411c0*/  LDL.LU R200, [R1+0x58c] ;  /* 0x00058c0001c87983 */ /* 0x000f280000300800 */
[----:B------:R-:W4:Y:S04]  /*411d0*/  LDL.LU R195, [R1+0x590] ;  /* 0x0005900001c37983 */ /* 0x000f280000300800 */
[----:B------:R-:W4:Y:S01]  /*411e0*/  LDL.LU R194, [R1+0x594] ;  /* 0x0005940001c27983 */ /* 0x000f220000300800 */
[----:B--2---:R-:W-:-:S05]  /*411f0*/  F2FP.SATFINITE.E5M2.F32.PACK_AB_MERGE_C R2, R218, R219, RZ ;  /* 0x000000dbda02723e */ /* 0x004fca00048060ff */
[----:B------:R0:W-:Y:S01]  /*41200*/  STL [R1+0x4b0], R2 ;  /* 0x0004b00201007387 */ /* 0x0001e20000100800 */
[----:B------:R-:W-:-:S05]  /*41210*/  F2FP.SATFINITE.E5M2.F32.PACK_AB_MERGE_C R3, R216, R217, RZ ;  /* 0x000000d9d803723e */ /* 0x000fca00048060ff */
[----:B------:R-:W-:Y:S01]  /*41220*/  STL [R1+0x4b4], R3 ;  /* 0x0004b40301007387 */ /* 0x000fe20000100800 */
[----:B0-----:R-:W-:-:S03]  /*41230*/  F2FP.SATFINITE.E5M2.F32.PACK_AB_MERGE_C R2, R196, R198, RZ ;  /* 0x000000c6c402723e */ /* 0x001fc600048060ff */
[----:B------:R-:W2:Y:S04]  /*41240*/  LDL.LU R198, [R1+0x598] ;  /* 0x0005980001c67983 */ /* 0x000ea80000300800 */
[----:B------:R-:W2:Y:S01]  /*41250*/  LDL.LU R196, [R1+0x59c] ;  /* 0x00059c0001c47983 */ /* 0x000ea20000300800 */
[----:B------:R-:W-:Y:S01]  /*41260*/  VIADD R0, R0, UR4 ;  /* 0x0000000400007c36 */ /* 0x000fe20008000000 */
[----:B------:R-:W-:Y:S02]  /*41270*/  ULDC UR4, c[0x0][0x248] ;  /* 0x0000920000047ab9 */ /* 0x000fe40000000800 */
[----:B------:R-:W-:Y:S04]  /*41280*/  STL [R1+0x4a8], R2 ;  /* 0x0004a80201007387 */ /* 0x000fe80000100800 */
[----:B------:R0:W-:Y:S02]  /*41290*/  STL [R1+0x44c], R0 ;  /* 0x00044c0001007387 */ /* 0x0001e40000100800 */
[----:B0-----:R-:W-:Y:S01]  /*412a0*/  VIADD R0, R0, UR4 ;  /* 0x0000000400007c36 */ /* 0x001fe20008000000 */
[----:B------:R-:W-:Y:S01]  /*412b0*/  ULDC UR4, c[0x0][0x248] ;  /* 0x0000920000047ab9 */ /* 0x000fe20000000800 */
[----:B---3--:R-:W-:-:S05]  /*412c0*/  F2FP.SATFINITE.E5M2.F32.PACK_AB_MERGE_C R2, R214, R215, RZ ;  /* 0x000000d7d602723e */ /* 0x008fca00048060ff */
[----:B------:R0:W-:Y:S01]  /*412d0*/  STL [R1+0x4ac], R2 ;  /* 0x0004ac0201007387 */ /* 0x0001e20000100800 */
[----:B------:R-:W-:-:S05]  /*412e0*/  F2FP.SATFINITE.E5M2.F32.PACK_AB_MERGE_C R3, R212, R213, RZ ;  /* 0x000000d5d403723e */ /* 0x000fca00048060ff */
[----:B------:R1:W-:Y:S01]  /*412f0*/  STL [R1+0x4a4], R3 ;  /* 0x0004a40301007387 */ /* 0x0003e20000100800 */
[----:B0-----:R-:W-:-:S03]  /*41300*/  F2FP.SATFINITE.E5M2.F32.PACK_AB_MERGE_C R2, R210, R211, RZ ;  /* 0x000000d3d202723e */ /* 0x001fc600048060ff */
[----:B------:R0:W-:Y:S04]  /*41310*/  STL [R1+0x450], R0 ;  /* 0x0004500001007387 */ /* 0x0001e80000100800 */
[----:B------:R3:W-:Y:S01]  /*41320*/  STL [R1+0x4a0], R2 ;  /* 0x0004a00201007387 */ /* 0x0007e20000100800 */
[----:B-1----:R-:W-:Y:S01]  /*41330*/  F2FP.SATFINITE.E5M2.F32.PACK_AB_MERGE_C R3, R208, R209, RZ ;  /* 0x000000d1d003723e */ /* 0x002fe200048060ff */
[----:B0-----:R-:W-:Y:S01]  /*41340*/  VIADD R0, R0, UR4 ;  /* 0x0000000400007c36 */ /* 0x001fe20008000000 */
[----:B------:R-:W-:-:S03]  /*41350*/  ULDC UR4, c[0x0][0x248] ;  /* 0x0000920000047ab9 */ /* 0x000fc60000000800 */
[----:B------:R-:W-:Y:S01]  /*41360*/  STL [R1+0x49c], R3 ;  /* 0x00049c0301007387 */ /* 0x000fe20000100800 */
[----:B---3--:R-:W-:-:S03]  /*41370*/  F2FP.SATFINITE.E5M2.F32.PACK_AB_MERGE_C R2, R204, R205, RZ ;  /* 0x000000cdcc02723e */ /* 0x008fc600048060ff */
        /* <DEDUP_REMOVED lines=10> */
[----:B------:R-:W3:Y:S01]  /*41420*/  LDL.LU R197, [R1+0x5ac] ;  /* 0x0005ac0001c57983 */ /* 0x000ee20000300800 */
[----:B0-----:R-:W-:Y:S01]  /*41430*/  VIADD R0, R0, UR4 ;  /* 0x0000000400007c36 */ /* 0x001fe20008000000 */
[----:B------:R-:W-:Y:S01]  /*41440*/  ULDC UR4, c[0x0][0x248] ;  /* 0x0000920000047ab9 */ /* 0x000fe20000000800 */
[----:B----4-:R-:W-:-:S05]  /*41450*/  F2FP.SATFINITE.E5M2.F32.PACK_AB_MERGE_C R2, R206, R207, RZ ;  /* 0x000000cfce02723e */ /* 0x010fca00048060ff */
[----:B------:R0:W-:Y:S01]  /*41460*/  STL [R1+0x494], R2 ;  /* 0x0004940201007387 */ /* 0x0001e20000100800 */
[----:B------:R-:W-:-:S05]  /*41470*/  F2FP.SATFINITE.E5M2.F32.PACK_AB_MERGE_C R3, R202, R203, RZ ;  /* 0x000000cbca03723e */ /* 0x000fca00048060ff */
[----:B------:R-:W-:Y:S01]  /*41480*/  STL [R1+0x488], R3 ;  /* 0x0004880301007387 */ /* 0x000fe20000100800 */
[----:B0-----:R-:W-:-:S03]  /*41490*/  F2FP.SATFINITE.E5M2.F32.PACK_AB_MERGE_C R2, R200, R201, RZ ;  /* 0x000000c9c802723e */ /* 0x001fc600048060ff */
        /* <DEDUP_REMOVED lines=30> */
[----:B------:R-:W2:Y:S04]  /*41680*/  LDL.LU R209, [R1+0x5f0] ;  /* 0x0005f00001d17983 */ /* 0x000ea80000300800 */
[----:B------:R-:W2:Y:S04]  /*41690*/  LDL.LU R208, [R1+0x5f4] ;  /* 0x0005f40001d07983 */ /* 0x000ea80000300800 */
[----:B------:R-:W2:Y:S04]  /*416a0*/  LDL.LU R207, [R1+0x5f8] ;  /* 0x0005f80001cf7983 */ /* 0x000ea80000300800 */
[----:B------:R0:W-:Y:S04]  /*416b0*/  STL [R1+0x468], R0 ;  /* 0x0004680001007387 */ /* 0x0001e80000100800 */
[----:B------:R-:W2:Y:S01]  /*416c0*/  LDL.LU R206, [R1+0x5fc] ;  /* 0x0005fc0001ce7983 */ /* 0x000ea20000300800 */
[----:B---3--:R-:W-:-:S03]  /*416d0*/  F2FP.SATFINITE.E5M2.F32.PACK_AB_MERGE_C R226, R204, R205, RZ ;  /* 0x000000cdcce2723e */ /* 0x008fc600048060ff */
[----:B------:R-:W3:Y:S01]  /*416e0*/  LDL.LU R205, [R1+0x200] ;  /* 0x0002000001cd7983 */ /* 0x000ee20000300800 */
[----:B0-----:R-:W-:Y:S01]  /*416f0*/  VIADD R0, R0, UR4 ;  /* 0x0000000400007c36 */ /* 0x001fe20008000000 */
[----:B------:R-:W-:Y:S02]  /*41700*/  ULDC UR4, c[0x0][0x248] ;  /* 0x0000920000047ab9 */ /* 0x000fe40000000800 */
[----:B------:R-:W3:Y:S01]  /*41710*/  LDL.LU R204, [R1+0x204] ;  /* 0x0002040001cc7983 */ /* 0x000ee20000300800 */
[----:B------:R-:W-:-:S03]  /*41720*/  F2FP.SATFINITE.E5M2.F32.PACK_AB_MERGE_C R225, R197, R199, RZ ;  /* 0x000000c7c5e1723e */ /* 0x000fc600048060ff */
[----:B------:R-:W3:Y:S04]  /*41730*/  LDL.LU R199, [R1+0x208] ;  /* 0x0002080001c77983 */ /* 0x000ee80000300800 */
[----:B------:R-:W3:Y:S01]  /*41740*/  LDL.LU R197, [R1+0x20c] ;  /* 0x00020c0001c57983 */ /* 0x000ee20000300800 */
[----:B----4-:R-:W-:-:S05]  /*41750*/  F2FP.SATFINITE.E5M2.F32.PACK_AB_MERGE_C R2, R202, R203, RZ ;  /* 0x000000cbca02723e */ /* 0x010fca00048060ff */
[----:B------:R-:W-:Y:S04]  /*41760*/  STL [R1+0x4c0], R2 ;  /* 0x0004c00201007387 */ /* 0x000fe80000100800 */
[----:B------:R-:W4:Y:S04]  /*41770*/  LDL.LU R203, [R1+0x210] ;  /* 0x0002100001cb7983 */ /* 0x000f280000300800 */
[----:B------:R-:W4:Y:S01]  /*41780*/  LDL.LU R202, [R1+0x214] ;  /* 0x0002140001ca7983 */ /* 0x000f220000300800 */
[----:B------:R-:W-:-:S03]  /*41790*/  F2FP.SATFINITE.E5M2.F32.PACK_AB_MERGE_C R223, R194, R195, RZ ;  /* 0x000000c3c2df723e */ /* 0x000fc600048060ff */
[----:B------:R-:W4:Y:S04]  /*417a0*/  LDL.LU R195, [R1+0x218] ;  /* 0x0002180001c37983 */ /* 0x000f280000300800 */
[----:B------:R0:W-:Y:S04]  /*417b0*/  STL [R1+0x46c], R0 ;  /* 0x00046c0001007387 */ /* 0x0001e80000100800 */
[----:B------:R-:W4:Y:S01]  /*417c0*/  LDL.LU R194, [R1+0x21c] ;  /* 0x00021c0001c27983 */ /* 0x000f220000300800 */
[----:B0-----:R-:W-:Y:S01]  /*417d0*/  VIADD R0, R0, UR4 ;  /* 0x0000000400007c36 */ /* 0x001fe20008000000 */
[----:B------:R-:W-:-:S04]  /*417e0*/  ULDC UR4, c[0x0][0x248] ;  /* 0x0000920000047ab9 */ /* 0x000fc80000000800 */
[----:B------:R0:W-:Y:S02]  /*417f0*/  STL [R1+0x470], R0 ;  /* 0x0004700001007387 */ /* 0x0001e40000100800 */
[----:B0-----:R-:W-:Y:S01]  /*41800*/  VIADD R0, R0, UR4 ;  /* 0x0000000400007c36 */ /* 0x001fe20008000000 */
[----:B------:R-:W-:Y:S01]  /*41810*/  ULDC UR4, c[0x0][0x248] ;  /* 0x0000920000047ab9 */ /* 0x000fe20000000800 */
[----:B--2---:R-:W-:-:S03]  /*41820*/  F2FP.SATFINITE.E5M2.F32.PACK_AB_MERGE_C R219, R214, R215, RZ ;  /* 0x000000d7d6db723e */ /* 0x004fc600048060ff */
[----:B------:R0:W-:Y:S01]  /*41830*/  STL [R1+0x474], R0 ;  /* 0x0004740001007387 */ /* 0x0001e20000100800 */
[----:B------:R-:W-:Y:S01]  /*41840*/  F2FP.SATFINITE.E5M2.F32.PACK_AB_MERGE_C R218, R212, R213, RZ ;  /* 0x000000d5d4da723e */ /* 0x000fe200048060ff */
[----:B0-----:R-:W-:Y:S01]  /*41850*/  VIADD R0, R0, UR4 ;  /* 0x0000000400007c36 */ /* 0x001fe20008000000 */
[----:B------:R-:W-:Y:S01]  /*41860*/  ULDC UR4, c[0x0][0x248] ;  /* 0x0000920000047ab9 */ /* 0x000fe20000000800 */
[----:B------:R-:W-:Y:S02]  /*41870*/  F2FP.SATFINITE.E5M2.F32.PACK_AB_MERGE_C R215, R200, R201, RZ ;  /* 0x000000c9c8d7723e */ /* 0x000fe400048060ff */
[----:B------:R-:W2:Y:S04]  /*41880*/  LDL.LU R201, [R1+0x220] ;  /* 0x0002200001c97983 */ /* 0x000ea80000300800 */
[----:B------:R-:W2:Y:S01]  /*41890*/  LDL.LU R200, [R1+0x224] ;  /* 0x0002240001c87983 */ /* 0x000ea20000300800 */
[----:B------:R-:W-:-:S03]  /*418a0*/  F2FP.SATFINITE.E5M2.F32.PACK_AB_MERGE_C R213, R196, R198, RZ ;  /* 0x000000c6c4d5723e */ /* 0x000fc600048060ff */
[----:B------:R-:W2:Y:S04]  /*418b0*/  LDL.LU R198, [R1+0x228] ;  /* 0x0002280001c67983 */ /* 0x000ea80000300800 */
[----:B------:R0:W-:Y:S04]  /*418c0*/  STL [R1+0x478], R0 ;  /* 0x0004780001007387 */ /* 0x0001e80000100800 */
[----:B------:R-:W2:Y:S01]  /*418d0*/  LDL.LU R196, [R1+0x22c] ;  /* 0x00022c0001c47983 */ /* 0x000ea20000300800 */
[----:B------:R-:W-:Y:S01]  /*418e0*/  F2FP.SATFINITE.E5M2.F32.PACK_AB_MERGE_C R248, R220, R221, RZ ;  /* 0x000000dddcf8723e */ /* 0x000fe200048060ff */
[----:B0-----:R-:W-:Y:S01]  /*418f0*/  VIADD R0, R0, UR4 ;  /* 0x0000000400007c36 */ /* 0x001fe20008000000 */
[----:B------:R-:W-:Y:S01]  /*41900*/  F2FP.SATFINITE.E5M2.F32.PACK_AB_MERGE_C R221, R216, R217, RZ ;  /* 0x000000d9d8dd723e */ /* 0x000fe200048060ff */
[----:B------:R-:W-:Y:S01]  /*41910*/  ULDC UR4, c[0x0][0x248] ;  /* 0x0000920000047ab9 */ /* 0x000fe20000000800 */
[----:B------:R-:W-:-:S02]  /*41920*/  F2FP.SATFINITE.E5M2.F32.PACK_AB_MERGE_C R217, R210, R211, RZ ;  /* 0x000000d3d2d9723e */ /* 0x000fc400048060ff */
[----:B------:R0:W-:Y:S01]  /*41930*/  STL [R1+0x47c], R0 ;  /* 0x00047c0001007387 */ /* 0x0001e20000100800 */
[----:B------:R-:W-:-:S03]  /*41940*/  F2FP.SATFINITE.E5M2.F32.PACK_AB_MERGE_C R210, R206, R207, RZ ;  /* 0x000000cfced2723e */ /* 0x000fc600048060ff */
[----:B------:R-:W2:Y:S01]  /*41950*/  LDL.LU R220, [R1+0x230] ;  /* 0x0002300001dc7983 */ /* 0x000ea20000300800 */
[----:B------:R-:W-:Y:S01]  /*41960*/  F2FP.SATFINITE.E5M2.F32.PACK_AB_MERGE_C R211, R208, R209, RZ ;  /* 0x000000d1d0d3723e */ /* 0x000fe200048060ff */
[----:B0-----:R-:W-:Y:S01]  /*41970*/  VIADD R0, R0, UR4 ;  /* 0x0000000400007c36 */ /* 0x001fe20008000000 */
[----:B------:R-:W-:Y:S01]  /*41980*/  ULDC UR4, c[0x0][0x248] ;  /* 0x0000920000047ab9 */ /* 0x000fe20000000800 */
[----:B---3--:R-:W-:Y:S02]  /*41990*/  F2FP.SATFINITE.E5M2.F32.PACK_AB_MERGE_C R209, R204, R205, RZ ;  /* 0x000000cdccd1723e */ /* 0x008fe400048060ff */
[----:B------:R-:W-:Y:S02]  /*419a0*/  F2FP.SATFINITE.E5M2.F32.PACK_AB_MERGE_C R207, R197, R199, RZ ;  /* 0x000000c7c5cf723e */ /* 0x000fe400048060ff */
[----:B------:R-:W3:Y:S04]  /*419b0*/  LDL.LU R199, [R1+0x234] ;  /* 0x0002340001c77983 */ /* 0x000ee80000300800 */
[----:B------:R-:W3:Y:S04]  /*419c0*/  LDL.LU R216, [R1+0x238] ;  /* 0x0002380001d87983 */ /* 0x000ee80000300800 */
[----:B------:R0:W-:Y:S04]  /*419d0*/  STL [R1+0x200], R0 ;  /* 0x0002000001007387 */ /* 0x0001e80000100800 */
[----:B------:R-:W3:Y:S04]  /*419e0*/  LDL.LU R197, [R1+0x23c] ;  /* 0x00023c0001c57983 */ /* 0x000ee80000300800 */
[----:B------:R-:W3:Y:S01]  /*419f0*/  LDL.LU R140, [R1+0x240] ;  /* 0x00024000018c7983 */ /* 0x000ee20000300800 */
[----:B0-----:R-:W-:Y:S01]  /*41a00*/  VIADD R0, R0, UR4 ;  /* 0x0000000400007c36 */ /* 0x001fe20008000000 */
[----:B------:R-:W-:Y:S01]  /*41a10*/  ULDC UR4, c[0x0][0x248] ;  /* 0x0000920000047ab9 */ /* 0x000fe20000000800 */
[----:B----4-:R-:W-:-:S02]  /*41a20*/  F2FP.SATFINITE.E5M2.F32.PACK_AB_MERGE_C R205, R202, R203, RZ ;  /* 0x000000cbcacd723e */ /* 0x010fc400048060ff */
[----:B------:R-:W-:Y:S02]  /*41a30*/  F2FP.SATFINITE.E5M2.F32.PACK_AB_MERGE_C R203, R194, R195, RZ ;  /* 0x000000c3c2cb723e */ /* 0x000fe400048060ff */
        /* <DEDUP_REMOVED lines=15> */
[----:B------:R-:W4:Y:S01]  /*41b30*/  LDL.LU R239, [R1+0x274] ;  /* 0x0002740001ef7983 */ /* 0x000f220000300800 */
[----:B--2---:R-:W-:-:S03]  /*41b40*/  F2FP.SATFINITE.E5M2.F32.PACK_AB_MERGE_C R202, R200, R201, RZ ;  /* 0x000000c9c8ca723e */ /* 0x004fc600048060ff */
[----:B------:R-:W2:Y:S04]  /*41b50*/  LDL.LU R238, [R1+0x278] ;  /* 0x0002780001ee7983 */ /* 0x000ea80000300800 */
[----:B------:R0:W-:Y:S01]  /*41b60*/  STL [R1+0x208], R0 ;  /* 0x0002080001007387 */ /* 0x0001e20000100800 */
[----:B------:R-:W-:-:S03]  /*41b70*/  F2FP.SATFINITE.E5M2.F32.PACK_AB_MERGE_C R201, R196, R198, RZ ;  /* 0x000000c6c4c9723e */ /* 0x000fc600048060ff */
        /* <DEDUP_REMOVED lines=8> */
[----:B------:R-:W2:Y:S01]  /*41c00*/  LDL.LU R222, [R1+0x294] ;  /* 0x0002940001de7983 */ /* 0x000ea20000300800 */
[----:B---3--:R-:W-:-:S03]  /*41c10*/  F2FP.SATFINITE.E5M2.F32.PACK_AB_MERGE_C R199, R199, R220, RZ ;  /* 0x000000dcc7c7723e */ /* 0x008fc600048060ff */
[----:B------:R-:W3:Y:S04]  /*41c20*/  LDL.LU R220, [R1+0x298] ;  /* 0x0002980001dc7983 */ /* 0x000ee80000300800 */
[----:B------:R0:W-:Y:S01]  /*41c30*/  STL [R1+0x20c], R0 ;  /* 0x00020c0001007387 */ /* 0x0001e20000100800 */
[----:B------:R-:W-:-:S03]  /*41c40*/  F2FP.SATFINITE.E5M2.F32.PACK_AB_MERGE_C R197, R197, R216, RZ ;  /* 0x000000d8c5c5723e */ /* 0x000fc600048060ff */
[----:B------:R-:W3:Y:S01]  /*41c50*/  LDL.LU R216, [R1+0x29c] ;  /* 0x00029c0001d87983 */ /* 0x000ee20000300800 */
[----:B0-----:R-:W-:Y:S01]  /*41c60*/  VIADD R0, R0, UR4 ;  /* 0x0000000400007c36 */ /* 0x001fe20008000000 */
[----:B------:R-:W-:-:S04]  /*41c70*/  ULDC UR4, c[0x0][0x248] ;  /* 0x0000920000047ab9 */ /* 0x000fc80000000800 */
[----:B------:R0:W-:Y:S02]  /*41c80*/  STL [R1+0x210], R0 ;  /* 0x0002100001007387 */ /* 0x0001e40000100800 */
[----:B0-----:R-:W-:Y:S01]  /*41c90*/  VIADD R0, R0, UR4 ;  /* 0x0000000400007c36 */ /* 0x001fe20008000000 */
[----:B------:R-:W-:-:S04]  /*41ca0*/  ULDC UR4, c[0x0][0x248] ;  /* 0x0000920000047ab9 */ /* 0x000fc80000000800 */
[----:B------:R0:W-:Y:S02]  /*41cb0*/  STL [R1+0x214], R0 ;  /* 0x0002140001007387 */ /* 0x0001e40000100800 */
[----:B0-----:R-:W-:Y:S01]  /*41cc0*/  VIADD R0, R0, UR4 ;  /* 0x0000000400007c36 */ /* 0x001fe20008000000 */
[----:B------:R-:W-:Y:S01]  /*41cd0*/  ULDC UR4, c[0x0][0x248] ;  /* 0x0000920000047ab9 */ /* 0x000fe20000000800 */
[----:B----4-:R-:W-:Y:S02]  /*41ce0*/  F2FP.SATFINITE.E5M2.F32.PACK_AB_MERGE_C R189, R212, R214, RZ ;  /* 0x000000d6d4bd723e */ /* 0x010fe400048060ff */
        /* <DEDUP_REMOVED lines=8> */
[----:B------:R0:W-:Y:S01]  /*41d70*/  STL [R1+0x21c], R0 ;  /* 0x00021c0001007387 */ /* 0x0001e20000100800 */
[----:B--2---:R-:W-:-:S03]  /*41d80*/  F2FP.SATFINITE.E5M2.F32.PACK_AB_MERGE_C R183, R200, R204, RZ ;  /* 0x000000ccc8b7723e */ /* 0x004fc600048060ff */
[----:B------:R-:W2:Y:S01]  /*41d90*/  LDL.LU R204, [R1+0x2b0] ;  /* 0x0002b00001cc7983 */ /* 0x000ea20000300800 */
[----:B0-----:R-:W-:Y:S01]  /*41da0*/  VIADD R0, R0, UR4 ;  /* 0x0000000400007c36 */ /* 0x001fe20008000000 */
[----:B------:R-:W-:Y:S02]  /*41db0*/  ULDC UR4, c[0x0][0x248] ;  /* 0x0000920000047ab9 */ /* 0x000fe40000000800 */
[----:B------:R-:W2:Y:S01]  /*41dc0*/  LDL.LU R200, [R1+0x2b4] ;  /* 0x0002b40001c87983 */ /* 0x000ea20000300800 */
[----:B------:R-:W-:-:S03]  /*41dd0*/  F2FP.SATFINITE.E5M2.F32.PACK_AB_MERGE_C R182, R196, R198, RZ ;  /* 0x000000c6c4b6723e */ /* 0x000fc600048060ff */
[----:B------:R-:W2:Y:S04]  /*41de0*/  LDL.LU R198, [R1+0x2b8] ;  /* 0x0002b80001c67983 */ /* 0x000ea80000300800 */
[----:B------:R0:W-:Y:S04]  /*41df0*/  STL [R1+0x220], R0 ;  /* 0x0002200001007387 */ /* 0x0001e80000100800 */
[----:B------:R-:W2:Y:S01]  /*41e00*/  LDL.LU R196, [R1+0x2bc] ;  /* 0x0002bc0001c47983 */ /* 0x000ea20000300800 */
[----:B------:R-:W-:-:S03]  /*41e10*/  F2FP.SATFINITE.E5M2.F32.PACK_AB_MERGE_C R195, R195, R140, RZ ;  /* 0x0000008cc3c3723e */ /* 0x000fc600048060ff */
[----:B------:R-:W2:Y:S01]  /*41e20*/  LDL.LU R143, [R1+0x2c0] ;  /* 0x0002c000018f7983 */ /* 0x000ea20000300800 */
[----:B0-----:R-:W-:Y:S01]  /*41e30*/  VIADD R0, R0, UR4 ;  /* 0x0000000400007c36 */ /* 0x001fe20008000000 */
[----:B------:R-:W-:Y:S02]  /*41e40*/  F2FP.SATFINITE.E5M2.F32.PACK_AB_MERGE_C R194, R194, R139, RZ ;  /* 0x0000008bc2c2723e */ /* 0x000fe400048060ff */
[----:B------:R-:W2:Y:S01]  /*41e50*/  LDL.LU R141, [R1+0x2c4] ;  /* 0x0002c400018d7983 */ /* 0x000ea20000300800 */
[----:B------:R-:W-:Y:S01]  /*41e60*/  F2FP.SATFINITE.E5M2.F32.PACK_AB_MERGE_C R193, R137, R138, RZ ;  /* 0x0000008a89c1723e */ /* 0x000fe200048060ff */
[----:B------:R-:W-:Y:S02]  /*41e70*/  ULDC UR4, c[0x0][0x248] ;  /* 0x0000920000047ab9 */ /* 0x000fe40000000800 */
[----:B------:R-:W2:Y:S01]  /*41e80*/  LDL.LU R140, [R1+0x2c8] ;  /* 0x0002c800018c7983 */ /* 0x000ea20000300800 */
[----:B------:R-:W-:-:S03]  /*41e90*/  F2FP.SATFINITE.E5M2.F32.PACK_AB_MERGE_C R191, R243, R244, RZ ;  /* 0x000000f4f3bf723e */ /* 0x000fc600048060ff */
[----:B------:R0:W-:Y:S04]  /*41ea0*/  STL [R1+0x224], R0 ;  /* 0x0002240001007387 */ /* 0x0001e80000100800 */
[----:B------:R-:W2:Y:S01]  /*41eb0*/  LDL.LU R139, [R1+0x2cc] ;  /* 0x0002cc00018b7983 */ /* 0x000ea20000300800 */
[----:B------:R-:W-:-:S03]  /*41ec0*/  F2FP.SATFINITE.E5M2.F32.PACK_AB_MERGE_C R181, R222, R224, RZ ;  /* 0x000000e0deb5723e */ /* 0x000fc600048060ff */
[----:B------:R-:W2:Y:S04]  /*41ed0*/  LDL.LU R138, [R1+0x2d0] ;  /* 0x0002d000018a7983 */ /* 0x000ea80000300800 */
[----:B------:R-:W2:Y:S01]  /*41ee0*/  LDL.LU R137, [R1+0x2d4] ;  /* 0x0002d40001897983 */ /* 0x000ea20000300800 */
[----:B---3--:R-:W-:-:S03]  /*41ef0*/  F2FP.SATFINITE.E5M2.F32.PACK_AB_MERGE_C R180, R216, R220, RZ ;  /* 0x000000dcd8b4723e */ /* 0x008fc600048060ff */
[----:B------:R-:W3:Y:S04]  /*41f00*/  LDL.LU R244, [R1+0x2d8] ;  /* 0x0002d80001f47983 */ /* 0x000ee80000300800 */
[----:B------:R-:W3:Y:S04]  /*41f10*/  LDL.LU R243, [R1+0x2dc] ;  /* 0x0002dc0001f37983 */ /* 0x000ee80000300800 */
[----:B------:R-:W3:Y:S04]  /*41f20*/  LDL.LU R224, [R1+0x2e0] ;  /* 0x0002e00001e07983 */ /* 0x000ee80000300800 */
[----:B------:R-:W3:Y:S01]  /*41f30*/  LDL.LU R222, [R1+0x2e4] ;  /* 0x0002e40001de7983 */ /* 0x000ee20000300800 */
[----:B0-----:R-:W-:Y:S01]  /*41f40*/  VIADD R0, R0, UR4 ;  /* 0x0000000400007c36 */ /* 0x001fe20008000000 */
[----:B------:R-:W-:Y:S01]  /*41f50*/  F2FP.SATFINITE.E5M2.F32.PACK_AB_MERGE_C R185, R239, R242, RZ ;  /* 0x000000f2efb9723e */ /* 0x000fe200048060ff */
[----:B------:R-:W-:Y:S01]  /*41f60*/  ULDC UR4, c[0x0][0x248] ;  /* 0x0000920000047ab9 */ /* 0x000fe20000000800 */
[----:B------:R-:W3:Y:S04]  /*41f70*/  LDL.LU R220, [R1+0x2e8] ;  /* 0x0002e80001dc7983 */ /* 0x000ee80000300800 */
[----:B------:R-:W3:Y:S01]  /*41f80*/  LDL.LU R216, [R1+0x2ec] ;  /* 0x0002ec0001d87983 */ /* 0x000ee20000300800 */
[----:B------:R-:W-:-:S03]  /*41f90*/  F2FP.SATFINITE.E5M2.F32.PACK_AB_MERGE_C R184, R237, R238, RZ ;  /* 0x000000eeedb8723e */ /* 0x000fc600048060ff */
[----:B------:R-:W3:Y:S04]  /*41fa0*/  LDL.LU R242, [R1+0x2f0] ;  /* 0x0002f00001f27983 */ /* 0x000ee80000300800 */
[----:B------:R-:W3:Y:S04]  /*41fb0*/  LDL.LU R239, [R1+0x2f4] ;  /* 0x0002f40001ef7983 */ /* 0x000ee80000300800 */
[----:B------:R-:W3:Y:S04]  /*41fc0*/  LDL.LU R238, [R1+0x2f8] ;  /* 0x0002f80001ee7983 */ /* 0x000ee80000300800 */
[----:B------:R0:W-:Y:S04]  /*41fd0*/  STL [R1+0x228], R0 ;  /* 0x0002280001007387 */ /* 0x0001e80000100800 */
[----:B------:R-:W3:Y:S01]  /*41fe0*/  LDL.LU R237, [R1+0x2fc] ;  /* 0x0002fc0001ed7983 */ /* 0x000ee20000300800 */
[----:B0-----:R-:W-:Y:S01]  /*41ff0*/  VIADD R0, R0, UR4 ;  /* 0x0000000400007c36 */ /* 0x001fe20008000000 */
[----:B------:R-:W-:Y:S01]  /*42000*/  ULDC UR4, c[0x0][0x248] ;  /* 0x0000920000047ab9 */ /* 0x000fe20000000800 */
[----:B----4-:R-:W-:-:S02]  /*42010*/  F2FP.SATFINITE.E5M2.F32.PACK_AB_MERGE_C R179, R212, R214, RZ ;  /* 0x000000d6d4b3723e */ /* 0x010fc400048060ff */
[----:B------:R-:W4:Y:S04]  /*42020*/  LDL.LU R214, [R1+0x300] ;  /* 0x0003000001d67983 */ /* 0x000f280000300800 */
[----:B------:R-:W4:Y:S01]  /*42030*/  LDL.LU R212, [R1+0x304] ;  /* 0x0003040001d47983 */ /* 0x000f220000300800 */
[----:B------:R-:W-:-:S03]  /*42040*/  F2FP.SATFINITE.E5M2.F32.PACK_AB_MERGE_C R178, R206, R208, RZ ;  /* 0x000000d0ceb2723e */ /* 0x000fc600048060ff */
[----:B------:R-:W4:Y:S04]  /*42050*/  LDL.LU R208, [R1+0x308] ;  /* 0x0003080001d07983 */ /* 0x000f280000300800 */
[----:B------:R-:W4:Y:S01]  /*42060*/  LDL.LU R206, [R1+0x30c] ;  /* 0x00030c0001ce7983 */ /* 0x000f220000300800 */
[----:B--2---:R-:W-:-:S03]  /*42070*/  F2FP.SATFINITE.E5M2.F32.PACK_AB_MERGE_C R177, R200, R204, RZ ;  /* 0x000000ccc8b1723e */ /* 0x004fc600048060ff */
[----:B------:R-:W2:Y:S04]  /*42080*/  LDL.LU R204, [R1+0x310] ;  /* 0x0003100001cc7983 */ /* 0x000ea80000300800 */
[----:B------:R-:W2:Y:S01]  /*42090*/  LDL.LU R200, [R1+0x314] ;  /* 0x0003140001c87983 */ /* 0x000ea20000300800 */
[----:B------:R-:W-:-:S03]  /*420a0*/  F2FP.SATFINITE.E5M2.F32.PACK_AB_MERGE_C R176, R196, R198, RZ ;  /* 0x000000c6c4b0723e */ /* 0x000fc600048060ff */
[----:B------:R-:W2:Y:S04]  /*420b0*/  LDL.LU R198, [R1+0x318] ;  /* 0x0003180001c67983 */ /* 0x000ea80000300800 */
[----:B------:R0:W-:Y:S04]  /*420c0*/  STL [R1+0x22c], R0 ;  /* 0x00022c0001007387 */ /* 0x0001e80000100800 */
[----:B------:R-:W2:Y:S01]  /*420d0*/  LDL.LU R196, [R1+0x31c] ;  /* 0x00031c0001c47983 */ /* 0x000ea20000300800 */
[----:B0-----:R-:W-:Y:S01]  /*420e0*/  VIADD R0, R0, UR4 ;  /* 0x0000000400007c36 */ /* 0x001fe20008000000 */
[----:B------:R-:W-:-:S04]  /*420f0*/  ULDC UR4, c[0x0][0x248] ;  /* 0x0000920000047ab9 */ /* 0x000fc80000000800 */
[----:B------:R0:W-:Y:S02]  /*42100*/  STL [R1+0x230], R0 ;  /* 0x0002300001007387 */ /* 0x0001e40000100800 */
[----:B0-----:R-:W-:Y:S01]  /*42110*/  VIADD R0, R0, UR4 ;  /* 0x0000000400007c36 */ /* 0x001fe20008000000 */
[----:B------:R-:W-:-:S04]  /*42120*/  ULDC UR4, c[0x0][0x248] ;  /* 0x0000920000047ab9 */ /* 0x000fc80000000800 */
[----:B------:R0:W-:Y:S01]  /*42130*/  STL [R1+0x234], R0 ;  /* 0x0002340001007387 */ /* 0x0001e20000100800 */
[----:B---3--:R-:W-:Y:S01]  /*42140*/  F2FP.SATFINITE.E5M2.F32.PACK_AB_MERGE_C R171, R222, R224, RZ ;  /* 0x000000e0deab723e */ /* 0x008fe200048060ff */
[----:B0-----:R-:W-:Y:S02]  /*42150*/  VIADD R0, R0, UR4 ;  /* 0x0000000400007c36 */ /* 0x001fe40008000000 */
[----:B------:R-:W3:Y:S01]  /*42160*/  LDL.LU R224, [R1+0x320] ;  /* 0x0003200001e07983 */ /* 0x000ee20000300800 */
[----:B------:R-:W-:-:S03]  /*42170*/  ULDC UR4, c[0x0][0x248] ;  /* 0x0000920000047ab9 */ /* 0x000fc60000000800 */
[----:B------:R-:W3:Y:S01]  /*42180*/  LDL.LU R222, [R1+0x324] ;  /* 0x0003240001de7983 */ /* 0x000ee20000300800 */
[----:B------:R-:W-:-:S03]  /*42190*/  F2FP.SATFINITE.E5M2.F32.PACK_AB_MERGE_C R170, R216, R220, RZ ;  /* 0x000000dcd8aa723e */ /* 0x000fc600048060ff */
[----:B------:R-:W3:Y:S04]  /*421a0*/  LDL.LU R220, [R1+0x328] ;  /* 0x0003280001dc7983 */ /* 0x000ee80000300800 */
[----:B------:R0:W-:Y:S04]  /*421b0*/  STL [R1+0x238], R0 ;  /* 0x0002380001007387 */ /* 0x0001e80000100800 */
[----:B------:R-:W3:Y:S01]  /*421c0*/  LDL.LU R216, [R1+0x32c] ;  /* 0x00032c0001d87983 */ /* 0x000ee20000300800 */
[----:B0-----:R-:W-:Y:S01]  /*421d0*/  VIADD R0, R0, UR4 ;  /* 0x0000000400007c36 */ /* 0x001fe20008000000 */
[----:B------:R-:W-:-:S04]  /*421e0*/  ULDC UR4, c[0x0][0x248] ;  /* 0x0000920000047ab9 */ /* 0x000fc80000000800 */
[----:B------:R0:W-:Y:S02]  /*421f0*/  STL [R1+0x23c], R0 ;  /* 0x00023c0001007387 */ /* 0x0001e40000100800 */
[----:B0-----:R-:W-:Y:S01]  /*42200*/  VIADD R0, R0, UR4 ;  /* 0x0000000400007c36 */ /* 0x001fe20008000000 */
[----:B------:R-:W-:Y:S01]  /*42210*/  ULDC UR4, c[0x0][0x248] ;  /* 0x0000920000047ab9 */ /* 0x000fe20000000800 */
[----:B------:R-:W-:Y:S02]  /*42220*/  F2FP.SATFINITE.E5M2.F32.PACK_AB_MERGE_C R175, R141, R143, RZ ;  /* 0x0000008f8daf723e */ /* 0x000fe400048060ff */
[----:B------:R-:W-:Y:S02]  /*42230*/  F2FP.SATFINITE.E5M2.F32.PACK_AB_MERGE_C R174, R139, R140, RZ ;  /* 0x0000008c8bae723e */ /* 0x000fe400048060ff */
[----:B------:R-:W-:Y:S02]  /*42240*/  F2FP.SATFINITE.E5M2.F32.PACK_AB_MERGE_C R173, R137, R138, RZ ;  /* 0x0000008a89ad723e */ /* 0x000fe400048060ff */
[----:B------:R-:W-:-:S02]  /*42250*/  F2FP.SATFINITE.E5M2.F32.PACK_AB_MERGE_C R172, R243, R244, RZ ;  /* 0x000000f4f3ac723e */ /* 0x000fc400048060ff */
[----:B----4-:R-:W-:Y:S02]  /*42260*/  F2FP.SATFINITE.E5M2.F32.PACK_AB_MERGE_C R167, R212, R214, RZ ;  /* 0x000000d6d4a7723e */ /* 0x010fe400048060ff */
[----:B------:R-:W4:Y:S04]  /*42270*/  LDL.LU R214, [R1+0x330] ;  /* 0x0003300001d67983 */ /* 0x000f280000300800 */
[----:B------:R-:W4:Y:S01]  /*42280*/  LDL.LU R212, [R1+0x334] ;  /* 0x0003340001d47983 */ /* 0x000f220000300800 */
[----:B------:R-:W-:-:S03]  /*42290*/  F2FP.SATFINITE.E5M2.F32.PACK_AB_MERGE_C R166, R206, R208, RZ ;  /* 0x000000d0cea6723e */ /* 0x000fc600048060ff */
[----:B------:R-:W4:Y:S04]  /*422a0*/  LDL.LU R208, [R1+0x338] ;  /* 0x0003380001d07983 */ /* 0x000f280000300800 */
[----:B------:R0:W-:Y:S04]  /*422b0*/  STL [R1+0x240], R0 ;  /* 0x0002400001007387 */ /* 0x0001e80000100800 */
[----:B------:R-:W4:Y:S04]  /*422c0*/  LDL.LU R206, [R1+0x33c] ;  /* 0x00033c0001ce7983 */ /* 0x000f280000300800 */
[----:B------:R-:W4:Y:S01]  /*422d0*/  LDL.LU R143, [R1+0x340] ;  /* 0x00034000018f7983 */ /* 0x000f220000300800 */
[----:B0-----:R-:W-:Y:S01]  /*422e0*/  VIADD R0, R0, UR4 ;  /* 0x0000000400007c36 */ /* 0x001fe20008000000 */
[----:B------:R-:W-:-:S02]  /*422f0*/  ULDC UR4, c[0x0][0x248] ;  /* 0x0000920000047ab9 */ /* 0x000fc40000000800 */
[----:B------:R-:W4:Y:S04]  /*42300*/  LDL.LU R141, [R1+0x344] ;  /* 0x00034400018d7983 */ /* 0x000f280000300800 */
[----:B------:R-:W4:Y:S04]  /*42310*/  LDL.LU R140, [R1+0x348] ;  /* 0x00034800018c7983 */ /* 0x000f280000300800 */
[----:B------:R0:W-:Y:S04]  /*42320*/  STL [R1+0x244], R0 ;  /* 0x0002440001007387 */ /* 0x0001e80000100800 */
[----:B------:R-:W4:Y:S01]  /*42330*/  LDL.LU R139, [R1+0x34c] ;  /* 0x00034c00018b7983 */ /* 0x000f220000300800 */
[----:B--2---:R-:W-:-:S03]  /*42340*/  F2FP.SATFINITE.E5M2.F32.PACK_AB_MERGE_C R165, R200, R204, RZ ;  /* 0x000000ccc8a5723e */ /* 0x004fc600048060ff */
[----:B------:R-:W2:Y:S04]  /*42350*/  LDL.LU R138, [R1+0x350] ;  /* 0x00035000018a7983 */ /* 0x000ea80000300800 */
[----:B------:R-:W2:Y:S04]  /*42360*/  LDL.LU R137, [R1+0x354] ;  /* 0x0003540001897983 */ /* 0x000ea80000300800 */
[----:B------:R-:W2:Y:S01]  /*42370*/  LDL.LU R244, [R1+0x358] ;  /* 0x0003580001f47983 */ /* 0x000ea20000300800 */
[----:B------:R-:W-:-:S03]  /*42380*/  F2FP.SATFINITE.E5M2.F32.PACK_AB_MERGE_C R164, R196, R198, RZ ;  /* 0x000000c6c4a4723e */ /* 0x000fc600048060ff */
[----:B------:R-:W2:Y:S04]  /*42390*/  LDL.LU R243, [R1+0x35c] ;  /* 0x00035c0001f37983 */ /* 0x000ea80000300800 */
[----:B------:R-:W2:Y:S04]  /*423a0*/  LDL.LU R204, [R1+0x360] ;  /* 0x0003600001cc7983 */ /* 0x000ea80000300800 */
[----:B------:R-:W2:Y:S04]  /*423b0*/  LDL.LU R200, [R1+0x364] ;  /* 0x0003640001c87983 */ /* 0x000ea80000300800 */
[----:B------:R-:W2:Y:S04]  /*423c0*/  LDL.LU R198, [R1+0x368] ;  /* 0x0003680001c67983 */ /* 0x000ea80000300800 */
[----:B------:R-:W2:Y:S01]  /*423d0*/  LDL.LU R196, [R1+0x36c] ;  /* 0x00036c0001c47983 */ /* 0x000ea20000300800 */
[----:B0-----:R-:W-:Y:S01]  /*423e0*/  VIADD R0, R0, UR4 ;  /* 0x0000000400007c36 */ /* 0x001fe20008000000 */
[----:B------:R-:W-:Y:S01]  /*423f0*/  F2FP.SATFINITE.E5M2.F32.PACK_AB_MERGE_C R169, R239, R242, RZ ;  /* 0x000000f2efa9723e */ /* 0x000fe200048060ff */
[----:B------:R-:W-:Y:S01]  /*42400*/  ULDC UR4, c[0x0][0x248] ;  /* 0x0000920000047ab9 */ /* 0x000fe20000000800 */
[----:B------:R-:W2:Y:S01]  /*42410*/  LDL.LU R242, [R1+0x370] ;  /* 0x0003700001f27983 */ /* 0x000ea20000300800 */
[----:B------:R-:W-:-:S03]  /*42420*/  F2FP.SATFINITE.E5M2.F32.PACK_AB_MERGE_C R168, R237, R238, RZ ;  /* 0x000000eeeda8723e */ /* 0x000fc600048060ff */
[----:B------:R-:W2:Y:S04]  /*42430*/  LDL.LU R239, [R1+0x374] ;  /* 0x0003740001ef7983 */ /* 0x000ea80000300800 */
[----:B------:R-:W2:Y:S04]  /*42440*/  LDL.LU R238, [R1+0x378] ;  /* 0x0003780001ee7983 */ /* 0x000ea80000300800 */
[----:B------:R0:W-:Y:S01]  /*42450*/  STL [R1+0x248], R0 ;  /* 0x0002480001007387 */ /* 0x0001e20000100800 */
[----:B---3--:R-:W-:-:S03]  /*42460*/  F2FP.SATFINITE.E5M2.F32.PACK_AB_MERGE_C R163, R222, R224, RZ ;  /* 0x000000e0dea3723e */ /* 0x008fc600048060ff */
[----:B------:R-:W3:Y:S04]  /*42470*/  LDL.LU R237, [R1+0x37c] ;  /* 0x00037c0001ed7983 */ /* 0x000ee80000300800 */
[----:B------:R-:W3:Y:S01]  /*42480*/  LDL.LU R224, [R1+0x380] ;  /* 0x0003800001e07983 */ /* 0x000ee20000300800 */
[----:B0-----:R-:W-:Y:S01]  /*42490*/  VIADD R0, R0, UR4 ;  /* 0x0000000400007c36 */ /* 0x001fe20008000000 */
[----:B------:R-:W-:Y:S02]  /*424a0*/  ULDC UR4, c[0x0][0x248] ;  /* 0x0000920000047ab9 */ /* 0x000fe40000000800 */
[----:B------:R-:W3:Y:S01]  /*424b0*/  LDL.LU R222, [R1+0x384] ;  /* 0x0003840001de7983 */ /* 0x000ee20000300800 */
[----:B------:R-:W-:-:S03]  /*424c0*/  F2FP.SATFINITE.E5M2.F32.PACK_AB_MERGE_C R162, R216, R220, RZ ;  /* 0x000000dcd8a2723e */ /* 0x000fc600048060ff */
[----:B------:R-:W3:Y:S04]  /*424d0*/  LDL.LU R220, [R1+0x388] ;  /* 0x0003880001dc7983 */ /* 0x000ee80000300800 */
[----:B------:R-:W3:Y:S01]  /*424e0*/  LDL.LU R216, [R1+0x38c] ;  /* 0x00038c0001d87983 */ /* 0x000ee20000300800 */
[----:B----4-:R-:W-:-:S03]  /*424f0*/  F2FP.SATFINITE.E5M2.F32.PACK_AB_MERGE_C R161, R212, R214, RZ ;  /* 0x000000d6d4a1723e */ /* 0x010fc600048060ff */
        /* <DEDUP_REMOVED lines=10> */
[----:B------:R-:W-:-:S04]  /*425a0*/  ULDC UR4, c[0x0][0x248] ;  /* 0x0000920000047ab9 */ /* 0x000fc80000000800 */
[----:B------:R0:W-:Y:S01]  /*425b0*/  STL [R1+0x254], R0 ;  /* 0x0002540001007387 */ /* 0x0001e20000100800 */
[----:B--2---:R-:W-:Y:S01]  /*425c0*/  F2FP.SATFINITE.E5M2.F32.PACK_AB_MERGE_C R155, R200, R204, RZ ;  /* 0x000000ccc89b723e */ /* 0x004fe200048060ff */
[----:B0-----:R-:W-:Y:S02]  /*425d0*/  VIADD R0, R0, UR4 ;  /* 0x0000000400007c36 */ /* 0x001fe40008000000 */
[----:B------:R-:W2:Y:S01]  /*425e0*/  LDL.LU R204, [R1+0x3a0] ;  /* 0x0003a00001cc7983 */ /* 0x000ea20000300800 */
[----:B------:R-:W-:-:S03]  /*425f0*/  ULDC UR4, c[0x0][0x248] ;  /* 0x0000920000047ab9 */ /* 0x000fc60000000800 */
[----:B------:R-:W2:Y:S01]  /*42600*/  LDL.LU R200, [R1+0x3a4] ;  /* 0x0003a40001c87983 */ /* 0x000ea20000300800 */
[----:B------:R-:W-:-:S03]  /*42610*/  F2FP.SATFINITE.E5M2.F32.PACK_AB_MERGE_C R154, R196, R198, RZ ;  /* 0x000000c6c49a723e */ /* 0x000fc600048060ff */
[----:B------:R-:W2:Y:S04]  /*42620*/  LDL.LU R198, [R1+0x3a8] ;  /* 0x0003a80001c67983 */ /* 0x000ea80000300800 */
[----:B------:R0:W-:Y:S04]  /*42630*/  STL [R1+0x258], R0 ;  /* 0x0002580001007387 */ /* 0x0001e80000100800 */
[----:B------:R-:W2:Y:S01]  /*42640*/  LDL.LU R196, [R1+0x3ac] ;  /* 0x0003ac0001c47983 */ /* 0x000ea20000300800 */
[----:B0-----:R-:W-:Y:S01]  /*42650*/  VIADD R0, R0, UR4 ;  /* 0x0000000400007c36 */ /* 0x001fe20008000000 */
[----:B------:R-:W-:-:S04]  /*42660*/  ULDC UR4, c[0x0][0x248] ;  /* 0x0000920000047ab9 */ /* 0x000fc80000000800 */
[----:B------:R0:W-:Y:S01]  /*42670*/  STL [R1+0x25c], R0 ;  /* 0x00025c0001007387 */ /* 0x0001e20000100800 */
[----:B---3--:R-:W-:-:S03]  /*42680*/  F2FP.SATFINITE.E5M2.F32.PACK_AB_MERGE_C R23, R222, R224, RZ ;  /* 0x000000e0de17723e */ /* 0x008fc600048060ff */
[----:B------:R-:W3:Y:S01]  /*42690*/  LDL.LU R224, [R1+0x3b0] ;  /* 0x0003b00001e07983 */ /* 0x000ee20000300800 */
[----:B0-----:R-:W-:Y:S01]  /*426a0*/  VIADD R0, R0, UR4 ;  /* 0x0000000400007c36 */ /* 0x001fe20008000000 */
[----:B------:R-:W-:Y:S02]  /*426b0*/  ULDC UR4, c[0x0][0x248] ;  /* 0x0000920000047ab9 */ /* 0x000fe40000000800 */
[----:B------:R-:W3:Y:S01]  /*426c0*/  LDL.LU R222, [R1+0x3b4] ;  /* 0x0003b40001de7983 */ /* 0x000ee20000300800 */
[----:B------:R-:W-:-:S03]  /*426d0*/  F2FP.SATFINITE.E5M2.F32.PACK_AB_MERGE_C R22, R216, R220, RZ ;  /* 0x000000dcd816723e */ /* 0x000fc600048060ff */
[----:B------:R-:W3:Y:S01]  /*426e0*/  LDL.LU R220, [R1+0x3b8] ;  /* 0x0003b80001dc7983 */ /* 0x000ee20000300800 */
[----:B------:R-:W-:-:S03]  /*426f0*/  F2FP.SATFINITE.E5M2.F32.PACK_AB_MERGE_C R159, R141, R143, RZ ;  /* 0x0000008f8d9f723e */ /* 0x000fc600048060ff */
[----:B------:R0:W-:Y:S04]  /*42700*/  STL [R1+0x260], R0 ;  /* 0x0002600001007387 */ /* 0x0001e80000100800 */
[----:B------:R-:W3:Y:S04]  /*42710*/  LDL.LU R216, [R1+0x3bc] ;  /* 0x0003bc0001d87983 */ /* 0x000ee80000300800 */
[----:B------:R-:W3:Y:S01]  /*42720*/  LDL.LU R143, [R1+0x3c0] ;  /* 0x0003c000018f7983 */ /* 0x000ee20000300800 */
[----:B0-----:R-:W-:Y:S01]  /*42730*/  VIADD R0, R0, UR4 ;  /* 0x0000000400007c36 */ /* 0x001fe20008000000 */
[----:B------:R-:W-:-:S02]  /*42740*/  F2FP.SATFINITE.E5M2.F32.PACK_AB_MERGE_C R158, R139, R140, RZ ;  /* 0x0000008c8b9e723e */ /* 0x000fc400048060ff */
[----:B------:R-:W3:Y:S01]  /*42750*/  LDL.LU R141, [R1+0x3c4] ;  /* 0x0003c400018d7983 */ /* 0x000ee20000300800 */
[----:B------:R-:W-:Y:S01]  /*42760*/  F2FP.SATFINITE.E5M2.F32.PACK_AB_MERGE_C R157, R137, R138, RZ ;  /* 0x0000008a899d723e */ /* 0x000fe200048060ff */
[----:B------:R-:W-:Y:S01]  /*42770*/  ULDC UR4, c[0x0][0x248] ;  /* 0x0000920000047ab9 */ /* 0x000fe20000000800 */
[----:B------:R-:W-:Y:S02]  /*42780*/  F2FP.SATFINITE.E5M2.F32.PACK_AB_MERGE_C R156, R243, R244, RZ ;  /* 0x000000f4f39c723e */ /* 0x000fe400048060ff */
[----:B------:R-:W-:Y:S02]  /*42790*/  F2FP.SATFINITE.E5M2.F32.PACK_AB_MERGE_C R153, R239, R242, RZ ;  /* 0x000000f2ef99723e */ /* 0x000fe400048060ff */
[----:B------:R-:W-:Y:S02]  /*427a0*/  F2FP.SATFINITE.E5M2.F32.PACK_AB_MERGE_C R152, R237, R238, RZ ;  /* 0x000000eeed98723e */ /* 0x000fe400048060ff */
[----:B----4-:R-:W-:Y:S02]  /*427b0*/  F2FP.SATFINITE.E5M2.F32.PACK_AB_MERGE_C R21, R212, R214, RZ ;  /* 0x000000d6d415723e */ /* 0x010fe400048060ff */
[----:B------:R-:W4:Y:S04]  /*427c0*/  LDL.LU R214, [R1+0x3c8] ;  /* 0x0003c80001d67983 */ /* 0x000f280000300800 */
[----:B------:R0:W-:Y:S04]  /*427d0*/  STL [R1+0x264], R0 ;  /* 0x0002640001007387 */ /* 0x0001e80000100800 */
[----:B------:R-:W4:Y:S04]  /*427e0*/  LDL.LU R212, [R1+0x3cc] ;  /* 0x0003cc0001d47983 */ /* 0x000f280000300800 */
[----:B------:R-:W4:Y:S04]  /*427f0*/  LDL.LU R140, [R1+0x3d0] ;  /* 0x0003d000018c7983 */ /* 0x000f280000300800 */
[----:B------:R-:W4:Y:S04]  /*42800*/  LDL.LU R139, [R1+0x3d4] ;  /* 0x0003d400018b7983 */ /* 0x000f280000300800 */
[----:B------:R-:W4:Y:S01]  /*42810*/  LDL.LU R138, [R1+0x3d8] ;  /* 0x0003d800018a7983 */ /* 0x000f220000300800 */
[----:B------:R-:W-:-:S03]  /*42820*/  F2FP.SATFINITE.E5M2.F32.PACK_AB_MERGE_C R20, R206, R208, RZ ;  /* 0x000000d0ce14723e */ /* 0x000fc600048060ff */
[----:B------:R-:W4:Y:S01]  /*42830*/  LDL.LU R137, [R1+0x3dc] ;  /* 0x0003dc0001897983 */ /* 0x000f220000300800 */
[----:B0-----:R-:W-:Y:S01]  /*42840*/  VIADD R0, R0, UR4 ;  /* 0x0000000400007c36 */ /* 0x001fe20008000000 */
[----:B------:R-:W-:Y:S02]  /*42850*/  ULDC UR4, c[0x0][0x248] ;  /* 0x0000920000047ab9 */ /* 0x000fe40000000800 */
[----:B------:R-:W4:Y:S04]  /*42860*/  LDL.LU R244, [R1+0x3e0] ;  /* 0x0003e00001f47983 */ /* 0x000f280000300800 */
[----:B------:R-:W4:Y:S04]  /*42870*/  LDL.LU R243, [R1+0x3e4] ;  /* 0x0003e40001f37983 */ /* 0x000f280000300800 */
[----:B------:R-:W4:Y:S04]  /*42880*/  LDL.LU R208, [R1+0x3e8] ;  /* 0x0003e80001d07983 */ /* 0x000f280000300800 */
[----:B------:R-:W4:Y:S04]  /*42890*/  LDL.LU R206, [R1+0x3ec] ;  /* 0x0003ec0001ce7983 */ /* 0x000f280000300800 */
[----:B------:R-:W4:Y:S04]  /*428a0*/  LDL.LU R242, [R1+0x3f0] ;  /* 0x0003f00001f27983 */ /* 0x000f280000300800 */
[----:B------:R-:W4:Y:S04]  /*428b0*/  LDL.LU R239, [R1+0x3f4] ;  /* 0x0003f40001ef7983 */ /* 0x000f280000300800 */
[----:B------:R-:W4:Y:S04]  /*428c0*/  LDL.LU R238, [R1+0x3f8] ;  /* 0x0003f80001ee7983 */ /* 0x000f280000300800 */
[----:B------:R0:W-:Y:S01]  /*428d0*/  STL [R1+0x268], R0 ;  /* 0x0002680001007387 */ /* 0x0001e20000100800 */
[----:B--2---:R-:W-:-:S03]  /*428e0*/  F2FP.SATFINITE.E5M2.F32.PACK_AB_MERGE_C R19, R200, R204, RZ ;  /* 0x000000ccc813723e */ /* 0x004fc600048060ff */
[----:B------:R-:W2:Y:S04]  /*428f0*/  LDL.LU R237, [R1+0x3fc] ;  /* 0x0003fc0001ed7983 */ /* 0x000ea80000300800 */
[----:B------:R-:W2:Y:S04]  /*42900*/  LDL.LU R204, [R1] ;  /* 0x0000000001cc7983 */ /* 0x000ea80000300800 */
[----:B------:R-:W2:Y:S01]  /*42910*/  LDL.LU R200, [R1+0x4] ;  /* 0x0000040001c87983 */ /* 0x000ea20000300800 */
[----:B------:R-:W-:-:S03]  /*42920*/  F2FP.SATFINITE.E5M2.F32.PACK_AB_MERGE_C R18, R196, R198, RZ ;  /* 0x000000c6c412723e */ /* 0x000fc600048060ff */
[----:B------:R-:W2:Y:S04]  /*42930*/  LDL.LU R198, [R1+0x8] ;  /* 0x0000080001c67983 */ /* 0x000ea80000300800 */
[----:B------:R-:W2:Y:S01]  /*42940*/  LDL.LU R196, [R1+0xc] ;  /* 0x00000c0001c47983 */ /* 0x000ea20000300800 */
[----:B0-----:R-:W-:Y:S01]  /*42950*/  VIADD R0, R0, UR4 ;  /* 0x0000000400007c36 */ /* 0x001fe20008000000 */
[----:B------:R-:W-:Y:S01]  /*42960*/  ULDC UR4, c[0x0][0x248] ;  /* 0x0000920000047ab9 */ /* 0x000fe20000000800 */
[----:B---3--:R-:W-:Y:S02]  /*42970*/  F2FP.SATFINITE.E5M2.F32.PACK_AB_MERGE_C R17, R222, R224, RZ ;  /* 0x000000e0de11723e */ /* 0x008fe400048060ff */
[----:B------:R-:W3:Y:S04]  /*42980*/  LDL.LU R224, [R1+0x10] ;  /* 0x0000100001e07983 */ /* 0x000ee80000300800 */
[----:B------:R-:W3:Y:S01]  /*42990*/  LDL.LU R222, [R1+0x14] ;  /* 0x0000140001de7983 */ /* 0x000ee20000300800 */
[----:B------:R-:W-:-:S03]  /*429a0*/  F2FP.SATFINITE.E5M2.F32.PACK_AB_MERGE_C R16, R216, R220, RZ ;  /* 0x000000dcd810723e */ /* 0x000fc600048060ff */
[----:B------:R-:W3:Y:S04]  /*429b0*/  LDL.LU R220, [R1+0x18] ;  /* 0x0000180001dc7983 */ /* 0x000ee80000300800 */
[----:B------:R0:W-:Y:S04]  /*429c0*/  STL [R1+0x26c], R0 ;  /* 0x00026c0001007387 */ /* 0x0001e80000100800 */
[----:B------:R-:W3:Y:S01]  /*429d0*/  LDL.LU R216, [R1+0x1c] ;  /* 0x00001c0001d87983 */ /* 0x000ee20000300800 */
[----:B0-----:R-:W-:Y:S01]  /*429e0*/  VIADD R0, R0, UR4 ;  /* 0x0000000400007c36 */ /* 0x001fe20008000000 */
[----:B------:R-:W-:Y:S01]  /*429f0*/  ULDC UR4, c[0x0][0x248] ;  /* 0x0000920000047ab9 */ /* 0x000fe20000000800 */
[----:B----4-:R-:W-:-:S02]  /*42a00*/  F2FP.SATFINITE.E5M2.F32.PACK_AB_MERGE_C R14, R212, R214, RZ ;  /* 0x000000d6d40e723e */ /* 0x010fc400048060ff */
[----:B------:R-:W4:Y:S04]  /*42a10*/  LDL.LU R214, [R1+0x20] ;  /* 0x0000200001d67983 */ /* 0x000f280000300800 */
[----:B------:R-:W4:Y:S04]  /*42a20*/  LDL.LU R212, [R1+0x24] ;  /* 0x0000240001d47983 */ /* 0x000f280000300800 */
[----:B------:R0:W-:Y:S02]  /*42a30*/  STL [R1+0x270], R0 ;  /* 0x0002700001007387 */ /* 0x0001e40000100800 */
[----:B0-----:R-:W-:Y:S01]  /*42a40*/  VIADD R0, R0, UR4 ;  /* 0x0000000400007c36 */ /* 0x001fe20008000000 */
[----:B------:R-:W-:-:S04]  /*42a50*/  ULDC UR4, c[0x0][0x248] ;  /* 0x0000920000047ab9 */ /* 0x000fc80000000800 */
[----:B------:R0:W-:Y:S01]  /*42a60*/  STL [R1+0x274], R0 ;  /* 0x0002740001007387 */ /* 0x0001e20000100800 */
[----:B------:R-:W-:-:S03]  /*42a70*/  F2FP.SATFINITE.E5M2.F32.PACK_AB_MERGE_C R10, R206, R208, RZ ;  /* 0x000000d0ce0a723e */ /* 0x000fc600048060ff */
[----:B------:R-:W4:Y:S01]  /*42a80*/  LDL.LU R208, [R1+0x28] ;  /* 0x0000280001d07983 */ /* 0x000f220000300800 */
[----:B0-----:R-:W-:Y:S01]  /*42a90*/  VIADD R0, R0, UR4 ;  /* 0x0000000400007c36 */ /* 0x001fe20008000000 */
[----:B------:R-:W-:Y:S02]  /*42aa0*/  ULDC UR4, c[0x0][0x248] ;  /* 0x0000920000047ab9 */ /* 0x000fe40000000800 */
[----:B------:R-:W4:Y:S04]  /*42ab0*/  LDL.LU R206, [R1+0x2c] ;  /* 0x00002c0001ce7983 */ /* 0x000f280000300800 */
[----:B------:R0:W-:Y:S02]  /*42ac0*/  STL [R1+0x278], R0 ;  /* 0x0002780001007387 */ /* 0x0001e40000100800 */
[----:B0-----:R-:W-:Y:S01]  /*42ad0*/  VIADD R0, R0, UR4 ;  /* 0x0000000400007c36 */ /* 0x001fe20008000000 */
[----:B------:R-:W-:Y:S01]  /*42ae0*/  ULDC UR4, c[0x0][0x248] ;  /* 0x0000920000047ab9 */ /* 0x000fe20000000800 */
[----:B--2---:R-:W-:-:S02]  /*42af0*/  F2FP.SATFINITE.E5M2.F32.PACK_AB_MERGE_C R2, R200, R204, RZ ;  /* 0x000000ccc802723e */ /* 0x004fc400048060ff */
[----:B------:R-:W2:Y:S04]  /*42b00*/  LDL.LU R204, [R1+0x30] ;  /* 0x0000300001cc7983 */ /* 0x000ea80000300800 */
[----:B------:R-:W2:Y:S01]  /*42b10*/  LDL.LU R200, [R1+0x34] ;  /* 0x0000340001c87983 */ /* 0x000ea20000300800 */
[----:B------:R-:W-:-:S03]  /*42b20*/  F2FP.SATFINITE.E5M2.F32.PACK_AB_MERGE_C R7, R196, R198, RZ ;  /* 0x000000c6c407723e */ /* 0x000fc600048060ff */
[----:B------:R-:W-:Y:S04]  /*42b30*/  STL [R1+0x314], R2 ;  /* 0x0003140201007387 */ /* 0x000fe80000100800 */
[----:B------:R0:W-:Y:S04]  /*42b40*/  STL [R1+0x27c], R0 ;  /* 0x00027c0001007387 */ /* 0x0001e80000100800 */
[----:B------:R-:W-:Y:S04]  /*42b50*/  STL [R1+0x1b48], R7 ;  /* 0x001b480701007387 */ /* 0x000fe80000100800 */
[----:B------:R-:W2:Y:S04]  /*42b60*/  LDL.LU R198, [R1+0x38] ;  /* 0x0000380001c67983 */ /* 0x000ea80000300800 */
[----:B------:R-:W2:Y:S01]  /*42b70*/  LDL.LU R196, [R1+0x3c] ;  /* 0x00003c0001c47983 */ /* 0x000ea20000300800 */
[----:B0-----:R-:W-:Y:S01]  /*42b80*/  VIADD R0, R0, UR4 ;  /* 0x0000000400007c36 */ /* 0x001fe20008000000 */
[----:B------:R-:W-:Y:S01]  /*42b90*/  ULDC UR4, c[0x0][0x248] ;  /* 0x0000920000047ab9 */ /* 0x000fe20000000800 */
[----:B---3--:R-:W-:-:S03]  /*42ba0*/  F2FP.SATFINITE.E5M2.F32.PACK_AB_MERGE_C R2, R222, R224, RZ ;  /* 0x000000e0de02723e */ /* 0x008fc600048060ff */
[----:B------:R0:W-:Y:S01]  /*42bb0*/  STL [R1+0x280], R0 ;  /* 0x0002800001007387 */ /* 0x0001e20000100800 */
[----:B------:R-:W-:-:S03]  /*42bc0*/  F2FP.SATFINITE.E5M2.F32.PACK_AB_MERGE_C R12, R137, R138, RZ ;  /* 0x0000008a890c723e */ /* 0x000fc600048060ff */
[----:B------:R-:W-:Y:S01]  /*42bd0*/  STL [R1+0x30c], R2 ;  /* 0x00030c0201007387 */ /* 0x000fe20000100800 */
[----:B------:R-:W-:Y:S01]  /*42be0*/  F2FP.SATFINITE.E5M2.F32.PACK_AB_MERGE_C R11, R243, R244, RZ ;  /* 0x000000f4f30b723e */ /* 0x000fe200048060ff */
[----:B0-----:R-:W-:Y:S01]  /*42bf0*/  VIADD R0, R0, UR4 ;  /* 0x0000000400007c36 */ /* 0x001fe20008000000 */
[----:B------:R-:W-:Y:S01]  /*42c00*/  F2FP.SATFINITE.E5M2.F32.PACK_AB_MERGE_C R9, R239, R242, RZ ;  /* 0x000000f2ef09723e */ /* 0x000fe200048060ff */
[----:B------:R-:W-:Y:S01]  /*42c10*/  ULDC UR4, c[0x0][0x248] ;  /* 0x0000920000047ab9 */ /* 0x000fe20000000800 */
[----:B------:R-:W-:-:S05]  /*42c20*/  F2FP.SATFINITE.E5M2.F32.PACK_AB_MERGE_C R7, R216, R220, RZ ;  /* 0x000000dcd807723e */ /* 0x000fca00048060ff */
[----:B------:R-:W-:Y:S04]  /*42c30*/  STL [R1+0x1b4c], R7 ;  /* 0x001b4c0701007387 */ /* 0x000fe80000100800 */
[----:B------:R-:W3:Y:S04]  /*42c40*/  LDL.LU R138, [R1+0x40] ;  /* 0x00004000018a7983 */ /* 0x000ee80000300800 */
[----:B------:R-:W3:Y:S04]  /*42c50*/  LDL.LU R137, [R1+0x44] ;  /* 0x0000440001897983 */ /* 0x000ee80000300800 */
[----:B------:R0:W-:Y:S04]  /*42c60*/  STL [R1+0x284], R0 ;  /* 0x0002840001007387 */ /* 0x0001e80000100800 */
[----:B------:R-:W3:Y:S01]  /*42c70*/  LDL.LU R244, [R1+0x48] ;  /* 0x0000480001f47983 */ /* 0x000ee20000300800 */
[----:B------:R-:W-:Y:S01]  /*42c80*/  F2FP.SATFINITE.E5M2.F32.PACK_AB_MERGE_C R8, R237, R238, RZ ;  /* 0x000000eeed08723e */ /* 0x000fe200048060ff */
[----:B0-----:R-:W-:Y:S01]  /*42c90*/  VIADD R0, R0, UR4 ;  /* 0x0000000400007c36 */ /* 0x001fe20008000000 */
[----:B------:R-:W-:Y:S01]  /*42ca0*/  ULDC UR4, c[0x0][0x248] ;  /* 0x0000920000047ab9 */ /* 0x000fe20000000800 */
[----:B----4-:R-:W-:-:S05]  /*42cb0*/  F2FP.SATFINITE.E5M2.F32.PACK_AB_MERGE_C R2, R212, R214, RZ ;  /* 0x000000d6d402723e */ /* 0x010fca00048060ff */
[----:B------:R-:W-:Y:S04]  /*42cc0*/  STL [R1+0x304], R2 ;  /* 0x0003040201007387 */ /* 0x000fe80000100800 */
[----:B------:R-:W4:Y:S04]  /*42cd0*/  LDL.LU R243, [R1+0x4c] ;  /* 0x00004c0001f37983 */ /* 0x000f280000300800 */
[----:B------:R-:W4:Y:S04]  /*42ce0*/  LDL.LU R242, [R1+0x50] ;  /* 0x0000500001f27983 */ /* 0x000f280000300800 */
[----:B------:R-:W4:Y:S04]  /*42cf0*/  LDL.LU R239, [R1+0x54] ;  /* 0x0000540001ef7983 */ /* 0x000f280000300800 */
[----:B------:R-:W4:Y:S04]  /*42d00*/  LDL.LU R238, [R1+0x58] ;  /* 0x0000580001ee7983 */ /* 0x000f280000300800 */
[----:B------:R-:W4:Y:S04]  /*42d10*/  LDL.LU R237, [R1+0x5c] ;  /* 0x00005c0001ed7983 */ /* 0x000f280000300800 */
[----:B------:R-:W4:Y:S01]  /*42d20*/  LDL.LU R224, [R1+0x60] ;  /* 0x0000600001e07983 */ /* 0x000f220000300800 */
[----:B------:R-:W-:-:S03]  /*42d30*/  F2FP.SATFINITE.E5M2.F32.PACK_AB_MERGE_C R7, R206, R208, RZ ;  /* 0x000000d0ce07723e */ /* 0x000fc600048060ff */
[----:B------:R-:W4:Y:S04]  /*42d40*/  LDL.LU R222, [R1+0x64] ;  /* 0x0000640001de7983 */ /* 0x000f280000300800 */
[----:B------:R2:W-:Y:S04]  /*42d50*/  STL [R1+0x1b50], R7 ;  /* 0x001b500701007387 */ /* 0x0005e80000100800 */
[----:B------:R-:W4:Y:S04]  /*42d60*/  LDL.LU R220, [R1+0x68] ;  /* 0x0000680001dc7983 */ /* 0x000f280000300800 */
[----:B------:R-:W4:Y:S04]  /*42d70*/  LDL.LU R216, [R1+0x6c] ;  /* 0x00006c0001d87983 */ /* 0x000f280000300800 */
[----:B------:R-:W4:Y:S04]  /*42d80*/  LDL.LU R214, [R1+0x70] ;  /* 0x0000700001d67983 */ /* 0x000f280000300800 */
[----:B------:R0:W-:Y:S04]  /*42d90*/  STL [R1+0x288], R0 ;  /* 0x0002880001007387 */ /* 0x0001e80000100800 */
[----:B------:R-:W4:Y:S01]  /*42da0*/  LDL.LU R212, [R1+0x74] ;  /* 0x0000740001d47983 */ /* 0x000f220000300800 */
[----:B--2---:R-:W-:-:S03]  /*42db0*/  F2FP.SATFINITE.E5M2.F32.PACK_AB_MERGE_C R7, R200, R204, RZ ;  /* 0x000000ccc807723e */ /* 0x004fc600048060ff */
[----:B------:R-:W2:Y:S04]  /*42dc0*/  LDL.LU R208, [R1+0x78] ;  /* 0x0000780001d07983 */ /* 0x000ea80000300800 */
[----:B------:R-:W2:Y:S01]  /*42dd0*/  LDL.LU R206, [R1+0x7c] ;  /* 0x00007c0001ce7983 */ /* 0x000ea20000300800 */
[----:B0-----:R-:W-:Y:S01]  /*42de0*/  VIADD R0, R0, UR4 ;  /* 0x0000000400007c36 */ /* 0x001fe20008000000 */
[----:B------:R-:W-:Y:S02]  /*42df0*/  ULDC UR4, c[0x0][0x248] ;  /* 0x0000920000047ab9 */ /* 0x000fe40000000800 */
[----:B------:R-:W-:Y:S01]  /*42e00*/  STL [R1+0x1b54], R7 ;  /* 0x001b540701007387 */ /* 0x000fe20000100800 */
[----:B------:R-:W-:-:S05]  /*42e10*/  F2FP.SATFINITE.E5M2.F32.PACK_AB_MERGE_C R4, R196, R198, RZ ;  /* 0x000000c6c404723e */ /* 0x000fca00048060ff */
[----:B------:R3:W-:Y:S04]  /*42e20*/  STL [R1+0x1b58], R4 ;  /* 0x001b580401007387 */ /* 0x0007e80000100800 */
        /* <DEDUP_REMOVED lines=9> */
[----:B------:R-:W-:Y:S02]  /*42ec0*/  F2FP.SATFINITE.E5M2.F32.PACK_AB_MERGE_C R15, R141, R143, RZ ;  /* 0x0000008f8d0f723e */ /* 0x000fe400048060ff */
[----:B------:R-:W-:Y:S02]  /*42ed0*/  F2FP.SATFINITE.E5M2.F32.PACK_AB_MERGE_C R13, R139, R140, RZ ;  /* 0x0000008c8b0d723e */ /* 0x000fe400048060ff */
[----:B----4-:R-:W-:Y:S02]  /*42ee0*/  F2FP.SATFINITE.E5M2.F32.PACK_AB_MERGE_C R7, R243, R244, RZ ;  /* 0x000000f4f307723e */ /* 0x010fe400048060ff */
[----:B0-----:R-:W-:-:S03]  /*42ef0*/  F2FP.SATFINITE.E5M2.F32.PACK_AB_MERGE_C R4, R239, R242, RZ ;  /* 0x000000f2ef04723e */ /* 0x001fc600048060ff */
[----:B------:R-:W-:Y:S04]  /*42f00*/  STL [R1+0x1b60], R7 ;  /* 0x001b600701007387 */ /* 0x000fe80000100800 */
[----:B------:R0:W-:Y:S01]  /*42f10*/  STL [R1+0x1b64], R4 ;  /* 0x001b640401007387 */ /* 0x0001e20000100800 */
[----:B------:R-:W-:-:S03]  /*42f20*/  F2FP.SATFINITE.E5M2.F32.PACK_AB_MERGE_C R6, R237, R238, RZ ;  /* 0x000000eeed06723e */ /* 0x000fc600048060ff */
[----:B------:R1:W-:Y:S01]  /*42f30*/  STL [R1+0x290], R0 ;  /* 0x0002900001007387 */ /* 0x0003e20000100800 */
[----:B0-----:R-:W-:Y:S01]  /*42f40*/  F2FP.SATFINITE.E5M2.F32.PACK_AB_MERGE_C R4, R222, R224, RZ ;  /* 0x000000e0de04723e */ /* 0x001fe200048060ff */
[----:B-1----:R-:W-:Y:S02]  /*42f50*/  VIADD R0, R0, UR4 ;  /* 0x0000000400007c36 */ /* 0x002fe40008000000 */
[----:B------:R-:W-:Y:S01]  /*42f60*/  STL [R1+0x1b68], R6 ;  /* 0x001b680601007387 */ /* 0x000fe20000100800 */
[----:B------:R-:W-:-:S03]  /*42f70*/  ULDC UR4, c[0x0][0x248] ;  /* 0x0000920000047ab9 */ /* 0x000fc60000000800 */
[----:B------:R-:W-:Y:S01]  /*42f80*/  STL [R1+0x1b6c], R4 ;  /* 0x001b6c0401007387 */ /* 0x000fe20000100800 */
[----:B------:R-:W-:-:S03]  /*42f90*/  F2FP.SATFINITE.E5M2.F32.PACK_AB_MERGE_C R7, R216, R220, RZ ;  /* 0x000000dcd807723e */ /* 0x000fc600048060ff */
[----:B------:R0:W-:Y:S04]  /*42fa0*/  STL [R1+0x294], R0 ;  /* 0x0002940001007387 */ /* 0x0001e80000100800 */
[----:B------:R-:W-:Y:S01]  /*42fb0*/  STL [R1+0x1b70], R7 ;  /* 0x001b700701007387 */ /* 0x000fe20000100800 */
[----:B0-----:R-:W-:Y:S01]  /*42fc0*/  VIADD R0, R0, UR4 ;  /* 0x0000000400007c36 */ /* 0x001fe20008000000 */
[----:B------:R-:W-:Y:S01]  /*42fd0*/  F2FP.SATFINITE.E5M2.F32.PACK_AB_MERGE_C R6, R212, R214, RZ ;  /* 0x000000d6d406723e */ /* 0x000fe200048060ff */
[----:B------:R-:W-:-:S04]  /*42fe0*/  ULDC UR4, c[0x0][0x248] ;  /* 0x0000920000047ab9 */ /* 0x000fc80000000800 */
[----:B------:R-:W-:Y:S01]  /*42ff0*/  STL [R1+0x1b74], R6 ;  /* 0x001b740601007387 */ /* 0x000fe20000100800 */
[----:B--2---:R-:W-:-:S03]  /*43000*/  F2FP.SATFINITE.E5M2.F32.PACK_AB_MERGE_C R188, R206, R208, RZ ;  /* 0x000000d0cebc723e */ /* 0x004fc600048060ff */
[----:B------:R0:W-:Y:S04]  /*43010*/  STL [R1+0x298], R0 ;  /* 0x0002980001007387 */ /* 0x0001e80000100800 */
[----:B------:R-:W-:Y:S04]  /*43020*/  STL [R1+0x1b78], R188 ;  /* 0x001b78bc01007387 */ /* 0x000fe80000100800 */
[----:B------:R-:W2:Y:S01]  /*43030*/  LDL.LU R147, [R1+0x90] ;  /* 0x0000900001937983 */ /* 0x000ea20000300800 */
[----:B0-----:R-:W-:Y:S01]  /*43040*/  VIADD R0, R0, UR4 ;  /* 0x0000000400007c36 */ /* 0x001fe20008000000 */
[----:B------:R-:W-:-:S02]  /*43050*/  ULDC UR4, c[0x0][0x248] ;  /* 0x0000920000047ab9 */ /* 0x000fc40000000800 */
[----:B------:R-:W2:Y:S04]  /*43060*/  LDL.LU R145, [R1+0x94] ;  /* 0x0000940001917983 */ /* 0x000ea80000300800 */
[----:B------:R-:W3:Y:S04]  /*43070*/  LDL.LU R144, [R1+0x98] ;  /* 0x0000980001907983 */ /* 0x000ee80000300800 */
[----:B------:R0:W-:Y:S04]  /*43080*/  STL [R1+0x29c], R0 ;  /* 0x00029c0001007387 */ /* 0x0001e80000100800 */
[----:B------:R-:W3:Y:S01]  /*43090*/  LDL.LU R142, [R1+0x9c] ;  /* 0x00009c00018e7983 */ /* 0x000ee20000300800 */
[----:B------:R-:W-:-:S03]  /*430a0*/  F2FP.SATFINITE.E5M2.F32.PACK_AB_MERGE_C R7, R200, R204, RZ ;  /* 0x000000ccc807723e */ /* 0x000fc600048060ff */
[----:B------:R-:W4:Y:S01]  /*430b0*/  LDL.LU R143, [R1+0xa0] ;  /* 0x0000a000018f7983 */ /* 0x000f220000300800 */
[----:B0-----:R-:W-:Y:S01]  /*430c0*/  VIADD R0, R0, UR4 ;  /* 0x0000000400007c36 */ /* 0x001fe20008000000 */
[----:B------:R-:W-:Y:S02]  /*430d0*/  ULDC UR4, c[0x0][0x248] ;  /* 0x0000920000047ab9 */ /* 0x000fe40000000800 */
[----:B------:R-:W4:Y:S01]  /*430e0*/  LDL.LU R141, [R1+0xa4] ;  /* 0x0000a400018d7983 */ /* 0x000f220000300800 */
[----:B------:R-:W-:-:S03]  /*430f0*/  F2FP.SATFINITE.E5M2.F32.PACK_AB_MERGE_C R4, R196, R198, RZ ;  /* 0x000000c6c404723e */ /* 0x000fc600048060ff */
[----:B------:R-:W-:Y:S04]  /*43100*/  STL [R1+0x1b7c], R7 ;  /* 0x001b7c0701007387 */ /* 0x000fe80000100800 */
[----:B------:R-:W-:Y:S04]  /*43110*/  STL [R1+0x1b80], R4 ;  /* 0x001b800401007387 */ /* 0x000fe80000100800 */
[----:B------:R-:W4:Y:S04]  /*43120*/  LDL.LU R140, [R1+0xa8] ;  /* 0x0000a800018c7983 */ /* 0x000f280000300800 */
        /* <DEDUP_REMOVED lines=25> */
[----:B------:R-:W-:Y:S01]  /*432c0*/  STL [R1+0x1b84], R6 ;  /* 0x001b840601007387 */ /* 0x000fe20000100800 */
[----:B---3--:R-:W-:Y:S02]  /*432d0*/  F2FP.SATFINITE.E5M2.F32.PACK_AB_MERGE_C R232, R142, R144, RZ ;  /* 0x000000908ee8723e */ /* 0x008fe400048060ff */
[----:B----4-:R-:W-:-:S03]  /*432e0*/  F2FP.SATFINITE.E5M2.F32.PACK_AB_MERGE_C R7, R141, R143, RZ ;  /* 0x0000008f8d07723e */ /* 0x010fc600048060ff */
[----:B------:R-:W-:Y:S04]  /*432f0*/  STL [R1+0x1b88], R232 ;  /* 0x001b88e801007387 */ /* 0x000fe80000100800 */
[----:B------:R-:W-:Y:S04]  /*43300*/  STL [R1+0x1b8c], R7 ;  /* 0x001b8c0701007387 */ /* 0x000fe80000100800 */
[----:B------:R0:W-:Y:S01]  /*43310*/  STL [R1+0x2a4], R0 ;  /* 0x0002a40001007387 */ /* 0x0001e20000100800 */
[----:B------:R-:W-:Y:S01]  /*43320*/  F2FP.SATFINITE.E5M2.F32.PACK_AB_MERGE_C R188, R139, R140, RZ ;  /* 0x0000008c8bbc723e */ /* 0x000fe200048060ff */
[----:B0-----:R-:W-:Y:S01]  /*43330*/  VIADD R0, R0, UR4 ;  /* 0x0000000400007c36 */ /* 0x001fe20008000000 */
[----:B------:R-:W-:-:S03]  /*43340*/  ULDC UR4, c[0x0][0x248] ;  /* 0x0000920000047ab9 */ /* 0x000fc60000000800 */
[----:B------:R-:W-:Y:S01]  /*43350*/  STL [R1+0x1b90], R188 ;  /* 0x001b90bc01007387 */ /* 0x000fe20000100800 */
[----:B------:R-:W-:-:S05]  /*43360*/  F2FP.SATFINITE.E5M2.F32.PACK_AB_MERGE_C R4, R137, R138, RZ ;  /* 0x0000008a8904723e */ /* 0x000fca00048060ff */
[----:B------:R-:W-:Y:S01]  /*43370*/  STL [R1+0x1b94], R4 ;  /* 0x001b940401007387 */ /* 0x000fe20000100800 */
[----:B------:R-:W-:-:S03]  /*43380*/  F2FP.SATFINITE.E5M2.F32.PACK_AB_MERGE_C R231, R243, R244, RZ ;  /* 0x000000f4f3e7723e */ /* 0x000fc600048060ff */
[----:B------:R0:W-:Y:S01]  /*43390*/  STL [R1+0x2a8], R0 ;  /* 0x0002a80001007387 */ /* 0x0001e20000100800 */
[----:B------:R-:W-:Y:S01]  /*433a0*/  F2FP.SATFINITE.E5M2.F32.PACK_AB_MERGE_C R232, R239, R242, RZ ;  /* 0x000000f2efe8723e */ /* 0x000fe200048060ff */
[----:B0-----:R-:W-:Y:S02]  /*433b0*/  VIADD R0, R0, UR4 ;  /* 0x0000000400007c36 */ /* 0x001fe40008000000 */
[----:B------:R-:W-:Y:S01]  /*433c0*/  STL [R1+0x1b98], R231 ;  /* 0x001b98e701007387 */ /* 0x000fe20000100800 */
[----:B------:R-:W-:-:S03]  /*433d0*/  ULDC UR4, c[0x0][0x248] ;  /* 0x0000920000047ab9 */ /* 0x000fc60000000800 */
[----:B------:R-:W-:Y:S01]  /*433e0*/  STL [R1+0x1b9c], R232 ;  /* 0x001b9ce801007387 */ /* 0x000fe20000100800 */
[----:B------:R-:W-:-:S03]  /*433f0*/  F2FP.SATFINITE.E5M2.F32.PACK_AB_MERGE_C R6, R237, R238, RZ ;  /* 0x000000eeed06723e */ /* 0x000fc600048060ff */
[----:B------:R0:W-:Y:S01]  /*43400*/  STL [R1+0x2ac], R0 ;  /* 0x0002ac0001007387 */ /* 0x0001e20000100800 */
[----:B------:R-:W-:-:S03]  /*43410*/  F2FP.SATFINITE.E5M2.F32.PACK_AB_MERGE_C R7, R222, R224, RZ ;  /* 0x000000e0de07723e */ /* 0x000fc600048060ff */
[----:B------:R-:W-:Y:S01]  /*43420*/  STL [R1+0x1ba0], R6 ;  /* 0x001ba00601007387 */ /* 0x000fe20000100800 */
[----:B0-----:R-:W-:-:S03]  /*43430*/  VIADD R0, R0, UR4 ;  /* 0x0000000400007c36 */ /* 0x001fc60008000000 */
[----:B------:R-:W-:Y:S01]  /*43440*/  STL [R1+0x1ba4], R7 ;  /* 0x001ba40701007387 */ /* 0x000fe20000100800 */
[----:B------:R-:W-:-:S03]  /*43450*/  ULDC UR4, c[0x0][0x248] ;  /* 0x0000920000047ab9 */ /* 0x000fc60000000800 */
[----:B------:R0:W-:Y:S02]  /*43460*/  STL [R1+0x2b0], R0 ;  /* 0x0002b00001007387 */ /* 0x0001e40000100800 */
[----:B0-----:R-:W-:Y:S01]  /*43470*/  VIADD R0, R0, UR4 ;  /* 0x0000000400007c36 */ /* 0x001fe20008000000 */
[----:B------:R-:W-:-:S04]  /*43480*/  ULDC UR4, c[0x0][0x248] ;  /* 0x0000920000047ab9 */ /* 0x000fc80000000800 */
[----:B------:R0:W-:Y:S02]  /*43490*/  STL [R1+0x2b4], R0 ;  /* 0x0002b40001007387 */ /* 0x0001e40000100800 */
[----:B0-----:R-:W-:Y:S01]  /*434a0*/  VIADD R0, R0, UR4 ;  /* 0x0000000400007c36 */ /* 0x001fe20008000000 */
[----:B------:R-:W-:-:S04]  /*434b0*/  ULDC UR4, c[0x0][0x248] ;  /* 0x0000920000047ab9 */ /* 0x000fc80000000800 */
[----:B------:R0:W-:Y:S04]  /*434c0*/  STL [R1+0x2b8], R0 ;  /* 0x0002b80001007387 */ /* 0x0001e80000100800 */
[----:B------:R-:W2:Y:S04]  /*434d0*/  LDL.LU R151, [R1+0x100] ;  /* 0x0001000001977983 */ /* 0x000ea80000300800 */
[----:B------:R-:W2:Y:S01]  /*434e0*/  LDL.LU R149, [R1+0x104] ;  /* 0x0001040001957983 */ /* 0x000ea20000300800 */
[----:B0-----:R-:W-:Y:S01]  /*434f0*/  VIADD R0, R0, UR4 ;  /* 0x0000000400007c36 */ /* 0x001fe20008000000 */
[----:B------:R-:W-:-:S02]  /*43500*/  F2FP.SATFINITE.E5M2.F32.PACK_AB_MERGE_C R229, R196, R198, RZ ;  /* 0x000000c6c4e5723e */ /* 0x000fc400048060ff */
[----:B------:R-:W3:Y:S01]  /*43510*/  LDL.LU R148, [R1+0x108] ;  /* 0x0001080001947983 */ /* 0x000ee20000300800 */
[----:B------:R-:W-:Y:S01]  /*43520*/  F2FP.SATFINITE.E5M2.F32.PACK_AB_MERGE_C R231, R200, R204, RZ ;  /* 0x000000ccc8e7723e */ /* 0x000fe200048060ff */
[----:B------:R-:W-:Y:S02]  /*43530*/  ULDC UR4, c[0x0][0x248] ;  /* 0x0000920000047ab9 */ /* 0x000fe40000000800 */
[----:B------:R-:W3:Y:S04]  /*43540*/  LDL.LU R146, [R1+0x10c] ;  /* 0x00010c0001927983 */ /* 0x000ee80000300800 */
        /* <DEDUP_REMOVED lines=19> */
[----:B------:R-:W-:-:S03]  /*43680*/  F2FP.SATFINITE.E5M2.F32.PACK_AB_MERGE_C R230, R216, R220, RZ ;  /* 0x000000dcd8e6723e */ /* 0x000fc600048060ff */
[----:B------:R-:W4:Y:S01]  /*43690*/  LDL.LU R237, [R1+0x158] ;  /* 0x0001580001ed7983 */ /* 0x000f220000300800 */
[----:B------:R-:W-:-:S03]  /*436a0*/  F2FP.SATFINITE.E5M2.F32.PACK_AB_MERGE_C R188, R206, R208, RZ ;  /* 0x000000d0cebc723e */ /* 0x000fc600048060ff */
[----:B------:R-:W4:Y:S04]  /*436b0*/  LDL.LU R224, [R1+0x15c] ;  /* 0x00015c0001e07983 */ /* 0x000f280000300800 */
[----:B------:R-:W4:Y:S04]  /*436c0*/  LDL.LU R222, [R1+0x160] ;  /* 0x0001600001de7983 */ /* 0x000f280000300800 */
[----:B------:R-:W4:Y:S01]  /*436d0*/  LDL.LU R204, [R1+0x164] ;  /* 0x0001640001cc7983 */ /* 0x000f220000300800 */
[----:B------:R-:W-:-:S03]  /*436e0*/  F2FP.SATFINITE.E5M2.F32.PACK_AB_MERGE_C R4, R212, R214, RZ ;  /* 0x000000d6d404723e */ /* 0x000fc600048060ff */
[----:B------:R-:W4:Y:S04]  /*436f0*/  LDL.LU R220, [R1+0x168] ;  /* 0x0001680001dc7983 */ /* 0x000f280000300800 */
[----:B------:R-:W4:Y:S04]  /*43700*/  LDL.LU R206, [R1+0x16c] ;  /* 0x00016c0001ce7983 */ /* 0x000f280000300800 */
[----:B------:R-:W4:Y:S04]  /*43710*/  LDL.LU R216, [R1+0x170] ;  /* 0x0001700001d87983 */ /* 0x000f280000300800 */
[----:B------:R-:W4:Y:S04]  /*43720*/  LDL.LU R208, [R1+0x174] ;  /* 0x0001740001d07983 */ /* 0x000f280000300800 */
[----:B------:R-:W4:Y:S04]  /*43730*/  LDL.LU R214, [R1+0x178] ;  /* 0x0001780001d67983 */ /* 0x000f280000300800 */
[----:B------:R-:W4:Y:S01]  /*43740*/  LDL.LU R212, [R1+0x17c] ;  /* 0x00017c0001d47983 */ /* 0x000f220000300800 */
[----:B0-----:R-:W-:Y:S01]  /*43750*/  VIADD R0, R0, UR4 ;  /* 0x0000000400007c36 */ /* 0x001fe20008000000 */
[----:B------:R-:W-:-:S04]  /*43760*/  ULDC UR4, c[0x0][0x248] ;  /* 0x0000920000047ab9 */ /* 0x000fc80000000800 */
[----:B------:R0:W-:Y:S02]  /*43770*/  STL [R1+0x2c0], R0 ;  /* 0x0002c00001007387 */ /* 0x0001e40000100800 */
        /* <DEDUP_REMOVED lines=13> */
[----:B------:R-:W-:-:S03]  /*43850*/  ULDC UR4, c[0x0][0x248] ;  /* 0x0000920000047ab9 */ /* 0x000fc60000000800 */
[----:B------:R-:W-:Y:S01]  /*43860*/  VIADD R5, R0, UR4 ;  /* 0x0000000400057c36 */ /* 0x000fe20008000000 */
[----:B------:R-:W-:Y:S01]  /*43870*/  STL [R1+0x130], R0 ;  /* 0x0001300001007387 */ /* 0x000fe20000100800 */
[----:B------:R-:W-:-:S03]  /*43880*/  ULDC UR4, c[0x0][0x248] ;  /* 0x0000920000047ab9 */ /* 0x000fc60000000800 */
[----:B------:R0:W-:Y:S02]  /*43890*/  STL [R1+0x138], R5 ;  /* 0x0001380501007387 */ /* 0x0001e40000100800 */
[----:B0-----:R-:W-:Y:S01]  /*438a0*/  VIADD R5, R5, UR4 ;  /* 0x0000000405057c36 */ /* 0x001fe20008000000 */
[----:B------:R-:W-:Y:S01]  /*438b0*/  ULDC UR4, c[0x0][0x248] ;  /* 0x0000920000047ab9 */ /* 0x000fe20000000800 */
[----:B--2---:R-:W-:Y:S02]  /*438c0*/  F2FP.SATFINITE.E5M2.F32.PACK_AB_MERGE_C R6, R149, R151, RZ ;  /* 0x000000979506723e */ /* 0x004fe400048060ff */
[----:B---3--:R-:W-:Y:S02]  /*438d0*/  F2FP.SATFINITE.E5M2.F32.PACK_AB_MERGE_C R232, R146, R148, RZ ;  /* 0x0000009492e8723e */ /* 0x008fe400048060ff */
[----:B----4-:R-:W-:Y:S02]  /*438e0*/  F2FP.SATFINITE.E5M2.F32.PACK_AB_MERGE_C R7, R145, R147, RZ ;  /* 0x000000939107723e */ /* 0x010fe400048060ff */
[----:B------:R-:W-:-:S02]  /*438f0*/  F2FP.SATFINITE.E5M2.F32.PACK_AB_MERGE_C R233, R142, R144, RZ ;  /* 0x000000908ee9723e */ /* 0x000fc400048060ff */
[----:B------:R-:W-:Y:S02]  /*43900*/  F2FP.SATFINITE.E5M2.F32.PACK_AB_MERGE_C R187, R141, R143, RZ ;  /* 0x0000008f8dbb723e */ /* 0x000fe400048060ff */
[----:B------:R-:W-:Y:S02]  /*43910*/  F2FP.SATFINITE.E5M2.F32.PACK_AB_MERGE_C R190, R139, R140, RZ ;  /* 0x0000008c8bbe723e */ /* 0x000fe400048060ff */
[----:B------:R-:W-:Y:S02]  /*43920*/  F2FP.SATFINITE.E5M2.F32.PACK_AB_MERGE_C R192, R137, R138, RZ ;  /* 0x0000008a89c0723e */ /* 0x000fe400048060ff */
[----:B------:R-:W2:Y:S01]  /*43930*/  LDL.LU R137, [R1+0x180] ;  /* 0x0001800001897983 */ /* 0x000ea20000300800 */
[----:B------:R-:W-:Y:S02]  /*43940*/  F2FP.SATFINITE.E5M2.F32.PACK_AB_MERGE_C R2, R243, R244, RZ ;  /* 0x000000f4f302723e */ /* 0x000fe400048060ff */
[----:B------:R-:W-:Y:S02]  /*43950*/  F2FP.SATFINITE.E5M2.F32.PACK_AB_MERGE_C R196, R196, R242, RZ ;  /* 0x000000f2c4c4723e */ /* 0x000fe400048060ff */
[----:B------:R-:W-:-:S02]  /*43960*/  F2FP.SATFINITE.E5M2.F32.PACK_AB_MERGE_C R198, R198, R239, RZ ;  /* 0x000000efc6c6723e */ /* 0x000fc400048060ff */
[----:B------:R-:W-:Y:S02]  /*43970*/  F2FP.SATFINITE.E5M2.F32.PACK_AB_MERGE_C R200, R200, R238, RZ ;  /* 0x000000eec8c8723e */ /* 0x000fe400048060ff */
[----:B------:R-:W-:Y:S02]  /*43980*/  F2FP.SATFINITE.E5M2.F32.PACK_AB_MERGE_C R3, R224, R237, RZ ;  /* 0x000000ede003723e */ /* 0x000fe400048060ff */
[----:B------:R-:W-:Y:S02]  /*43990*/  F2FP.SATFINITE.E5M2.F32.PACK_AB_MERGE_C R204, R204, R222, RZ ;  /* 0x000000decccc723e */ /* 0x000fe400048060ff */
[----:B------:R-:W-:Y:S02]  /*439a0*/  F2FP.SATFINITE.E5M2.F32.PACK_AB_MERGE_C R206, R206, R220, RZ ;  /* 0x000000dccece723e */ /* 0x000fe400048060ff */
[----:B------:R-:W-:Y:S02]  /*439b0*/  F2FP.SATFINITE.E5M2.F32.PACK_AB_MERGE_C R208, R208, R216, RZ ;  /* 0x000000d8d0d0723e */ /* 0x000fe400048060ff */
[----:B------:R-:W-:-:S02]  /*439c0*/  F2FP.SATFINITE.E5M2.F32.PACK_AB_MERGE_C R0, R212, R214, RZ ;  /* 0x000000d6d400723e */ /* 0x000fc400048060ff */
[----:B------:R-:W2:Y:S04]  /*439d0*/  LDL.LU R212, [R1+0x184] ;  /* 0x0001840001d47983 */ /* 0x000ea80000300800 */
[----:B------:R-:W3:Y:S04]  /*439e0*/  LDL.LU R138, [R1+0x188] ;  /* 0x00018800018a7983 */ /* 0x000ee80000300800 */
        /* <DEDUP_REMOVED lines=32> */
[----:B--2---:R-:W-:-:S02]  /*43bf0*/  F2FP.SATFINITE.E5M2.F32.PACK_AB_MERGE_C R212, R212, R137, RZ ;  /* 0x00000089d4d4723e */ /* 0x004fc400048060ff */
[----:B------:R-:W2:Y:S01]  /*43c00*/  LDL.LU R137, [R1+0x1be0] ;  /* 0x001be00001897983 */ /* 0x000ea20000300800 */
[----:B---3--:R-:W-:-:S03]  /*43c10*/  F2FP.SATFINITE.E5M2.F32.PACK_AB_MERGE_C R214, R214, R138, RZ ;  /* 0x0000008ad6d6723e */ /* 0x008fc600048060ff */
[----:B------:R-:W3:Y:S01]  /*43c20*/  LDL.LU R138, [R1+0x1bdc] ;  /* 0x001bdc00018a7983 */ /* 0x000ee20000300800 */
[----:B----4-:R-:W-:-:S03]  /*43c30*/  F2FP.SATFINITE.E5M2.F32.PACK_AB_MERGE_C R216, R216, R139, RZ ;  /* 0x0000008bd8d8723e */ /* 0x010fc600048060ff */
[----:B------:R-:W3:Y:S01]  /*43c40*/  LDL.LU R139, [R1+0x1bd8] ;  /* 0x001bd800018b7983 */ /* 0x000ee20000300800 */
[----:B------:R-:W-:-:S03]  /*43c50*/  F2FP.SATFINITE.E5M2.F32.PACK_AB_MERGE_C R228, R228, R140, RZ ;  /* 0x0000008ce4e4723e */ /* 0x000fc600048060ff */
[----:B------:R-:W4:Y:S04]  /*43c60*/  LDL.LU R140, [R1+0x1bd4] ;  /* 0x001bd400018c7983 */ /* 0x000f280000300800 */
[----:B------:R0:W-:Y:S01]  /*43c70*/  STL [R1+0x144], R5 ;  /* 0x0001440501007387 */ /* 0x0001e20000100800 */
[----:B------:R-:W-:-:S03]  /*43c80*/  F2FP.SATFINITE.E5M2.F32.PACK_AB_MERGE_C R220, R220, R141, RZ ;  /* 0x0000008ddcdc723e */ /* 0x000fc600048060ff */
[----:B------:R-:W4:Y:S01]  /*43c90*/  LDL.LU R141, [R1+0x1bd0] ;  /* 0x001bd000018d7983 */ /* 0x000f220000300800 */
[----:B0-----:R-:W-:Y:S01]  /*43ca0*/  VIADD R5, R5, UR4 ;  /* 0x0000000405057c36 */ /* 0x001fe20008000000 */
[----:B------:R-:W-:Y:S01]  /*43cb0*/  F2FP.SATFINITE.E5M2.F32.PACK_AB_MERGE_C R222, R222, R143, RZ ;  /* 0x0000008fdede723e */ /* 0x000fe200048060ff */
[----:B------:R-:W-:Y:S01]  /*43cc0*/  ULDC UR4, c[0x0][0x248] ;  /* 0x0000920000047ab9 */ /* 0x000fe20000000800 */
[----:B------:R-:W2:Y:S04]  /*43cd0*/  LDL.LU R143, [R1+0x1bcc] ;  /* 0x001bcc00018f7983 */ /* 0x000ea80000300800 */
[----:B------:R0:W-:Y:S01]  /*43ce0*/  STL [R1+0x148], R5 ;  /* 0x0001480501007387 */ /* 0x0001e20000100800 */
[----:B------:R-:W-:-:S03]  /*43cf0*/  F2FP.SATFINITE.E5M2.F32.PACK_AB_MERGE_C R224, R224, R142, RZ ;  /* 0x0000008ee0e0723e */ /* 0x000fc600048060ff */
[----:B------:R-:W2:Y:S01]  /*43d00*/  LDL.LU R142, [R1+0x1bc8] ;  /* 0x001bc800018e7983 */ /* 0x000ea20000300800 */
[----:B0-----:R-:W-:Y:S01]  /*43d10*/  VIADD R5, R5, UR4 ;  /* 0x0000000405057c36 */ /* 0x001fe20008000000 */
[----:B------:R-:W-:Y:S01]  /*43d20*/  F2FP.SATFINITE.E5M2.F32.PACK_AB_MERGE_C R250, R250, R144, RZ ;  /* 0x00000090fafa723e */ /* 0x000fe200048060ff */
[----:B------:R-:W-:Y:S01]  /*43d30*/  ULDC UR4, c[0x0][0x248] ;  /* 0x0000920000047ab9 */ /* 0x000fe20000000800 */
[----:B------:R-:W3:Y:S04]  /*43d40*/  LDL.LU R144, [R1+0x1bc4] ;  /* 0x001bc40001907983 */ /* 0x000ee80000300800 */
[----:B------:R0:W-:Y:S01]  /*43d50*/  STL [R1+0x14c], R5 ;  /* 0x00014c0501007387 */ /* 0x0001e20000100800 */
[----:B------:R-:W-:-:S03]  /*43d60*/  F2FP.SATFINITE.E5M2.F32.PACK_AB_MERGE_C R237, R237, R145, RZ ;  /* 0x00000091eded723e */ /* 0x000fc600048060ff */
[----:B------:R-:W3:Y:S01]  /*43d70*/  LDL.LU R145, [R1+0x1bc0] ;  /* 0x001bc00001917983 */ /* 0x000ee20000300800 */
[----:B0-----:R-:W-:Y:S01]  /*43d80*/  VIADD R5, R5, UR4 ;  /* 0x0000000405057c36 */ /* 0x001fe20008000000 */
[----:B------:R-:W-:Y:S01]  /*43d90*/  F2FP.SATFINITE.E5M2.F32.PACK_AB_MERGE_C R238, R238, R147, RZ ;  /* 0x00000093eeee723e */ /* 0x000fe200048060ff */
[----:B------:R-:W-:Y:S01]  /*43da0*/  ULDC UR4, c[0x0][0x248] ;  /* 0x0000920000047ab9 */ /* 0x000fe20000000800 */
[----:B------:R-:W4:Y:S04]  /*43db0*/  LDL.LU R147, [R1+0x1bbc] ;  /* 0x001bbc0001937983 */ /* 0x000f280000300800 */
[----:B------:R0:W-:Y:S01]  /*43dc0*/  STL [R1+0x154], R5 ;  /* 0x0001540501007387 */ /* 0x0001e20000100800 */
[----:B------:R-:W-:-:S03]  /*43dd0*/  F2FP.SATFINITE.E5M2.F32.PACK_AB_MERGE_C R239, R239, R146, RZ ;  /* 0x00000092efef723e */ /* 0x000fc600048060ff */
[----:B------:R-:W4:Y:S01]  /*43de0*/  LDL.LU R146, [R1+0x1bb8] ;  /* 0x001bb80001927983 */ /* 0x000f220000300800 */
[----:B------:R-:W-:-:S03]  /*43df0*/  F2FP.SATFINITE.E5M2.F32.PACK_AB_MERGE_C R235, R235, R148, RZ ;  /* 0x00000094ebeb723e */ /* 0x000fc600048060ff */
[----:B------:R-:W3:Y:S01]  /*43e00*/  LDL.LU R148, [R1+0x1bb4] ;  /* 0x001bb40001947983 */ /* 0x000ee20000300800 */
[----:B0-----:R-:W-:Y:S01]  /*43e10*/  VIADD R5, R5, UR4 ;  /* 0x0000000405057c36 */ /* 0x001fe20008000000 */
[----:B------:R-:W-:-:S04]  /*43e20*/  ULDC UR4, c[0x0][0x248] ;  /* 0x0000920000047ab9 */ /* 0x000fc80000000800 */
[----:B------:R0:W-:Y:S01]  /*43e30*/  STL [R1+0x158], R5 ;  /* 0x0001580501007387 */ /* 0x0001e20000100800 */
[----:B------:R-:W-:-:S03]  /*43e40*/  F2FP.SATFINITE.E5M2.F32.PACK_AB_MERGE_C R242, R242, R149, RZ ;  /* 0x00000095f2f2723e */ /* 0x000fc600048060ff */
[----:B------:R-:W3:Y:S01]  /*43e50*/  LDL.LU R149, [R1+0x1bb0] ;  /* 0x001bb00001957983 */ /* 0x000ee20000300800 */
        /* <DEDUP_REMOVED lines=81> */
[----:B------:R0:W-:Y:S04]  /*44370*/  STL [R1+0x6c0], R5 ;  /* 0x0006c00501007387 */ /* 0x0001e80000100800 */
[----:B------:R1:W-:Y:S01]  /*44380*/  STL [R1+0xb84], R25 ;  /* 0x000b841901007387 */ /* 0x0003e20000100800 */
[----:B0-----:R-:W-:Y:S01]  /*44390*/  VIADD R5, R5, UR4 ;  /* 0x0000000405057c36 */ /* 0x001fe20008000000 */
[----:B------:R-:W-:-:S04]  /*443a0*/  ULDC UR4, c[0x0][0x248] ;  /* 0x0000920000047ab9 */ /* 0x000fc80000000800 */
[----:B------:R0:W-:Y:S04]  /*443b0*/  STL [R1+0x6cc], R5 ;  /* 0x0006cc0501007387 */ /* 0x0001e80000100800 */
[----:B-1----:R-:W3:Y:S01]  /*443c0*/  LDL.LU R25, [R1+0xa00] ;  /* 0x000a000001197983 */ /* 0x002ee20000300800 */
[----:B0-----:R-:W-:Y:S01]  /*443d0*/  VIADD R5, R5, UR4 ;  /* 0x0000000405057c36 */ /* 0x001fe20008000000 */
[----:B------:R-:W-:-:S04]  /*443e0*/  ULDC UR4, c[0x0][0x248] ;  /* 0x0000920000047ab9 */ /* 0x000fc80000000800 */
[----:B------:R0:W-:Y:S04]  /*443f0*/  STL [R1+0x6dc], R5 ;  /* 0x0006dc0501007387 */ /* 0x0001e80000100800 */
[----:B------:R1:W-:Y:S01]  /*44400*/  STL [R1+0x348], R27 ;  /* 0x0003481b01007387 */ /* 0x0003e20000100800 */
[----:B0-----:R-:W-:Y:S01]  /*44410*/  VIADD R5, R5, UR4 ;  /* 0x0000000405057c36 */ /* 0x001fe20008000000 */
[----:B------:R-:W-:-:S04]  /*44420*/  ULDC UR4, c[0x0][0x248] ;  /* 0x0000920000047ab9 */ /* 0x000fc80000000800 */
[----:B------:R0:W-:Y:S01]  /*44430*/  STL [R1+0x6ec], R5 ;  /* 0x0006ec0501007387 */ /* 0x0001e20000100800 */
[----:B-1----:R-:W-:Y:S01]  /*44440*/  F2FP.SATFINITE.E5M2.F32.PACK_AB_MERGE_C R27, R135, R134, RZ ;  /* 0x00000086871b723e */ /* 0x002fe200048060ff */
[----:B0-----:R-:W-:Y:S01]  /*44450*/  VIADD R5, R5, UR4 ;  /* 0x0000000405057c36 */ /* 0x001fe20008000000 */
[----:B------:R-:W-:-:S04]  /*44460*/  ULDC UR4, c[0x0][0x248] ;  /* 0x0000920000047ab9 */ /* 0x000fc80000000800 */
[----:B------:R0:W-:Y:S01]  /*44470*/  STL [R1+0x6fc], R5 ;  /* 0x0006fc0501007387 */ /* 0x0001e20000100800 */
[----:B------:R-:W-:Y:S02]  /*44480*/  F2FP.SATFINITE.E5M2.F32.PACK_AB_MERGE_C R234, R236, R234, RZ ;  /* 0x000000eaecea723e */ /* 0x000fe400048060ff */
[----:B------:R-:W-:Y:S01]  /*44490*/  F2FP.SATFINITE.E5M2.F32.PACK_AB_MERGE_C R236, R31, R30, RZ ;  /* 0x0000001e1fec723e */ /* 0x000fe200048060ff */
[----:B------:R2:W-:Y:S01]  /*444a0*/  STL [R1+0x330], R27 ;  /* 0x0003301b01007387 */ /* 0x0005e20000100800 */
[----:B0-----:R-:W-:Y:S01]  /*444b0*/  VIADD R5, R5, UR4 ;  /* 0x0000000405057c36 */ /* 0x001fe20008000000 */
[----:B------:R-:W-:-:S04]  /*444c0*/  ULDC UR4, c[0x0][0x248] ;  /* 0x0000920000047ab9 */ /* 0x000fc80000000800 */
[----:B------:R0:W-:Y:S04]  /*444d0*/  STL [R1+0x70c], R5 ;  /* 0x00070c0501007387 */ /* 0x0001e80000100800 */
[----:B------:R-:W3:Y:S01]  /*444e0*/  LDL.LU R30, [R1+0xa04] ;  /* 0x000a0400011e7983 */ /* 0x000ee20000300800 */
[----:B--2---:R-:W-:Y:S01]  /*444f0*/  F2FP.SATFINITE.E5M2.F32.PACK_AB_MERGE_C R27, R143, R142, RZ ;  /* 0x0000008e8f1b723e */ /* 0x004fe200048060ff */
[----:B0-----:R-:W-:Y:S01]  /*44500*/  VIADD R5, R5, UR4 ;  /* 0x0000000405057c36 */ /* 0x001fe20008000000 */
[----:B------:R-:W-:-:S04]  /*44510*/  ULDC UR4, c[0x0][0x248] ;  /* 0x0000920000047ab9 */ /* 0x000fc80000000800 */
[----:B------:R0:W-:Y:S04]  /*44520*/  STL [R1+0x71c], R5 ;  /* 0x00071c0501007387 */ /* 0x0001e80000100800 */
[----:B------:R4:W-:Y:S01]  /*44530*/  STL [R1+0xb8c], R27 ;  /* 0x000b8c1b01007387 */ /* 0x0009e20000100800 */
[----:B0-----:R-:W-:Y:S01]  /*44540*/  VIADD R5, R5, UR4 ;  /* 0x0000000405057c36 */ /* 0x001fe20008000000 */
[----:B------:R-:W-:Y:S01]  /*44550*/  ULDC UR4, c[0x0][0x248] ;  /* 0x0000920000047ab9 */ /* 0x000fe20000000800 */
[----:B----4-:R-:W-:-:S03]  /*44560*/  F2FP.SATFINITE.E5M2.F32.PACK_AB_MERGE_C R27, R147, R146, RZ ;  /* 0x00000092931b723e */ /* 0x010fc600048060ff */
[----:B------:R0:W-:Y:S04]  /*44570*/  STL [R1+0x72c], R5 ;  /* 0x00072c0501007387 */ /* 0x0001e80000100800 */
[----:B------:R3:W-:Y:S01]  /*44580*/  STL [R1+0xb88], R27 ;  /* 0x000b881b01007387 */ /* 0x0007e20000100800 */
[----:B0-----:R-:W-:Y:S01]  /*44590*/  VIADD R5, R5, UR4 ;  /* 0x0000000405057c36 */ /* 0x001fe20008000000 */
[----:B------:R-:W-:Y:S01]  /*445a0*/  ULDC UR4, c[0x0][0x248] ;  /* 0x0000920000047ab9 */ /* 0x000fe20000000800 */
[----:B---3--:R-:W-:-:S03]  /*445b0*/  F2FP.SATFINITE.E5M2.F32.PACK_AB_MERGE_C R27, R151, R150, RZ ;  /* 0x00000096971b723e */ /* 0x008fc600048060ff */
[----:B------:R0:W-:Y:S04]  /*445c0*/  STL [R1+0x73c], R5 ;  /* 0x00073c0501007387 */ /* 0x0001e80000100800 */
[----:B------:R-:W-:Y:S01]  /*445d0*/  STL [R1+0x368], R27 ;  /* 0x0003681b01007387 */ /* 0x000fe20000100800 */
[----:B0-----:R-:W-:Y:S01]  /*445e0*/  VIADD R5, R5, UR4 ;  /* 0x0000000405057c36 */ /* 0x001fe20008000000 */
[----:B------:R-:W-:-:S04]  /*445f0*/  ULDC UR4, c[0x0][0x248] ;  /* 0x0000920000047ab9 */ /* 0x000fc80000000800 */
[----:B------:R0:W-:Y:S02]  /*44600*/  STL [R1+0x74c], R5 ;  /* 0x00074c0501007387 */ /* 0x0001e40000100800 */
[----:B0-----:R-:W-:Y:S01]  /*44610*/  VIADD R5, R5, UR4 ;  /* 0x0000000405057c36 */ /* 0x001fe20008000000 */
[----:B------:R-:W-:Y:S01]  /*44620*/  LOP3.LUT R9, R9, 0xffff, RZ, 0xc0, !PT ;  /* 0x0000ffff09097812 */ /* 0x000fe200078ec0ff */
[----:B------:R-:W-:-:S03]  /*44630*/  ULDC UR4, c[0x0][0x248] ;  /* 0x0000920000047ab9 */ /* 0x000fc60000000800 */
[----:B------:R0:W-:Y:S04]  /*44640*/  STL [R1+0x764], R5 ;  /* 0x0007640501007387 */ /* 0x0001e80000100800 */
[----:B------:R-:W2:Y:S04]  /*44650*/  LDL.LU R33, [R1+0xa0c] ;  /* 0x000a0c0001217983 */ /* 0x000ea80000300800 */
[----:B------:R-:W3:Y:S01]  /*44660*/  LDL.LU R31, [R1+0xa08] ;  /* 0x000a0800011f7983 */ /* 0x000ee20000300800 */
[----:B------:R-:W-:Y:S01]  /*44670*/  SHF.R.U32.HI R27, RZ, 0x8, R9 ;  /* 0x00000008ff1b7819 */ /* 0x000fe20000011609 */
[----:B0-----:R-:W-:Y:S01]  /*44680*/  VIADD R5, R5, UR4 ;  /* 0x0000000405057c36 */ /* 0x001fe20008000000 */
[----:B------:R-:W-:-:S02]  /*44690*/  ULDC UR4, c[0x0][0x248] ;  /* 0x0000920000047ab9 */ /* 0x000fc40000000800 */
[----:B------:R-:W-:Y:S02]  /*446a0*/  LOP3.LUT R27, R27, 0xffff, RZ, 0xc0, !PT ;  /* 0x0000ffff1b1b7812 */ /* 0x000fe400078ec0ff */
[----:B------:R0:W-:Y:S01]  /*446b0*/  STL [R1+0x784], R5 ;  /* 0x0007840501007387 */ /* 0x0001e20000100800 */
[----:B------:R-:W-:Y:S01]  /*446c0*/  LOP3.LUT R8, R8, 0xffff, RZ, 0xc0, !PT ;  /* 0x0000ffff08087812 */ /* 0x000fe200078ec0ff */
[----:B0-----:R-:W-:Y:S01]  /*446d0*/  VIADD R5, R5, UR4 ;  /* 0x0000000405057c36 */ /* 0x001fe20008000000 */
[----:B------:R-:W-:Y:S01]  /*446e0*/  ULDC UR4, c[0x0][0x248] ;  /* 0x0000920000047ab9 */ /* 0x000fe20000000800 */
[----:B------:R-:W-:-:S04]  /*446f0*/  LOP3.LUT R25, R25, 0xffff, RZ, 0xc0, !PT ;  /* 0x0000ffff19197812 */ /* 0x000fc800078ec0ff */
[----:B------:R-:W-:Y:S02]  /*44700*/  SHF.R.U32.HI R29, RZ, 0x8, R25 ;  /* 0x00000008ff1d7819 */ /* 0x000fe40000011619 */
[----:B------:R-:W-:Y:S02]  /*44710*/  PRMT R25, R25, 0x3340, R9 ;  /* 0x0000334019197816 */ /* 0x000fe40000000009 */
[----:B------:R-:W-:-:S04]  /*44720*/  LOP3.LUT R29, R29, 0xffff, RZ, 0xc0, !PT ;  /* 0x0000ffff1d1d7812 */ /* 0x000fc800078ec0ff */
[----:B------:R-:W-:Y:S01]  /*44730*/  PRMT R9, R29, 0x3340, R27 ;  /* 0x000033401d097816 */ /* 0x000fe2000000001b */
[----:B------:R-:W-:Y:S04]  /*44740*/  STL [R1+0x114c], R25 ;  /* 0x00114c1901007387 */ /* 0x000fe80000100800 */
[----:B------:R0:W-:Y:S04]  /*44750*/  STL [R1+0x798], R5 ;  /* 0x0007980501007387 */ /* 0x0001e80000100800 */
[----:B------:R1:W-:Y:S01]  /*44760*/  STL [R1+0x104c], R9 ;  /* 0x00104c0901007387 */ /* 0x0003e20000100800 */
[----:B0-----:R-:W-:Y:S01]  /*44770*/  VIADD R5, R5, UR4 ;  /* 0x0000000405057c36 */ /* 0x001fe20008000000 */
[----:B------:R-:W-:Y:S01]  /*44780*/  F2FP.SATFINITE.E5M2.F32.PACK_AB_MERGE_C R148, R149, R148, RZ ;  /* 0x000000949594723e */ /* 0x000fe200048060ff */
[----:B------:R-:W-:-:S03]  /*44790*/  ULDC UR4, c[0x0][0x248] ;  /* 0x0000920000047ab9 */ /* 0x000fc60000000800 */
[----:B------:R-:W-:Y:S01]  /*447a0*/  STL [R1+0x7a0], R5 ;  /* 0x0007a00501007387 */ /* 0x000fe20000100800 */
[----:B-1----:R-:W-:-:S04]  /*447b0*/  LOP3.LUT R9, R30, 0xffff, RZ, 0xc0, !PT ;  /* 0x0000ffff1e097812 */ /* 0x002fc800078ec0ff */
[----:B------:R-:W-:-:S05]  /*447c0*/  PRMT R27, R9, 0x3340, R8 ;  /* 0x00003340091b7816 */ /* 0x000fca0000000008 */
[----:B------:R0:W-:Y:S04]  /*447d0*/  STL [R1+0x1148], R27 ;  /* 0x0011481b01007387 */ /* 0x0001e80000100800 */
[----:B------:R-:W4:Y:S01]  /*447e0*/  LDL.LU R30, [R1+0xa10] ;  /* 0x000a1000011e7983 */ /* 0x000f220000300800 */
[----:B------:R-:W-:Y:S02]  /*447f0*/  LOP3.LUT R227, R227, 0xffff, RZ, 0xc0, !PT ;  /* 0x0000ffffe3e37812 */ /* 0x000fe400078ec0ff */
[----:B------:R-:W-:Y:S02]  /*44800*/  LOP3.LUT R148, R148, 0xffff, RZ, 0xc0, !PT ;  /* 0x0000ffff94947812 */ /* 0x000fe400078ec0ff */
[----:B------:R-:W-:Y:S02]  /*44810*/  SHF.R.U32.HI R25, RZ, 0x8, R9 ;  /* 0x00000008ff197819 */ /* 0x000fe40000011609 */
[----:B------:R-:W-:-:S02]  /*44820*/  SHF.R.U32.HI R8, RZ, 0x8, R8 ;  /* 0x00000008ff087819 */ /* 0x000fc40000011608 */
[--C-:B0-----:R-:W-:Y:S02]  /*44830*/  PRMT R27, R227, 0x3340, R148.reuse ;  /* 0x00003340e31b7816 */ /* 0x101fe40000000094 */
[----:B------:R-:W-:Y:S02]  /*44840*/  SHF.R.U32.HI R9, RZ, 0x8, R227 ;  /* 0x00000008ff097819 */ /* 0x000fe400000116e3 */
[----:B------:R-:W-:Y:S02]  /*44850*/  SHF.R.U32.HI R148, RZ, 0x8, R148 ;  /* 0x00000008ff947819 */ /* 0x000fe40000011694 */
[----:B------:R-:W-:Y:S02]  /*44860*/  LOP3.LUT R25, R25, 0xffff, RZ, 0xc0, !PT ;  /* 0x0000ffff19197812 */ /* 0x000fe400078ec0ff */
[----:B------:R-:W-:Y:S02]  /*44870*/  LOP3.LUT R8, R8, 0xffff, RZ, 0xc0, !PT ;  /* 0x0000ffff08087812 */ /* 0x000fe400078ec0ff */
[----:B------:R-:W-:-:S02]  /*44880*/  LOP3.LUT R9, R9, 0xffff, RZ, 0xc0, !PT ;  /* 0x0000ffff09097812 */ /* 0x000fc400078ec0ff */
[----:B------:R-:W-:Y:S01]  /*44890*/  LOP3.LUT R148, R148, 0xffff, RZ, 0xc0, !PT ;  /* 0x0000ffff94947812 */ /* 0x000fe200078ec0ff */
[----:B------:R-:W-:Y:S01]  /*448a0*/  VIADD R5, R5, UR4 ;  /* 0x0000000405057c36 */ /* 0x000fe20008000000 */
[----:B------:R-:W-:Y:S01]  /*448b0*/  PRMT R25, R25, 0x3340, R8 ;  /* 0x0000334019197816 */ /* 0x000fe20000000008 */
[----:B------:R-:W-:Y:S01]  /*448c0*/  STL [R1+0x1144], R27 ;  /* 0x0011441b01007387 */ /* 0x000fe20000100800 */
[----:B------:R-:W-:Y:S01]  /*448d0*/  PRMT R8, R9, 0x3340, R148 ;  /* 0x0000334009087816 */ /* 0x000fe20000000094 */
[----:B------:R-:W-:Y:S02]  /*448e0*/  ULDC UR4, c[0x0][0x248] ;  /* 0x0000920000047ab9 */ /* 0x000fe40000000800 */
[----:B------:R-:W-:Y:S01]  /*448f0*/  STL [R1+0x1040], R25 ;  /* 0x0010401901007387 */ /* 0x000fe20000100800 */
[----:B------:R-:W-:-:S03]  /*44900*/  LOP3.LUT R11, R11, 0xffff, RZ, 0xc0, !PT ;  /* 0x0000ffff0b0b7812 */ /* 0x000fc600078ec0ff */
[----:B------:R0:W-:Y:S04]  /*44910*/  STL [R1+0x790], R5 ;  /* 0x0007900501007387 */ /* 0x0001e80000100800 */
[----:B------:R2:W-:Y:S01]  /*44920*/  STL [R1+0x103c], R8 ;  /* 0x00103c0801007387 */ /* 0x0005e20000100800 */
[----:B0-----:R-:W-:Y:S01]  /*44930*/  VIADD R5, R5, UR4 ;  /* 0x0000000405057c36 */ /* 0x001fe20008000000 */
[----:B------:R-:W-:Y:S01]  /*44940*/  LOP3.LUT R10, R10, 0xffff, RZ, 0xc0, !PT ;  /* 0x0000ffff0a0a7812 */ /* 0x000fe200078ec0ff */
[----:B------:R-:W-:-:S03]  /*44950*/  ULDC UR4, c[0x0][0x248] ;  /* 0x0000920000047ab9 */ /* 0x000fc60000000800 */
[----:B------:R0:W-:Y:S01]  /*44960*/  STL [R1+0x79c], R5 ;  /* 0x00079c0501007387 */ /* 0x0001e20000100800 */
[----:B--2---:R-:W-:-:S04]  /*44970*/  LOP3.LUT R8, R33, 0xffff, RZ, 0xc0, !PT ;  /* 0x0000ffff21087812 */ /* 0x004fc800078ec0ff */
[----:B------:R-:W-:Y:S02]  /*44980*/  PRMT R27, R8, 0x3340, R11 ;  /* 0x00003340081b7816 */ /* 0x000fe4000000000b */
[----:B---3--:R-:W-:-:S03]  /*44990*/  LOP3.LUT R9, R31, 0xffff, RZ, 0xc0, !PT ;  /* 0x0000ffff1f097812 */ /* 0x008fc600078ec0ff */
[----:B------:R-:W-:Y:S01]  /*449a0*/  STL [R1+0x1140], R27 ;  /* 0x0011401b01007387 */ /* 0x000fe20000100800 */
[----:B------:R-:W-:-:S03]  /*449b0*/  SHF.R.U32.HI R25, RZ, 0x8, R8 ;  /* 0x00000008ff197819 */ /* 0x000fc60000011608 */
[----:B------:R-:W2:Y:S01]  /*449c0*/  LDL.LU R33, [R1+0xa14] ;  /* 0x000a140001217983 */ /* 0x000ea20000300800 */
[----:B------:R-:W-:Y:S02]  /*449d0*/  SHF.R.U32.HI R11, RZ, 0x8, R11 ;  /* 0x00000008ff0b7819 */ /* 0x000fe4000001160b */
[----:B------:R-:W-:Y:S02]  /*449e0*/  SHF.R.U32.HI R8, RZ, 0x8, R9 ;  /* 0x00000008ff087819 */ /* 0x000fe40000011609 */
[--C-:B------:R-:W-:Y:S02]  /*449f0*/  PRMT R9, R9, 0x3340, R10.reuse ;  /* 0x0000334009097816 */ /* 0x100fe4000000000a */
[----:B------:R-:W-:Y:S02]  /*44a00*/  LOP3.LUT R25, R25, 0xffff, RZ, 0xc0, !PT ;  /* 0x0000ffff19197812 */ /* 0x000fe400078ec0ff */
[----:B------:R-:W-:Y:S01]  /*44a10*/  LOP3.LUT R11, R11, 0xffff, RZ, 0xc0, !PT ;  /* 0x0000ffff0b0b7812 */ /* 0x000fe200078ec0ff */
[----:B------:R1:W-:Y:S01]  /*44a20*/  STL [R1+0x113c], R9 ;  /* 0x00113c0901007387 */ /* 0x0003e20000100800 */
[----:B------:R-:W-:Y:S01]  /*44a30*/  SHF.R.U32.HI R10, RZ, 0x8, R10 ;  /* 0x00000008ff0a7819 */ /* 0x000fe2000001160a */
[----:B0-----:R-:W-:Y:S01]  /*44a40*/  VIADD R5, R5, UR4 ;  /* 0x0000000405057c36 */ /* 0x001fe20008000000 */
[----:B------:R-:W-:Y:S01]  /*44a50*/  F2FP.SATFINITE.E5M2.F32.PACK_AB_MERGE_C R144, R145, R144, RZ ;  /* 0x000000909190723e */ /* 0x000fe200048060ff */
[----:B------:R-:W-:Y:S01]  /*44a60*/  ULDC UR4, c[0x0][0x248] ;  /* 0x0000920000047ab9 */ /* 0x000fe20000000800 */
[----:B------:R-:W-:-:S02]  /*44a70*/  LOP3.LUT R8, R8, 0xffff, RZ, 0xc0, !PT ;  /* 0x0000ffff08087812 */ /* 0x000fc400078ec0ff */
[----:B------:R-:W-:Y:S02]  /*44a80*/  LOP3.LUT R10, R10, 0xffff, RZ, 0xc0, !PT ;  /* 0x0000ffff0a0a7812 */ /* 0x000fe400078ec0ff */
[----:B-1----:R-:W-:Y:S02]  /*44a90*/  PRMT R9, R25, 0x3340, R11 ;  /* 0x0000334019097816 */ /* 0x002fe4000000000b */
[----:B------:R-:W-:Y:S02]  /*44aa0*/  LOP3.LUT R240, R240, 0xffff, RZ, 0xc0, !PT ;  /* 0x0000fffff0f07812 */ /* 0x000fe400078ec0ff */
[----:B------:R-:W-:Y:S01]  /*44ab0*/  LOP3.LUT R144, R144, 0xffff, RZ, 0xc0, !PT ;  /* 0x0000ffff90907812 */ /* 0x000fe200078ec0ff */
[----:B------:R-:W-:Y:S01]  /*44ac0*/  STL [R1+0x1038], R9 ;  /* 0x0010380901007387 */ /* 0x000fe20000100800 */
[----:B------:R-:W-:-:S03]  /*44ad0*/  PRMT R8, R8, 0x3340, R10 ;  /* 0x0000334008087816 */ /* 0x000fc6000000000a */
[----:B------:R0:W-:Y:S01]  /*44ae0*/  STL [R1+0x788], R5 ;  /* 0x0007880501007387 */ /* 0x0001e20000100800 */
[----:B------:R-:W-:-:S03]  /*44af0*/  PRMT R11, R240, 0x3340, R144 ;  /* 0x00003340f00b7816 */ /* 0x000fc60000000090 */
[----:B------:R4:W-:Y:S01]  /*44b00*/  STL [R1+0x1034], R8 ;  /* 0x0010340801007387 */ /* 0x0009e20000100800 */
[----:B0-----:R-:W-:Y:S01]  /*44b10*/  VIADD R5, R5, UR4 ;  /* 0x0000000405057c36 */ /* 0x001fe20008000000 */
[----:B------:R-:W-:Y:S01]  /*44b20*/  LOP3.LUT R13, R13, 0xffff, RZ, 0xc0, !PT ;  /* 0x0000ffff0d0d7812 */ /* 0x000fe200078ec0ff */
[----:B------:R-:W-:-:S03]  /*44b30*/  ULDC UR4, c[0x0][0x248] ;  /* 0x0000920000047ab9 */ /* 0x000fc60000000800 */
[----:B------:R0:W-:Y:S04]  /*44b40*/  STL [R1+0x794], R5 ;  /* 0x0007940501007387 */ /* 0x0001e80000100800 */
[----:B------:R-:W-:Y:S04]  /*44b50*/  STL [R1+0x1138], R11 ;  /* 0x0011380b01007387 */ /* 0x000fe80000100800 */
[----:B------:R-:W3:Y:S01]  /*44b60*/  LDL.LU R31, [R1+0xa1c] ;  /* 0x000a1c00011f7983 */ /* 0x000ee20000300800 */
[----:B----4-:R-:W-:-:S03]  /*44b70*/  LOP3.LUT R8, R30, 0xffff, RZ, 0xc0, !PT ;  /* 0x0000ffff1e087812 */ /* 0x010fc600078ec0ff */
[----:B------:R-:W4:Y:S01]  /*44b80*/  LDL.LU R30, [R1+0xa18] ;  /* 0x000a1800011e7983 */ /* 0x000f220000300800 */
[----:B------:R-:W-:Y:S02]  /*44b90*/  SHF.R.U32.HI R9, RZ, 0x8, R240 ;  /* 0x00000008ff097819 */ /* 0x000fe400000116f0 */
[----:B------:R-:W-:Y:S02]  /*44ba0*/  SHF.R.U32.HI R144, RZ, 0x8, R144 ;  /* 0x00000008ff907819 */ /* 0x000fe40000011690 */
[----:B------:R-:W-:Y:S02]  /*44bb0*/  SHF.R.U32.HI R10, RZ, 0x8, R8 ;  /* 0x00000008ff0a7819 */ /* 0x000fe40000011608 */
[--C-:B------:R-:W-:Y:S02]  /*44bc0*/  PRMT R8, R8, 0x3340, R13.reuse ;  /* 0x0000334008087816 */ /* 0x100fe4000000000d */
[----:B------:R-:W-:Y:S02]  /*44bd0*/  SHF.R.U32.HI R13, RZ, 0x8, R13 ;  /* 0x00000008ff0d7819 */ /* 0x000fe4000001160d */
[----:B------:R-:W-:-:S02]  /*44be0*/  LOP3.LUT R9, R9, 0xffff, RZ, 0xc0, !PT ;  /* 0x0000ffff09097812 */ /* 0x000fc400078ec0ff */
[----:B------:R-:W-:Y:S02]  /*44bf0*/  LOP3.LUT R144, R144, 0xffff, RZ, 0xc0, !PT ;  /* 0x0000ffff90907812 */ /* 0x000fe400078ec0ff */
[----:B------:R-:W-:Y:S02]  /*44c00*/  LOP3.LUT R10, R10, 0xffff, RZ, 0xc0, !PT ;  /* 0x0000ffff0a0a7812 */ /* 0x000fe400078ec0ff */
[----:B------:R-:W-:Y:S01]  /*44c10*/  LOP3.LUT R13, R13, 0xffff, RZ, 0xc0, !PT ;  /* 0x0000ffff0d0d7812 */ /* 0x000fe200078ec0ff */
[----:B------:R1:W-:Y:S01]  /*44c20*/  STL [R1+0x1134], R8 ;  /* 0x0011340801007387 */ /* 0x0003e20000100800 */
[----:B------:R-:W-:Y:S01]  /*44c30*/  PRMT R9, R9, 0x3340, R144 ;  /* 0x0000334009097816 */ /* 0x000fe20000000090 */
[----:B0-----:R-:W-:Y:S01]  /*44c40*/  VIADD R5, R5, UR4 ;  /* 0x0000000405057c36 */ /* 0x001fe20008000000 */
[----:B------:R-:W-:Y:S01]  /*44c50*/  LOP3.LUT R12, R12, 0xffff, RZ, 0xc0, !PT ;  /* 0x0000ffff0c0c7812 */ /* 0x000fe200078ec0ff */
[----:B------:R-:W-:Y:S02]  /*44c60*/  ULDC UR4, c[0x0][0x248] ;  /* 0x0000920000047ab9 */ /* 0x000fe40000000800 */
[----:B------:R-:W-:Y:S01]  /*44c70*/  STL [R1+0x1028], R9 ;  /* 0x0010280901007387 */ /* 0x000fe20000100800 */
[----:B-1----:R-:W-:-:S03]  /*44c80*/  PRMT R8, R10, 0x3340, R13 ;  /* 0x000033400a087816 */ /* 0x002fc6000000000d */
[----:B------:R0:W-:Y:S01]  /*44c90*/  STL [R1+0x77c], R5 ;  /* 0x00077c0501007387 */ /* 0x0001e20000100800 */
[----:B------:R-:W-:-:S03]  /*44ca0*/  F2FP.SATFINITE.E5M2.F32.PACK_AB_MERGE_C R140, R141, R140, RZ ;  /* 0x0000008c8d8c723e */ /* 0x000fc600048060ff */
[----:B------:R-:W-:Y:S01]  /*44cb0*/  STL [R1+0x1024], R8 ;  /* 0x0010240801007387 */ /* 0x000fe20000100800 */
[----:B------:R-:W-:Y:S02]  /*44cc0*/  LOP3.LUT R241, R241, 0xffff, RZ, 0xc0, !PT ;  /* 0x0000fffff1f17812 */ /* 0x000fe400078ec0ff */
[----:B------:R-:W-:Y:S01]  /*44cd0*/  LOP3.LUT R140, R140, 0xffff, RZ, 0xc0, !PT ;  /* 0x0000ffff8c8c7812 */ /* 0x000fe200078ec0ff */
[----:B0-----:R-:W-:Y:S01]  /*44ce0*/  VIADD R5, R5, UR4 ;  /* 0x0000000405057c36 */ /* 0x001fe20008000000 */
[----:B------:R-:W-:-:S04]  /*44cf0*/  ULDC UR4, c[0x0][0x248] ;  /* 0x0000920000047ab9 */ /* 0x000fc80000000800 */
[----:B------:R0:W-:Y:S01]  /*44d00*/  STL [R1+0x78c], R5 ;  /* 0x00078c0501007387 */ /* 0x0001e20000100800 */
[----:B------:R-:W-:Y:S01]  /*44d10*/  LOP3.LUT R15, R15, 0xffff, RZ, 0xc0, !PT ;  /* 0x0000ffff0f0f7812 */ /* 0x000fe200078ec0ff */
[----:B0-----:R-:W-:Y:S01]  /*44d20*/  VIADD R5, R5, UR4 ;  /* 0x0000000405057c36 */ /* 0x001fe20008000000 */
[----:B------:R-:W-:Y:S01]  /*44d30*/  ULDC UR4, c[0x0][0x248] ;  /* 0x0000920000047ab9 */ /* 0x000fe20000000800 */
[----:B--2---:R-:W-:-:S04]  /*44d40*/  LOP3.LUT R8, R33, 0xffff, RZ, 0xc0, !PT ;  /* 0x0000ffff21087812 */ /* 0x004fc800078ec0ff */
[----:B------:R-:W-:Y:S02]  /*44d50*/  PRMT R10, R8, 0x3340, R12 ;  /* 0x00003340080a7816 */ /* 0x000fe4000000000c */
[----:B------:R-:W-:Y:S02]  /*44d60*/  SHF.R.U32.HI R9, RZ, 0x8, R8 ;  /* 0x00000008ff097819 */ /* 0x000fe40000011608 */
[----:B------:R-:W-:Y:S01]  /*44d70*/  SHF.R.U32.HI R12, RZ, 0x8, R12 ;  /* 0x00000008ff0c7819 */ /* 0x000fe2000001160c */
[----:B------:R0:W-:Y:S01]  /*44d80*/  STL [R1+0x1130], R10 ;  /* 0x0011300a01007387 */ /* 0x0001e20000100800 */
[----:B------:R-:W-:Y:S02]  /*44d90*/  SHF.R.U32.HI R8, RZ, 0x8, R241 ;  /* 0x00000008ff087819 */ /* 0x000fe400000116f1 */
[----:B------:R-:W-:Y:S02]  /*44da0*/  LOP3.LUT R9, R9, 0xffff, RZ, 0xc0, !PT ;  /* 0x0000ffff09097812 */ /* 0x000fe400078ec0ff */
[----:B------:R-:W-:-:S02]  /*44db0*/  LOP3.LUT R12, R12, 0xffff, RZ, 0xc0, !PT ;  /* 0x0000ffff0c0c7812 */ /* 0x000fc400078ec0ff */
[--C-:B0-----:R-:W-:Y:S02]  /*44dc0*/  PRMT R10, R241, 0x3340, R140.reuse ;  /* 0x00003340f10a7816 */ /* 0x101fe4000000008c */
[----:B------:R-:W-:Y:S02]  /*44dd0*/  SHF.R.U32.HI R140, RZ, 0x8, R140 ;  /* 0x00000008ff8c7819 */ /* 0x000fe4000001168c */
[----:B------:R-:W-:Y:S02]  /*44de0*/  LOP3.LUT R8, R8, 0xffff, RZ, 0xc0, !PT ;  /* 0x0000ffff08087812 */ /* 0x000fe400078ec0ff */
[----:B------:R-:W-:Y:S02]  /*44df0*/  LOP3.LUT R140, R140, 0xffff, RZ, 0xc0, !PT ;  /* 0x0000ffff8c8c7812 */ /* 0x000fe400078ec0ff */
[----:B------:R-:W-:Y:S02]  /*44e00*/  PRMT R9, R9, 0x3340, R12 ;  /* 0x0000334009097816 */ /* 0x000fe4000000000c */
[----:B------:R-:W-:Y:S01]  /*44e10*/  PRMT R8, R8, 0x3340, R140 ;  /* 0x0000334008087816 */ /* 0x000fe2000000008c */
[----:B------:R-:W-:Y:S04]  /*44e20*/  STL [R1+0x112c], R10 ;  /* 0x00112c0a01007387 */ /* 0x000fe80000100800 */
[----:B------:R-:W-:Y:S04]  /*44e30*/  STL [R1+0x1018], R9 ;  /* 0x0010180901007387 */ /* 0x000fe80000100800 */
[----:B------:R0:W-:Y:S04]  /*44e40*/  STL [R1+0x774], R5 ;  /* 0x0007740501007387 */ /* 0x0001e80000100800 */
[----:B------:R3:W-:Y:S01]  /*44e50*/  STL [R1+0x1014], R8 ;  /* 0x0010140801007387 */ /* 0x0007e20000100800 */
[----:B0-----:R-:W-:Y:S01]  /*44e60*/  VIADD R5, R5, UR4 ;  /* 0x0000000405057c36 */ /* 0x001fe20008000000 */
[----:B------:R-:W-:Y:S01]  /*44e70*/  LOP3.LUT R14, R14, 0xffff, RZ, 0xc0, !PT ;  /* 0x0000ffff0e0e7812 */ /* 0x000fe200078ec0ff */
[----:B------:R-:W-:Y:S01]  /*44e80*/  ULDC UR4, c[0x0][0x248] ;  /* 0x0000920000047ab9 */ /* 0x000fe20000000800 */
[----:B---3--:R-:W-:-:S04]  /*44e90*/  LOP3.LUT R8, R31, 0xffff, RZ, 0xc0, !PT ;  /* 0x0000ffff1f087812 */ /* 0x008fc800078ec0ff */
[----:B------:R-:W-:Y:S01]  /*44ea0*/  PRMT R11, R8, 0x3340, R15 ;  /* 0x00003340080b7816 */ /* 0x000fe2000000000f */
[----:B------:R0:W-:Y:S04]  /*44eb0*/  STL [R1+0x780], R5 ;  /* 0x0007800501007387 */ /* 0x0001e80000100800 */
[----:B------:R-:W-:Y:S04]  /*44ec0*/  STL [R1+0x1128], R11 ;  /* 0x0011280b01007387 */ /* 0x000fe80000100800 */
[----:B------:R-:W2:Y:S04]  /*44ed0*/  LDL.LU R33, [R1+0xa24] ;  /* 0x000a240001217983 */ /* 0x000ea80000300800 */
[----:B------:R-:W3:Y:S01]  /*44ee0*/  LDL.LU R31, [R1+0xa20] ;  /* 0x000a2000011f7983 */ /* 0x000ee20000300800 */
[----:B------:R-:W-:-:S02]  /*44ef0*/  SHF.R.U32.HI R10, RZ, 0x8, R8 ;  /* 0x00000008ff0a7819 */ /* 0x000fc40000011608 */
[----:B------:R-:W-:Y:S02]  /*44f00*/  SHF.R.U32.HI R15, RZ, 0x8, R15 ;  /* 0x00000008ff0f7819 */ /* 0x000fe4000001160f */
[----:B------:R-:W-:Y:S02]  /*44f10*/  LOP3.LUT R10, R10, 0xffff, RZ, 0xc0, !PT ;  /* 0x0000ffff0a0a7812 */ /* 0x000fe400078ec0ff */
[----:B------:R-:W-:Y:S01]  /*44f20*/  LOP3.LUT R15, R15, 0xffff, RZ, 0xc0, !PT ;  /* 0x0000ffff0f0f7812 */ /* 0x000fe200078ec0ff */
[----:B0-----:R-:W-:Y:S01]  /*44f30*/  VIADD R5, R5, UR4 ;  /* 0x0000000405057c36 */ /* 0x001fe20008000000 */
[----:B------:R-:W-:Y:S01]  /*44f40*/  F2FP.SATFINITE.E5M2.F32.PACK_AB_MERGE_C R136, R137, R136, RZ ;  /* 0x000000888988723e */ /* 0x000fe200048060ff */
[----:B------:R-:W-:-:S03]  /*44f50*/  ULDC UR4, c[0x0][0x248] ;  /* 0x0000920000047ab9 */ /* 0x000fc60000000800 */
[----:B------:R-:W-:Y:S02]  /*44f60*/  LOP3.LUT R136, R136, 0xffff, RZ, 0xc0, !PT ;  /* 0x0000ffff88887812 */ /* 0x000fe400078ec0ff */
[----:B----4-:R-:W-:-:S04]  /*44f70*/  LOP3.LUT R9, R30, 0xffff, RZ, 0xc0, !PT ;  /* 0x0000ffff1e097812 */ /* 0x010fc800078ec0ff */
[----:B------:R-:W-:Y:S02]  /*44f80*/  SHF.R.U32.HI R8, RZ, 0x8, R9 ;  /* 0x00000008ff087819 */ /* 0x000fe40000011609 */
[--C-:B------:R-:W-:Y:S02]  /*44f90*/  PRMT R9, R9, 0x3340, R14.reuse ;  /* 0x0000334009097816 */ /* 0x100fe4000000000e */
[----:B------:R-:W-:Y:S02]  /*44fa0*/  SHF.R.U32.HI R14, RZ, 0x8, R14 ;  /* 0x00000008ff0e7819 */ /* 0x000fe4000001160e */
[----:B------:R-:W-:Y:S01]  /*44fb0*/  LOP3.LUT R8, R8, 0xffff, RZ, 0xc0, !PT ;  /* 0x0000ffff08087812 */ /* 0x000fe200078ec0ff */
[----:B------:R0:W-:Y:S01]  /*44fc0*/  STL [R1+0x1124], R9 ;  /* 0x0011240901007387 */ /* 0x0001e20000100800 */
[----:B------:R-:W-:-:S04]  /*44fd0*/  LOP3.LUT R14, R14, 0xffff, RZ, 0xc0, !PT ;  /* 0x0000ffff0e0e7812 */ /* 0x000fc800078ec0ff */
[----:B------:R-:W-:Y:S02]  /*44fe0*/  PRMT R8, R8, 0x3340, R14 ;  /* 0x0000334008087816 */ /* 0x000fe4000000000e */
[----:B0-----:R-:W-:-:S05]  /*44ff0*/  PRMT R9, R10, 0x3340, R15 ;  /* 0x000033400a097816 */ /* 0x001fca000000000f */
[----:B------:R-:W-:Y:S04]  /*45000*/  STL [R1+0x1004], R9 ;  /* 0x0010040901007387 */ /* 0x000fe80000100800 */
[----:B------:R0:W-:Y:S04]  /*45010*/  STL [R1+0x76c], R5 ;  /* 0x00076c0501007387 */ /* 0x0001e80000100800 */
[----:B------:R1:W-:Y:S01]  /*45020*/  STL [R1+0x1000], R8 ;  /* 0x0010000801007387 */ /* 0x0003e20000100800 */
[----:B0-----:R-:W-:Y:S01]  /*45030*/  VIADD R5, R5, UR4 ;  /* 0x0000000405057c36 */ /* 0x001fe20008000000 */
[----:B------:R-:W-:Y:S01]  /*45040*/  F2FP.SATFINITE.E5M2.F32.PACK_AB_MERGE_C R138, R139, R138, RZ ;  /* 0x0000008a8b8a723e */ /* 0x000fe200048060ff */
[----:B------:R-:W-:Y:S01]  /*45050*/  ULDC UR4, c[0x0][0x248] ;  /* 0x0000920000047ab9 */ /* 0x000fe20000000800 */
[----:B-1----:R-:W-:-:S04]  /*45060*/  LOP3.LUT R8, R246, 0xffff, RZ, 0xc0, !PT ;  /* 0x0000fffff6087812 */ /* 0x002fc800078ec0ff */
[----:B------:R-:W-:Y:S01]  /*45070*/  PRMT R10, R8, 0x3340, R136 ;  /* 0x00003340080a7816 */ /* 0x000fe20000000088 */
[----:B------:R-:W-:Y:S04]  /*45080*/  STL [R1+0x778], R5 ;  /* 0x0007780501007387 */ /* 0x000fe80000100800 */
[----:B------:R0:W-:Y:S04]  /*45090*/  STL [R1+0x111c], R10 ;  /* 0x00111c0a01007387 */ /* 0x0001e80000100800 */
[----:B------:R-:W4:Y:S01]  /*450a0*/  LDL.LU R30, [R1+0xa28] ;  /* 0x000a2800011e7983 */ /* 0x000f220000300800 */
[----:B------:R-:W-:-:S02]  /*450b0*/  LOP3.LUT R245, R245, 0xffff, RZ, 0xc0, !PT ;  /* 0x0000fffff5f57812 */ /* 0x000fc400078ec0ff */
[----:B------:R-:W-:Y:S02]  /*450c0*/  LOP3.LUT R138, R138, 0xffff, RZ, 0xc0, !PT ;  /* 0x0000ffff8a8a7812 */ /* 0x000fe400078ec0ff */
[----:B------:R-:W-:Y:S02]  /*450d0*/  SHF.R.U32.HI R9, RZ, 0x8, R8 ;  /* 0x00000008ff097819 */ /* 0x000fe40000011608 */
[----:B------:R-:W-:Y:S02]  /*450e0*/  SHF.R.U32.HI R136, RZ, 0x8, R136 ;  /* 0x00000008ff887819 */ /* 0x000fe40000011688 */
[--C-:B0-----:R-:W-:Y:S02]  /*450f0*/  PRMT R10, R245, 0x3340, R138.reuse ;  /* 0x00003340f50a7816 */ /* 0x101fe4000000008a */
[----:B------:R-:W-:Y:S02]  /*45100*/  SHF.R.U32.HI R8, RZ, 0x8, R245 ;  /* 0x00000008ff087819 */ /* 0x000fe400000116f5 */
[----:B------:R-:W-:-:S02]  /*45110*/  SHF.R.U32.HI R138, RZ, 0x8, R138 ;  /* 0x00000008ff8a7819 */ /* 0x000fc4000001168a */
[----:B------:R-:W-:Y:S02]  /*45120*/  LOP3.LUT R9, R9, 0xffff, RZ, 0xc0, !PT ;  /* 0x0000ffff09097812 */ /* 0x000fe400078ec0ff */
[----:B------:R-:W-:Y:S02]  /*45130*/  LOP3.LUT R136, R136, 0xffff, RZ, 0xc0, !PT ;  /* 0x0000ffff88887812 */ /* 0x000fe400078ec0ff */
[----:B------:R-:W-:Y:S02]  /*45140*/  LOP3.LUT R8, R8, 0xffff, RZ, 0xc0, !PT ;  /* 0x0000ffff08087812 */ /* 0x000fe400078ec0ff */
[----:B------:R-:W-:Y:S01]  /*45150*/  LOP3.LUT R138, R138, 0xffff, RZ, 0xc0, !PT ;  /* 0x0000ffff8a8a7812 */ /* 0x000fe200078ec0ff */
[----:B------:R-:W-:Y:S01]  /*45160*/  VIADD R5, R5, UR4 ;  /* 0x0000000405057c36 */ /* 0x000fe20008000000 */
[----:B------:R-:W-:Y:S01]  /*45170*/  PRMT R9, R9, 0x3340, R136 ;  /* 0x0000334009097816 */ /* 0x000fe20000000088 */
[----:B------:R-:W-:Y:S01]  /*45180*/  STL [R1+0x1120], R10 ;  /* 0x0011200a01007387 */ /* 0x000fe20000100800 */
[----:B------:R-:W-:Y:S01]  /*45190*/  PRMT R8, R8, 0x3340, R138 ;  /* 0x0000334008087816 */ /* 0x000fe2000000008a */
[----:B------:R-:W-:-:S02]  /*451a0*/  ULDC UR4, c[0x0][0x248] ;  /* 0x0000920000047ab9 */ /* 0x000fc40000000800 */
[----:B------:R-:W-:Y:S01]  /*451b0*/  STL [R1+0xff8], R9 ;  /* 0x000ff80901007387 */ /* 0x000fe20000100800 */
[----:B------:R-:W-:-:S03]  /*451c0*/  LOP3.LUT R17, R17, 0xffff, RZ, 0xc0, !PT ;  /* 0x0000ffff11117812 */ /* 0x000fc600078ec0ff */
[----:B------:R0:W-:Y:S04]  /*451d0*/  STL [R1+0x760], R5 ;  /* 0x0007600501007387 */ /* 0x0001e80000100800 */
[----:B------:R-:W-:Y:S01]  /*451e0*/  STL [R1+0xffc], R8 ;  /* 0x000ffc0801007387 */ /* 0x000fe20000100800 */
[----:B0-----:R-:W-:Y:S01]  /*451f0*/  VIADD R5, R5, UR4 ;  /* 0x0000000405057c36 */ /* 0x001fe20008000000 */
[----:B------:R-:W-:Y:S01]  /*45200*/  LOP3.LUT R16, R16, 0xffff, RZ, 0xc0, !PT ;  /* 0x0000ffff10107812 */ /* 0x000fe200078ec0ff */
[----:B------:R-:W-:-:S03]  /*45210*/  ULDC UR4, c[0x0][0x248] ;  /* 0x0000920000047ab9 */ /* 0x000fc60000000800 */
[----:B------:R0:W-:Y:S02]  /*45220*/  STL [R1+0x770], R5 ;  /* 0x0007700501007387 */ /* 0x0001e40000100800 */
[----:B0-----:R-:W-:Y:S01]  /*45230*/  VIADD R5, R5, UR4 ;  /* 0x0000000405057c36 */ /* 0x001fe20008000000 */
[----:B------:R-:W-:Y:S01]  /*45240*/  ULDC UR4, c[0x0][0x248] ;  /* 0x0000920000047ab9 */ /* 0x000fe20000000800 */
[----:B--2---:R-:W-:-:S04]  /*45250*/  LOP3.LUT R8, R33, 0xffff, RZ, 0xc0, !PT ;  /* 0x0000ffff21087812 */ /* 0x004fc800078ec0ff */
[----:B------:R-:W-:Y:S02]  /*45260*/  PRMT R11, R8, 0x3340, R17 ;  /* 0x00003340080b7816 */ /* 0x000fe40000000011 */
[----:B---3--:R-:W-:-:S03]  /*45270*/  LOP3.LUT R9, R31, 0xffff, RZ, 0xc0, !PT ;  /* 0x0000ffff1f097812 */ /* 0x008fc600078ec0ff */
[----:B------:R-:W-:Y:S04]  /*45280*/  STL [R1+0x1118], R11 ;  /* 0x0011180b01007387 */ /* 0x000fe80000100800 */
[----:B------:R-:W2:Y:S01]  /*45290*/  LDL.LU R31, [R1+0xa2c] ;  /* 0x000a2c00011f7983 */ /* 0x000ea20000300800 */
[----:B------:R-:W-:Y:S02]  /*452a0*/  SHF.R.U32.HI R10, RZ, 0x8, R8 ;  /* 0x00000008ff0a7819 */ /* 0x000fe40000011608 */
[----:B------:R-:W-:Y:S02]  /*452b0*/  SHF.R.U32.HI R17, RZ, 0x8, R17 ;  /* 0x00000008ff117819 */ /* 0x000fe40000011611 */
[----:B------:R-:W-:Y:S02]  /*452c0*/  SHF.R.U32.HI R8, RZ, 0x8, R9 ;  /* 0x00000008ff087819 */ /* 0x000fe40000011609 */
[----:B------:R-:W-:-:S02]  /*452d0*/  PRMT R9, R9, 0x3340, R16 ;  /* 0x0000334009097816 */ /* 0x000fc40000000010 */
[----:B------:R-:W-:Y:S02]  /*452e0*/  SHF.R.U32.HI R16, RZ, 0x8, R16 ;  /* 0x00000008ff107819 */ /* 0x000fe40000011610 */
[----:B------:R-:W-:Y:S02]  /*452f0*/  LOP3.LUT R10, R10, 0xffff, RZ, 0xc0, !PT ;  /* 0x0000ffff0a0a7812 */ /* 0x000fe400078ec0ff */
[----:B------:R-:W-:Y:S01]  /*45300*/  LOP3.LUT R17, R17, 0xffff, RZ, 0xc0, !PT ;  /* 0x0000ffff11117812 */ /* 0x000fe200078ec0ff */
[----:B------:R0:W-:Y:S01]  /*45310*/  STL [R1+0x1114], R9 ;  /* 0x0011140901007387 */ /* 0x0001e20000100800 */
[----:B------:R-:W-:Y:S02]  /*45320*/  LOP3.LUT R8, R8, 0xffff, RZ, 0xc0, !PT ;  /* 0x0000ffff08087812 */ /* 0x000fe400078ec0ff */
[----:B------:R-:W-:-:S04]  /*45330*/  LOP3.LUT R16, R16, 0xffff, RZ, 0xc0, !PT ;  /* 0x0000ffff10107812 */ /* 0x000fc800078ec0ff */
[----:B------:R-:W-:Y:S02]  /*45340*/  PRMT R8, R8, 0x3340, R16 ;  /* 0x0000334008087816 */ /* 0x000fe40000000010 */
[----:B0-----:R-:W-:-:S05]  /*45350*/  PRMT R9, R10, 0x3340, R17 ;  /* 0x000033400a097816 */ /* 0x001fca0000000011 */
[----:B------:R-:W-:Y:S04]  /*45360*/  STL [R1+0xff0], R9 ;  /* 0x000ff00901007387 */ /* 0x000fe80000100800 */
[----:B------:R0:W-:Y:S04]  /*45370*/  STL [R1+0x758], R5 ;  /* 0x0007580501007387 */ /* 0x0001e80000100800 */
[----:B------:R1:W-:Y:S01]  /*45380*/  STL [R1+0xfec], R8 ;  /* 0x000fec0801007387 */ /* 0x0003e20000100800 */
[----:B0-----:R-:W-:Y:S01]  /*45390*/  VIADD R5, R5, UR4 ;  /* 0x0000000405057c36 */ /* 0x001fe20008000000 */
[----:B------:R-:W-:Y:S01]  /*453a0*/  LOP3.LUT R19, R19, 0xffff, RZ, 0xc0, !PT ;  /* 0x0000ffff13137812 */ /* 0x000fe200078ec0ff */
[----:B------:R-:W-:Y:S01]  /*453b0*/  ULDC UR4, c[0x0][0x248] ;  /* 0x0000920000047ab9 */ /* 0x000fe20000000800 */
[----:B-1----:R-:W-:-:S04]  /*453c0*/  LOP3.LUT R8, R247, 0xffff, RZ, 0xc0, !PT ;  /* 0x0000fffff7087812 */ /* 0x002fc800078ec0ff */
[----:B------:R-:W-:Y:S01]  /*453d0*/  PRMT R11, R8, 0x3340, R132 ;  /* 0x00003340080b7816 */ /* 0x000fe20000000084 */
[----:B------:R0:W-:Y:S04]  /*453e0*/  STL [R1+0x768], R5 ;  /* 0x0007680501007387 */ /* 0x0001e80000100800 */
[----:B------:R-:W-:Y:S01]  /*453f0*/  STL [R1+0x1110], R11 ;  /* 0x0011100b01007387 */ /* 0x000fe20000100800 */
[----:B----4-:R-:W-:-:S03]  /*45400*/  LOP3.LUT R9, R30, 0xffff, RZ, 0xc0, !PT ;  /* 0x0000ffff1e097812 */ /* 0x010fc600078ec0ff */
[----:B------:R-:W3:Y:S01]  /*45410*/  LDL.LU R30, [R1+0xa30] ;  /* 0x000a3000011e7983 */ /* 0x000ee20000300800 */
[----:B------:R-:W-:Y:S02]  /*45420*/  SHF.R.U32.HI R10, RZ, 0x8, R8 ;  /* 0x00000008ff0a7819 */ /* 0x000fe40000011608 */
[----:B------:R-:W-:Y:S02]  /*45430*/  SHF.R.U32.HI R132, RZ, 0x8, R132 ;  /* 0x00000008ff847819 */ /* 0x000fe40000011684 */
[----:B------:R-:W-:Y:S02]  /*45440*/  SHF.R.U32.HI R8, RZ, 0x8, R9 ;  /* 0x00000008ff087819 */ /* 0x000fe40000011609 */
[--C-:B------:R-:W-:Y:S02]  /*45450*/  PRMT R9, R9, 0x3340, R19.reuse ;  /* 0x0000334009097816 */ /* 0x100fe40000000013 */
[----:B------:R-:W-:Y:S02]  /*45460*/  SHF.R.U32.HI R19, RZ, 0x8, R19 ;  /* 0x00000008ff137819 */ /* 0x000fe40000011613 */
[----:B------:R-:W-:-:S02]  /*45470*/  LOP3.LUT R10, R10, 0xffff, RZ, 0xc0, !PT ;  /* 0x0000ffff0a0a7812 */ /* 0x000fc400078ec0ff */
[----:B------:R-:W-:Y:S01]  /*45480*/  LOP3.LUT R132, R132, 0xffff, RZ, 0xc0, !PT ;  /* 0x0000ffff84847812 */ /* 0x000fe200078ec0ff */
[----:B------:R1:W-:Y:S01]  /*45490*/  STL [R1+0x110c], R9 ;  /* 0x00110c0901007387 */ /* 0x0003e20000100800 */
[----:B------:R-:W-:Y:S02]  /*454a0*/  LOP3.LUT R8, R8, 0xffff, RZ, 0xc0, !PT ;  /* 0x0000ffff08087812 */ /* 0x000fe400078ec0ff */
[----:B------:R-:W-:Y:S01]  /*454b0*/  LOP3.LUT R19, R19, 0xffff, RZ, 0xc0, !PT ;  /* 0x0000ffff13137812 */ /* 0x000fe200078ec0ff */
[----:B0-----:R-:W-:Y:S01]  /*454c0*/  VIADD R5, R5, UR4 ;  /* 0x0000000405057c36 */ /* 0x001fe20008000000 */
[----:B------:R-:W-:Y:S01]  /*454d0*/  LOP3.LUT R18, R18, 0xffff, RZ, 0xc0, !PT ;  /* 0x0000ffff12127812 */ /* 0x000fe200078ec0ff */
[----:B------:R-:W-:Y:S01]  /*454e0*/  ULDC UR4, c[0x0][0x248] ;  /* 0x0000920000047ab9 */ /* 0x000fe20000000800 */
[----:B------:R-:W-:Y:S02]  /*454f0*/  PRMT R8, R8, 0x3340, R19 ;  /* 0x0000334008087816 */ /* 0x000fe40000000013 */
[----:B-1----:R-:W-:-:S05]  /*45500*/  PRMT R9, R10, 0x3340, R132 ;  /* 0x000033400a097816 */ /* 0x002fca0000000084 */
[----:B------:R0:W-:Y:S04]  /*45510*/  STL [R1+0xfe0], R9 ;  /* 0x000fe00901007387 */ /* 0x0001e80000100800 */
[----:B------:R1:W-:Y:S04]  /*45520*/  STL [R1+0x750], R5 ;  /* 0x0007500501007387 */ /* 0x0003e80000100800 */
[----:B------:R-:W-:Y:S01]  /*45530*/  STL [R1+0xfd4], R8 ;  /* 0x000fd40801007387 */ /* 0x000fe20000100800 */
[----:B0-----:R-:W-:Y:S01]  /*45540*/  LOP3.LUT R9, R248, 0xffff, RZ, 0xc0, !PT ;  /* 0x0000fffff8097812 */ /* 0x001fe200078ec0ff */
[----:B-1----:R-:W-:Y:S01]  /*45550*/  VIADD R5, R5, UR4 ;  /* 0x0000000405057c36 */ /* 0x002fe20008000000 */
[----:B------:R-:W-:-:S04]  /*45560*/  ULDC UR4, c[0x0][0x248] ;  /* 0x0000920000047ab9 */ /* 0x000fc80000000800 */
[----:B------:R0:W-:Y:S02]  /*45570*/  STL [R1+0x75c], R5 ;  /* 0x00075c0501007387 */ /* 0x0001e40000100800 */
[----:B0-----:R-:W-:Y:S01]  /*45580*/  VIADD R5, R5, UR4 ;  /* 0x0000000405057c36 */ /* 0x001fe20008000000 */
[----:B------:R-:W-:Y:S01]  /*45590*/  ULDC UR4, c[0x0][0x248] ;  /* 0x0000920000047ab9 */ /* 0x000fe20000000800 */
[----:B--2---:R-:W-:-:S04]  /*455a0*/  LOP3.LUT R8, R31, 0xffff, RZ, 0xc0, !PT ;  /* 0x0000ffff1f087812 */ /* 0x004fc800078ec0ff */
[----:B------:R-:W-:Y:S02]  /*455b0*/  SHF.R.U32.HI R10, RZ, 0x8, R8 ;  /* 0x00000008ff0a7819 */ /* 0x000fe40000011608 */
[--C-:B------:R-:W-:Y:S02]  /*455c0*/  PRMT R11, R8, 0x3340, R18.reuse ;  /* 0x00003340080b7816 */ /* 0x100fe40000000012 */
[----:B------:R-:W-:Y:S02]  /*455d0*/  SHF.R.U32.HI R18, RZ, 0x8, R18 ;  /* 0x00000008ff127819 */ /* 0x000fe40000011612 */
[----:B------:R-:W-:Y:S02]  /*455e0*/  SHF.R.U32.HI R8, RZ, 0x8, R9 ;  /* 0x00000008ff087819 */ /* 0x000fe40000011609 */
[--C-:B------:R-:W-:Y:S02]  /*455f0*/  PRMT R9, R9, 0x3340, R128.reuse ;  /* 0x0000334009097816 */ /* 0x100fe40000000080 */
[----:B------:R-:W-:Y:S01]  /*45600*/  SHF.R.U32.HI R128, RZ, 0x8, R128 ;  /* 0x00000008ff807819 */ /* 0x000fe20000011680 */
[----:B------:R-:W-:Y:S01]  /*45610*/  STL [R1+0x1108], R11 ;  /* 0x0011080b01007387 */ /* 0x000fe20000100800 */
[----:B------:R-:W-:-:S02]  /*45620*/  LOP3.LUT R10, R10, 0xffff, RZ, 0xc0, !PT ;  /* 0x0000ffff0a0a7812 */ /* 0x000fc400078ec0ff */
[----:B------:R-:W-:Y:S01]  /*45630*/  LOP3.LUT R18, R18, 0xffff, RZ, 0xc0, !PT ;  /* 0x0000ffff12127812 */ /* 0x000fe200078ec0ff */
[----:B------:R-:W2:Y:S01]  /*45640*/  LDL.LU R31, [R1+0xa34] ;  /* 0x000a3400011f7983 */ /* 0x000ea20000300800 */
[----:B------:R-:W-:Y:S02]  /*45650*/  LOP3.LUT R8, R8, 0xffff, RZ, 0xc0, !PT ;  /* 0x0000ffff08087812 */ /* 0x000fe400078ec0ff */
[----:B------:R-:W-:Y:S01]  /*45660*/  LOP3.LUT R128, R128, 0xffff, RZ, 0xc0, !PT ;  /* 0x0000ffff80807812 */ /* 0x000fe200078ec0ff */
[----:B------:R0:W-:Y:S03]  /*45670*/  STL [R1+0x1104], R9 ;  /* 0x0011040901007387 */ /* 0x0001e60000100800 */
        /* <DEDUP_REMOVED lines=11> */
[----:B------:R-:W-:Y:S04]  /*45730*/  STL [R1+0x1100], R11 ;  /* 0x0011000b01007387 */ /* 0x000fe80000100800 */
[----:B------:R-:W4:Y:S01]  /*45740*/  LDL.LU R33, [R1+0xa3c] ;  /* 0x000a3c0001217983 */ /* 0x000f220000300800 */
[----:B---3--:R-:W-:-:S03]  /*45750*/  LOP3.LUT R9, R30, 0xffff, RZ, 0xc0, !PT ;  /* 0x0000ffff1e097812 */ /* 0x008fc600078ec0ff */
        /* <DEDUP_REMOVED lines=17> */
[----:B------:R1:W-:Y:S01]  /*45870*/  STL [R1+0x738], R5 ;  /* 0x0007380501007387 */ /* 0x0003e20000100800 */
[----:B------:R-:W-:-:S03]  /*45880*/  LOP3.LUT R124, R124, 0xffff, RZ, 0xc0, !PT ;  /* 0x0000ffff7c7c7812 */ /* 0x000fc600078ec0ff */
[----:B------:R-:W-:Y:S01]  /*45890*/  STL [R1+0xfbc], R8 ;  /* 0x000fbc0801007387 */ /* 0x000fe20000100800 */
[----:B0-----:R-:W-:Y:S01]  /*458a0*/  LOP3.LUT R9, R251, 0xffff, RZ, 0xc0, !PT ;  /* 0x0000fffffb097812 */ /* 0x001fe200078ec0ff */
[----:B-1----:R-:W-:Y:S01]  /*458b0*/  VIADD R5, R5, UR4 ;  /* 0x0000000405057c36 */ /* 0x002fe20008000000 */
[----:B------:R-:W-:-:S04]  /*458c0*/  ULDC UR4, c[0x0][0x248] ;  /* 0x0000920000047ab9 */ /* 0x000fc80000000800 */
[----:B------:R0:W-:Y:S01]  /*458d0*/  STL [R1+0x748], R5 ;  /* 0x0007480501007387 */ /* 0x0001e20000100800 */
[----:B------:R-:W-:Y:S01]  /*458e0*/  LOP3.LUT R23, R23, 0xffff, RZ, 0xc0, !PT ;  /* 0x0000ffff17177812 */ /* 0x000fe200078ec0ff */
[----:B0-----:R-:W-:Y:S01]  /*458f0*/  VIADD R5, R5, UR4 ;  /* 0x0000000405057c36 */ /* 0x001fe20008000000 */
[----:B------:R-:W-:Y:S01]  /*45900*/  ULDC UR4, c[0x0][0x248] ;  /* 0x0000920000047ab9 */ /* 0x000fe20000000800 */
[----:B------:R-:W-:Y:S02]  /*45910*/  LOP3.LUT R22, R22, 0xffff, RZ, 0xc0, !PT ;  /* 0x0000ffff16167812 */ /* 0x000fe400078ec0ff */
        /* <DEDUP_REMOVED lines=20> */
[----:B------:R-:W-:Y:S01]  /*45a60*/  ULDC UR4, c[0x0][0x248] ;  /* 0x0000920000047ab9 */ /* 0x000fe20000000800 */
[----:B----4-:R-:W-:-:S04]  /*45a70*/  LOP3.LUT R8, R33, 0xffff, RZ, 0xc0, !PT ;  /* 0x0000ffff21087812 */ /* 0x010fc800078ec0ff */
[----:B------:R-:W-:Y:S02]  /*45a80*/  SHF.R.U32.HI R10, RZ, 0x8, R8 ;  /* 0x00000008ff0a7819 */ /* 0x000fe40000011608 */
[----:B------:R-:W-:Y:S01]  /*45a90*/  PRMT R11, R8, 0x3340, R23 ;  /* 0x00003340080b7816 */ /* 0x000fe20000000017 */
[----:B------:R0:W-:Y:S04]  /*45aa0*/  STL [R1+0x740], R5 ;  /* 0x0007400501007387 */ /* 0x0001e80000100800 */
[----:B------:R-:W-:Y:S04]  /*45ab0*/  STL [R1+0x10f0], R11 ;  /* 0x0010f00b01007387 */ /* 0x000fe80000100800 */
[----:B------:R-:W4:Y:S01]  /*45ac0*/  LDL.LU R33, [R1+0xa44] ;  /* 0x000a440001217983 */ /* 0x000f220000300800 */
[----:B---3--:R-:W-:-:S04]  /*45ad0*/  LOP3.LUT R9, R30, 0xffff, RZ, 0xc0, !PT ;  /* 0x0000ffff1e097812 */ /* 0x008fc800078ec0ff */
[----:B------:R-:W-:Y:S02]  /*45ae0*/  SHF.R.U32.HI R8, RZ, 0x8, R9 ;  /* 0x00000008ff087819 */ /* 0x000fe40000011609 */
[----:B------:R-:W-:-:S05]  /*45af0*/  PRMT R9, R9, 0x3340, R22 ;  /* 0x0000334009097816 */ /* 0x000fca0000000016 */
[----:B------:R1:W-:Y:S04]  /*45b00*/  STL [R1+0x10ec], R9 ;  /* 0x0010ec0901007387 */ /* 0x0003e80000100800 */
[----:B------:R-:W3:Y:S01]  /*45b10*/  LDL.LU R30, [R1+0xa40] ;  /* 0x000a4000011e7983 */ /* 0x000ee20000300800 */
[----:B------:R-:W-:Y:S02]  /*45b20*/  SHF.R.U32.HI R23, RZ, 0x8, R23 ;  /* 0x00000008ff177819 */ /* 0x000fe40000011617 */
[----:B------:R-:W-:Y:S02]  /*45b30*/  SHF.R.U32.HI R22, RZ, 0x8, R22 ;  /* 0x00000008ff167819 */ /* 0x000fe40000011616 */
[----:B------:R-:W-:Y:S02]  /*45b40*/  LOP3.LUT R10, R10, 0xffff, RZ, 0xc0, !PT ;  /* 0x0000ffff0a0a7812 */ /* 0x000fe400078ec0ff */
[----:B------:R-:W-:-:S02]  /*45b50*/  LOP3.LUT R23, R23, 0xffff, RZ, 0xc0, !PT ;  /* 0x0000ffff17177812 */ /* 0x000fc400078ec0ff */
[----:B------:R-:W-:Y:S02]  /*45b60*/  LOP3.LUT R8, R8, 0xffff, RZ, 0xc0, !PT ;  /* 0x0000ffff08087812 */ /* 0x000fe400078ec0ff */
[----:B------:R-:W-:Y:S01]  /*45b70*/  LOP3.LUT R22, R22, 0xffff, RZ, 0xc0, !PT ;  /* 0x0000ffff16167812 */ /* 0x000fe200078ec0ff */
[----:B0-----:R-:W-:Y:S01]  /*45b80*/  VIADD R5, R5, UR4 ;  /* 0x0000000405057c36 */ /* 0x001fe20008000000 */
[----:B-1----:R-:W-:Y:S01]  /*45b90*/  PRMT R9, R10, 0x3340, R23 ;  /* 0x000033400a097816 */ /* 0x002fe20000000017 */
[----:B------:R-:W-:Y:S01]  /*45ba0*/  ULDC UR4, c[0x0][0x248] ;  /* 0x0000920000047ab9 */ /* 0x000fe20000000800 */
[----:B------:R-:W-:Y:S02]  /*45bb0*/  PRMT R8, R8, 0x3340, R22 ;  /* 0x0000334008087816 */ /* 0x000fe40000000016 */
[----:B------:R-:W-:Y:S01]  /*45bc0*/  F2FP.SATFINITE.E5M2.F32.PACK_AB_MERGE_C R120, R121, R120, RZ ;  /* 0x000000787978723e */ /* 0x000fe200048060ff */
[----:B------:R0:W-:Y:S01]  /*45bd0*/  STL [R1+0x724], R5 ;  /* 0x0007240501007387 */ /* 0x0001e20000100800 */
[----:B------:R-:W-:-:S03]  /*45be0*/  F2FP.SATFINITE.E5M2.F32.PACK_AB_MERGE_C R122, R123, R122, RZ ;  /* 0x0000007a7b7a723e */ /* 0x000fc600048060ff */
[----:B------:R1:W-:Y:S01]  /*45bf0*/  STL [R1+0xfa0], R9 ;  /* 0x000fa00901007387 */ /* 0x0003e20000100800 */
[----:B------:R-:W-:-:S03]  /*45c00*/  LOP3.LUT R120, R120, 0xffff, RZ, 0xc0, !PT ;  /* 0x0000ffff78787812 */ /* 0x000fc600078ec0ff */
[----:B------:R-:W-:Y:S01]  /*45c10*/  STL [R1+0xf9c], R8 ;  /* 0x000f9c0801007387 */ /* 0x000fe20000100800 */
[----:B------:R-:W-:Y:S01]  /*45c20*/  LOP3.LUT R122, R122, 0xffff, RZ, 0xc0, !PT ;  /* 0x0000ffff7a7a7812 */ /* 0x000fe200078ec0ff */
[----:B0-----:R-:W-:Y:S01]  /*45c30*/  VIADD R5, R5, UR4 ;  /* 0x0000000405057c36 */ /* 0x001fe20008000000 */
[----:B------:R-:W-:Y:S01]  /*45c40*/  F2FP.SATFINITE.E5M2.F32.PACK_AB_MERGE_C R34, R35, R34, RZ ;  /* 0x000000222322723e */ /* 0x000fe200048060ff */
[----:B------:R-:W-:Y:S01]  /*45c50*/  ULDC UR4, c[0x0][0x248] ;  /* 0x0000920000047ab9 */ /* 0x000fe20000000800 */
[----:B-1----:R-:W-:Y:S02]  /*45c60*/  LOP3.LUT R9, R252, 0xffff, RZ, 0xc0, !PT ;  /* 0x0000fffffc097812 */ /* 0x002fe400078ec0ff */
[----:B------:R0:W-:Y:S01]  /*45c70*/  STL [R1+0x734], R5 ;  /* 0x0007340501007387 */ /* 0x0001e20000100800 */
[----:B------:R-:W-:Y:S01]  /*45c80*/  LOP3.LUT R153, R153, 0xffff, RZ, 0xc0, !PT ;  /* 0x0000ffff99997812 */ /* 0x000fe200078ec0ff */
[----:B0-----:R-:W-:Y:S01]  /*45c90*/  VIADD R5, R5, UR4 ;  /* 0x0000000405057c36 */ /* 0x001fe20008000000 */
[----:B------:R-:W-:Y:S01]  /*45ca0*/  ULDC UR4, c[0x0][0x248] ;  /* 0x0000920000047ab9 */ /* 0x000fe20000000800 */
[----:B------:R-:W-:-:S02]  /*45cb0*/  LOP3.LUT R152, R152, 0xffff, RZ, 0xc0, !PT ;  /* 0x0000ffff98987812 */ /* 0x000fc400078ec0ff */
[----:B--2---:R-:W-:-:S04]  /*45cc0*/  LOP3.LUT R8, R31, 0xffff, RZ, 0xc0, !PT ;  /* 0x0000ffff1f087812 */ /* 0x004fc800078ec0ff */
[----:B------:R-:W-:Y:S02]  /*45cd0*/  SHF.R.U32.HI R10, RZ, 0x8, R8 ;  /* 0x00000008ff0a7819 */ /* 0x000fe40000011608 */
[----:B------:R-:W-:Y:S02]  /*45ce0*/  PRMT R11, R8, 0x3340, R120 ;  /* 0x00003340080b7816 */ /* 0x000fe40000000078 */
[----:B------:R-:W-:Y:S02]  /*45cf0*/  SHF.R.U32.HI R8, RZ, 0x8, R9 ;  /* 0x00000008ff087819 */ /* 0x000fe40000011609 */
[----:B------:R-:W-:Y:S02]  /*45d00*/  PRMT R9, R9, 0x3340, R122 ;  /* 0x0000334009097816 */ /* 0x000fe4000000007a */
[----:B------:R-:W-:Y:S01]  /*45d10*/  SHF.R.U32.HI R120, RZ, 0x8, R120 ;  /* 0x00000008ff787819 */ /* 0x000fe20000011678 */
[----:B------:R-:W-:Y:S01]  /*45d20*/  STL [R1+0x10e4], R11 ;  /* 0x0010e40b01007387 */ /* 0x000fe20000100800 */
[----:B------:R-:W-:-:S02]  /*45d30*/  SHF.R.U32.HI R122, RZ, 0x8, R122 ;  /* 0x00000008ff7a7819 */ /* 0x000fc4000001167a */
[----:B------:R-:W-:Y:S01]  /*45d40*/  LOP3.LUT R10, R10, 0xffff, RZ, 0xc0, !PT ;  /* 0x0000ffff0a0a7812 */ /* 0x000fe200078ec0ff */
[----:B------:R-:W2:Y:S01]  /*45d50*/  LDL.LU R35, [R1+0x66c] ;  /* 0x00066c0001237983 */ /* 0x000ea20000300800 */
[----:B------:R-:W-:Y:S02]  /*45d60*/  LOP3.LUT R120, R120, 0xffff, RZ, 0xc0, !PT ;  /* 0x0000ffff78787812 */ /* 0x000fe400078ec0ff */
[----:B------:R-:W-:Y:S01]  /*45d70*/  LOP3.LUT R8, R8, 0xffff, RZ, 0xc0, !PT ;  /* 0x0000ffff08087812 */ /* 0x000fe200078ec0ff */
[----:B------:R0:W-:Y:S01]  /*45d80*/  STL [R1+0x10e8], R9 ;  /* 0x0010e80901007387 */ /* 0x0001e20000100800 */
[----:B------:R-:W-:-:S03]  /*45d90*/  LOP3.LUT R122, R122, 0xffff, RZ, 0xc0, !PT ;  /* 0x0000ffff7a7a7812 */ /* 0x000fc600078ec0ff */
[----:B------:R-:W2:Y:S01]  /*45da0*/  LDL.LU R31, [R1+0xa48] ;  /* 0x000a4800011f7983 */ /* 0x000ea20000300800 */
[----:B------:R-:W-:Y:S02]  /*45db0*/  PRMT R8, R8, 0x3340, R122 ;  /* 0x0000334008087816 */ /* 0x000fe4000000007a */
[----:B0-----:R-:W-:Y:S01]  /*45dc0*/  PRMT R9, R10, 0x3340, R120 ;  /* 0x000033400a097816 */ /* 0x001fe20000000078 */
[----:B------:R0:W-:Y:S04]  /*45dd0*/  STL [R1+0x718], R5 ;  /* 0x0007180501007387 */ /* 0x0001e80000100800 */
[----:B------:R-:W-:Y:S04]  /*45de0*/  STL [R1+0xf94], R9 ;  /* 0x000f940901007387 */ /* 0x000fe80000100800 */
        /* <DEDUP_REMOVED lines=25> */
[----:B------:R0:W-:Y:S04]  /*45f80*/  STL [R1+0x710], R5 ;  /* 0x0007100501007387 */ /* 0x0001e80000100800 */
[----:B------:R-:W-:Y:S01]  /*45f90*/  STL [R1+0xf88], R9 ;  /* 0x000f880901007387 */ /* 0x000fe20000100800 */
[----:B------:R-:W-:-:S03]  /*45fa0*/  LOP3.LUT R116, R116, 0xffff, RZ, 0xc0, !PT ;  /* 0x0000ffff74747812 */ /* 0x000fc600078ec0ff */
[----:B------:R-:W-:Y:S01]  /*45fb0*/  STL [R1+0xf84], R8 ;  /* 0x000f840801007387 */ /* 0x000fe20000100800 */
[----:B------:R-:W-:Y:S01]  /*45fc0*/  LOP3.LUT R155, R155, 0xffff, RZ, 0xc0, !PT ;  /* 0x0000ffff9b9b7812 */ /* 0x000fe200078ec0ff */
[----:B0-----:R-:W-:Y:S01]  /*45fd0*/  VIADD R5, R5, UR4 ;  /* 0x0000000405057c36 */ /* 0x001fe20008000000 */
[----:B------:R-:W-:-:S04]  /*45fe0*/  ULDC UR4, c[0x0][0x248] ;  /* 0x0000920000047ab9 */ /* 0x000fc80000000800 */
[----:B------:R0:W-:Y:S01]  /*45ff0*/  STL [R1+0x720], R5 ;  /* 0x0007200501007387 */ /* 0x0001e20000100800 */
[----:B------:R-:W-:Y:S01]  /*46000*/  F2FP.SATFINITE.E5M2.F32.PACK_AB_MERGE_C R112, R113, R112, RZ ;  /* 0x000000707170723e */ /* 0x000fe200048060ff */
[----:B0-----:R-:W-:Y:S01]  /*46010*/  VIADD R5, R5, UR4 ;  /* 0x0000000405057c36 */ /* 0x001fe20008000000 */
[----:B------:R-:W-:Y:S01]  /*46020*/  LOP3.LUT R154, R154, 0xffff, RZ, 0xc0, !PT ;  /* 0x0000ffff9a9a7812 */ /* 0x000fe200078ec0ff */
[----:B------:R-:W-:Y:S01]  /*46030*/  ULDC UR4, c[0x0][0x248] ;  /* 0x0000920000047ab9 */ /* 0x000fe20000000800 */
[----:B------:R-:W-:Y:S02]  /*46040*/  LOP3.LUT R112, R112, 0xffff, RZ, 0xc0, !PT ;  /* 0x0000ffff70707812 */ /* 0x000fe400078ec0ff */
[----:B--2---:R-:W-:-:S04]  /*46050*/  LOP3.LUT R8, R35, 0xffff, RZ, 0xc0, !PT ;  /* 0x0000ffff23087812 */ /* 0x004fc800078ec0ff */
[----:B------:R-:W-:Y:S02]  /*46060*/  SHF.R.U32.HI R10, RZ, 0x8, R8 ;  /* 0x00000008ff0a7819 */ /* 0x000fe40000011608 */
[----:B------:R-:W-:Y:S02]  /*46070*/  LOP3.LUT R9, R31, 0xffff, RZ, 0xc0, !PT ;  /* 0x0000ffff1f097812 */ /* 0x000fe400078ec0ff */
[--C-:B------:R-:W-:Y:S02]  /*46080*/  PRMT R11, R8, 0x3340, R116.reuse ;  /* 0x00003340080b7816 */ /* 0x100fe40000000074 */
[----:B------:R-:W-:Y:S02]  /*46090*/  SHF.R.U32.HI R8, RZ, 0x8, R9 ;  /* 0x00000008ff087819 */ /* 0x000fe40000011609 */
[--C-:B------:R-:W-:Y:S02]  /*460a0*/  PRMT R9, R9, 0x3340, R155.reuse ;  /* 0x0000334009097816 */ /* 0x100fe4000000009b */
        /* <DEDUP_REMOVED lines=96> */
[----:B------:R0:W-:Y:S01]  /*466b0*/  STL [R1+0x6e4], R5 ;  /* 0x0006e40501007387 */ /* 0x0001e20000100800 */
[----:B------:R-:W-:-:S03]  /*466c0*/  LOP3.LUT R159, R159, 0xffff, RZ, 0xc0, !PT ;  /* 0x0000ffff9f9f7812 */ /* 0x000fc600078ec0ff */
[----:B------:R-:W-:Y:S01]  /*466d0*/  STL [R1+0xf4c], R9 ;  /* 0x000f4c0901007387 */ /* 0x000fe20000100800 */
[----:B------:R-:W-:-:S03]  /*466e0*/  LOP3.LUT R158, R158, 0xffff, RZ, 0xc0, !PT ;  /* 0x0000ffff9e9e7812 */ /* 0x000fc600078ec0ff */
[----:B------:R-:W-:Y:S01]  /*466f0*/  STL [R1+0xf48], R8 ;  /* 0x000f480801007387 */ /* 0x000fe20000100800 */
[----:B0-----:R-:W-:Y:S01]  /*46700*/  VIADD R5, R5, UR4 ;  /* 0x0000000405057c36 */ /* 0x001fe20008000000 */
[----:B------:R-:W-:-:S04]  /*46710*/  ULDC UR4, c[0x0][0x248] ;  /* 0x0000920000047ab9 */ /* 0x000fc80000000800 */
[----:B------:R0:W-:Y:S01]  /*46720*/  STL [R1+0x6f4], R5 ;  /* 0x0006f40501007387 */ /* 0x0001e20000100800 */
[----:B------:R-:W-:Y:S02]  /*46730*/  F2FP.SATFINITE.E5M2.F32.PACK_AB_MERGE_C R104, R105, R104, RZ ;  /* 0x000000686968723e */ /* 0x000fe400048060ff */
        /* <DEDUP_REMOVED lines=8> */
[----:B------:R-:W-:Y:S02]  /*467c0*/  PRMT R11, R8, 0x3340, R159 ;  /* 0x00003340080b7816 */ /* 0x000fe4000000009f */
        /* <DEDUP_REMOVED lines=48> */
[----:B------:R-:W-:Y:S01]  /*46ad0*/  F2FP.SATFINITE.E5M2.F32.PACK_AB_MERGE_C R100, R101, R100, RZ ;  /* 0x000000646564723e */ /* 0x000fe200048060ff */
[----:B0-----:R-:W-:-:S03]  /*46ae0*/  VIADD R5, R5, UR4 ;  /* 0x0000000405057c36 */ /* 0x001fc60008000000 */
        /* <DEDUP_REMOVED lines=48> */
[----:B------:R-:W-:-:S03]  /*46df0*/  F2FP.SATFINITE.E5M2.F32.PACK_AB_MERGE_C R96, R97, R96, RZ ;  /* 0x000000606160723e */ /* 0x000fc600048060ff */
        /* <DEDUP_REMOVED lines=900> */
[----:B------:R0:W-:Y:S01]  /*4a640*/  STL [R1+0x110], R5 ;  /* 0x0001100501007387 */ /* 0x0001e20000100800 */
[----:B---3--:R-:W-:-:S04]  /*4a650*/  LOP3.LUT R9, R30, 0xffff, RZ, 0xc0, !PT ;  /* 0x0000ffff1e097812 */ /* 0x008fc800078ec0ff */
[----:B------:R-:W-:Y:S02]  /*4a660*/  SHF.R.U32.HI R8, RZ, 0x8, R9 ;  /* 0x00000008ff087819 */ /* 0x000fe40000011609 */
[----:B------:R-:W-:Y:S01]  /*4a670*/  PRMT R9, R9, 0x3340, R207 ;  /* 0x0000334009097816 */ /* 0x000fe200000000cf */
[----:B------:R-:W-:Y:S04]  /*4a680*/  STL [R1+0xdb8], R11 ;  /* 0x000db80b01007387 */ /* 0x000fe80000100800 */
[----:B------:R-:W3:Y:S04]  /*4a690*/  LDL.LU R33, [R1+0xc58] ;  /* 0x000c580001217983 */ /* 0x000ee80000300800 */
[----:B------:R1:W-:Y:S04]  /*4a6a0*/  STL [R1+0xdb4], R9 ;  /* 0x000db40901007387 */ /* 0x0003e80000100800 */
[----:B------:R-:W4:Y:S01]  /*4a6b0*/  LDL.LU R30, [R1+0xc54] ;  /* 0x000c5400011e7983 */ /* 0x000f220000300800 */
[----:B------:R-:W-:-:S02]  /*4a6c0*/  SHF.R.U32.HI R209, RZ, 0x8, R209 ;  /* 0x00000008ffd17819 */ /* 0x000fc400000116d1 */
[----:B------:R-:W-:Y:S02]  /*4a6d0*/  SHF.R.U32.HI R207, RZ, 0x8, R207 ;  /* 0x00000008ffcf7819 */ /* 0x000fe400000116cf */
[----:B------:R-:W-:Y:S02]  /*4a6e0*/  LOP3.LUT R10, R10, 0xffff, RZ, 0xc0, !PT ;  /* 0x0000ffff0a0a7812 */ /* 0x000fe400078ec0ff */
[----:B------:R-:W-:Y:S02]  /*4a6f0*/  LOP3.LUT R209, R209, 0xffff, RZ, 0xc0, !PT ;  /* 0x0000ffffd1d17812 */ /* 0x000fe400078ec0ff */
[----:B------:R-:W-:Y:S02]  /*4a700*/  LOP3.LUT R8, R8, 0xffff, RZ, 0xc0, !PT ;  /* 0x0000ffff08087812 */ /* 0x000fe400078ec0ff */
[----:B------:R-:W-:Y:S01]  /*4a710*/  LOP3.LUT R207, R207, 0xffff, RZ, 0xc0, !PT ;  /* 0x0000ffffcfcf7812 */ /* 0x000fe200078ec0ff */
[----:B0-----:R-:W-:Y:S01]  /*4a720*/  VIADD R5, R5, UR4 ;  /* 0x0000000405057c36 */ /* 0x001fe20008000000 */
[----:B-1----:R-:W-:Y:S01]  /*4a730*/  PRMT R9, R10, 0x3340, R209 ;  /* 0x000033400a097816 */ /* 0x002fe200000000d1 */
[----:B------:R-:W-:Y:S01]  /*4a740*/  ULDC UR4, c[0x0][0x248] ;  /* 0x0000920000047ab9 */ /* 0x000fe20000000800 */
[----:B------:R-:W-:-:S02]  /*4a750*/  PRMT R8, R8, 0x3340, R207 ;  /* 0x0000334008087816 */ /* 0x000fc400000000cf */
        /* <DEDUP_REMOVED lines=34> */
[----:B------:R-:W-:-:S04]  /*4a980*/  ULDC UR4, c[0x0][0x248] ;  /* 0x0000920000047ab9 */ /* 0x000fc80000000800 */
[----:B------:R0:W-:Y:S01]  /*4a990*/  STL [R1+0x108], R5 ;  /* 0x0001080501007387 */ /* 0x0001e20000100800 */
[----:B---3--:R-:W-:-:S04]  /*4a9a0*/  LOP3.LUT R8, R33, 0xffff, RZ, 0xc0, !PT ;  /* 0x0000ffff21087812 */ /* 0x008fc800078ec0ff */
[----:B------:R-:W-:Y:S02]  /*4a9b0*/  SHF.R.U32.HI R10, RZ, 0x8, R8 ;  /* 0x00000008ff0a7819 */ /* 0x000fe40000011608 */
[----:B----4-:R-:W-:Y:S02]  /*4a9c0*/  LOP3.LUT R9, R30, 0xffff, RZ, 0xc0, !PT ;  /* 0x0000ffff1e097812 */ /* 0x010fe400078ec0ff */
[----:B------:R-:W-:Y:S02]  /*4a9d0*/  PRMT R11, R8, 0x3340, R211 ;  /* 0x00003340080b7816 */ /* 0x000fe400000000d3 */
        /* <DEDUP_REMOVED lines=107> */
[----:B---3--:R-:W-:-:S04]  /*4b090*/  LOP3.LUT R8, R33, 0xffff, RZ, 0xc0, !PT ;  /* 0x0000ffff21087812 */ /* 0x008fc800078ec0ff */
[----:B------:R-:W-:Y:S02]  /*4b0a0*/  SHF.R.U32.HI R10, RZ, 0x8, R8 ;  /* 0x00000008ff0a7819 */ /* 0x000fe40000011608 */
[----:B----4-:R-:W-:Y:S02]  /*4b0b0*/  LOP3.LUT R9, R30, 0xffff, RZ, 0xc0, !PT ;  /* 0x0000ffff1e097812 */ /* 0x010fe400078ec0ff */
[----:B------:R-:W-:Y:S02]  /*4b0c0*/  PRMT R11, R8, 0x3340, R217 ;  /* 0x00003340080b7816 */ /* 0x000fe400000000d9 */
[----:B------:R-:W-:Y:S02]  /*4b0d0*/  SHF.R.U32.HI R8, RZ, 0x8, R9 ;  /* 0x00000008ff087819 */ /* 0x000fe40000011609 */
[----:B------:R-:W-:Y:S01]  /*4b0e0*/  PRMT R9, R9, 0x3340, R239 ;  /* 0x0000334009097816 */ /* 0x000fe200000000ef */
[----:B------:R0:W-:Y:S04]  /*4b0f0*/  STL [R1+0xe8], R5 ;  /* 0x0000e80501007387 */ /* 0x0001e80000100800 */
        /* <DEDUP_REMOVED lines=82> */
[----:B------:R-:W-:Y:S02]  /*4b620*/  F2FP.SATFINITE.E5M2.F32.PACK_AB_MERGE_C R38, R39, R38, RZ ;  /* 0x000000262726723e */ /* 0x000fe400048060ff */
[----:B--2---:R-:W-:-:S04]  /*4b630*/  LOP3.LUT R8, R35, 0xffff, RZ, 0xc0, !PT ;  /* 0x0000ffff23087812 */ /* 0x004fc800078ec0ff */
[----:B------:R-:W-:Y:S02]  /*4b640*/  SHF.R.U32.HI R10, RZ, 0x8, R8 ;  /* 0x00000008ff0a7819 */ /* 0x000fe40000011608 */
[----:B------:R-:W-:Y:S02]  /*4b650*/  LOP3.LUT R9, R31, 0xffff, RZ, 0xc0, !PT ;  /* 0x0000ffff1f097812 */ /* 0x000fe400078ec0ff */
[----:B------:R-:W-:Y:S02]  /*4b660*/  PRMT R11, R8, 0x3340, R223 ;  /* 0x00003340080b7816 */ /* 0x000fe400000000df */
[----:B------:R-:W-:Y:S02]  /*4b670*/  SHF.R.U32.HI R8, RZ, 0x8, R9 ;  /* 0x00000008ff087819 */ /* 0x000fe40000011609 */
[----:B------:R-:W-:Y:S02]  /*4b680*/  SHF.R.U32.HI R223, RZ, 0x8, R223 ;  /* 0x00000008ffdf7819 */ /* 0x000fe400000116df */
[----:B------:R-:W-:-:S02]  /*4b690*/  PRMT R9, R9, 0x3340, R224 ;  /* 0x0000334009097816 */ /* 0x000fc400000000e0 */
[----:B------:R-:W-:Y:S01]  /*4b6a0*/  SHF.R.U32.HI R224, RZ, 0x8, R224 ;  /* 0x00000008ffe07819 */ /* 0x000fe200000116e0 */
[----:B------:R-:W-:Y:S01]  /*4b6b0*/  STL [R1+0xc54], R11 ;  /* 0x000c540b01007387 */ /* 0x000fe20000100800 */
[----:B------:R-:W-:Y:S02]  /*4b6c0*/  LOP3.LUT R10, R10, 0xffff, RZ, 0xc0, !PT ;  /* 0x0000ffff0a0a7812 */ /* 0x000fe400078ec0ff */
[----:B------:R-:W-:Y:S01]  /*4b6d0*/  LOP3.LUT R223, R223, 0xffff, RZ, 0xc0, !PT ;  /* 0x0000ffffdfdf7812 */ /* 0x000fe200078ec0ff */
[----:B------:R0:W-:Y:S01]  /*4b6e0*/  STL [R1+0xc50], R9 ;  /* 0x000c500901007387 */ /* 0x0001e20000100800 */
[----:B------:R-:W-:Y:S02]  /*4b6f0*/  LOP3.LUT R8, R8, 0xffff, RZ, 0xc0, !PT ;  /* 0x0000ffff08087812 */ /* 0x000fe400078ec0ff */
[----:B------:R-:W-:Y:S01]  /*4b700*/  LOP3.LUT R224, R224, 0xffff, RZ, 0xc0, !PT ;  /* 0x0000ffffe0e07812 */ /* 0x000fe200078ec0ff */
[----:B------:R-:W2:Y:S03]  /*4b710*/  LDL.LU R35, [R1+0x864] ;  /* 0x0008640001237983 */ /* 0x000ea60000300800 */
[----:B------:R-:W-:Y:S01]  /*4b720*/  PRMT R8, R8, 0x3340, R224 ;  /* 0x0000334008087816 */ /* 0x000fe200000000e0 */
[----:B------:R-:W2:Y:S01]  /*4b730*/  LDL.LU R31, [R1+0x860] ;  /* 0x00086000011f7983 */ /* 0x000ea20000300800 */
[----:B0-----:R-:W-:-:S03]  /*4b740*/  PRMT R9, R10, 0x3340, R223 ;  /* 0x000033400a097816 */ /* 0x001fc600000000df */
[----:B------:R0:W-:Y:S04]  /*4b750*/  STL [R1+0xcc], R5 ;  /* 0x0000cc0501007387 */ /* 0x0001e80000100800 */
[----:B------:R-:W-:Y:S04]  /*4b760*/  STL [R1+0xad4], R9 ;  /* 0x000ad40901007387 */ /* 0x000fe80000100800 */
[----:B------:R3:W-:Y:S01]  /*4b770*/  STL [R1+0xad0], R8 ;  /* 0x000ad00801007387 */ /* 0x0007e20000100800 */
[----:B0-----:R-:W-:Y:S01]  /*4b780*/  VIADD R5, R5, UR4 ;  /* 0x0000000405057c36 */ /* 0x001fe20008000000 */
[----:B------:R-:W-:Y:S01]  /*4b790*/  ULDC UR4, c[0x0][0x248] ;  /* 0x0000920000047ab9 */ /* 0x000fe20000000800 */
[----:B---3--:R-:W-:-:S04]  /*4b7a0*/  LOP3.LUT R8, R33, 0xffff, RZ, 0xc0, !PT ;  /* 0x0000ffff21087812 */ /* 0x008fc800078ec0ff */
[----:B------:R-:W-:Y:S02]  /*4b7b0*/  PRMT R11, R8, 0x3340, R226 ;  /* 0x00003340080b7816 */ /* 0x000fe400000000e2 */
[----:B----4-:R-:W-:Y:S02]  /*4b7c0*/  LOP3.LUT R9, R30, 0xffff, RZ, 0xc0, !PT ;  /* 0x0000ffff1e097812 */ /* 0x010fe400078ec0ff */
[----:B------:R-:W-:Y:S02]  /*4b7d0*/  SHF.R.U32.HI R10, RZ, 0x8, R8 ;  /* 0x00000008ff0a7819 */ /* 0x000fe40000011608 */
[----:B------:R-:W-:Y:S02]  /*4b7e0*/  SHF.R.U32.HI R226, RZ, 0x8, R226 ;  /* 0x00000008ffe27819 */ /* 0x000fe400000116e2 */
[----:B------:R-:W-:Y:S02]  /*4b7f0*/  SHF.R.U32.HI R8, RZ, 0x8, R9 ;  /* 0x00000008ff087819 */ /* 0x000fe40000011609 */
[----:B------:R-:W-:Y:S01]  /*4b800*/  PRMT R9, R9, 0x3340, R225 ;  /* 0x0000334009097816 */ /* 0x000fe200000000e1 */
[----:B------:R0:W-:Y:S01]  /*4b810*/  STL [R1+0xc8], R5 ;  /* 0x0000c80501007387 */ /* 0x0001e20000100800 */
[----:B------:R-:W-:-:S02]  /*4b820*/  LOP3.LUT R10, R10, 0xffff, RZ, 0xc0, !PT ;  /* 0x0000ffff0a0a7812 */ /* 0x000fc400078ec0ff */
[----:B------:R-:W-:Y:S01]  /*4b830*/  LOP3.LUT R226, R226, 0xffff, RZ, 0xc0, !PT ;  /* 0x0000ffffe2e27812 */ /* 0x000fe200078ec0ff */
[----:B------:R-:W-:Y:S04]  /*4b840*/  STL [R1+0xc4c], R11 ;  /* 0x000c4c0b01007387 */ /* 0x000fe80000100800 */
[----:B------:R1:W-:Y:S01]  /*4b850*/  STL [R1+0xc48], R9 ;  /* 0x000c480901007387 */ /* 0x0003e20000100800 */
[----:B0-----:R-:W-:Y:S01]  /*4b860*/  VIADD R5, R5, UR4 ;  /* 0x0000000405057c36 */ /* 0x001fe20008000000 */
[----:B------:R-:W-:Y:S02]  /*4b870*/  SHF.R.U32.HI R225, RZ, 0x8, R225 ;  /* 0x00000008ffe17819 */ /* 0x000fe400000116e1 */
[----:B------:R-:W3:Y:S01]  /*4b880*/  LDL.LU R41, [R1+0xc84] ;  /* 0x000c840001297983 */ /* 0x000ee20000300800 */
[----:B------:R-:W-:Y:S01]  /*4b890*/  LOP3.LUT R8, R8, 0xffff, RZ, 0xc0, !PT ;  /* 0x0000ffff08087812 */ /* 0x000fe200078ec0ff */
[----:B------:R-:W-:-:S02]  /*4b8a0*/  ULDC UR4, c[0x0][0x248] ;  /* 0x0000920000047ab9 */ /* 0x000fc40000000800 */
[----:B------:R-:W4:Y:S01]  /*4b8b0*/  LDL.LU R39, [R1+0x484] ;  /* 0x0004840001277983 */ /* 0x000f220000300800 */
[----:B-1----:R-:W-:-:S05]  /*4b8c0*/  PRMT R9, R10, 0x3340, R226 ;  /* 0x000033400a097816 */ /* 0x002fca00000000e2 */
[----:B------:R-:W-:Y:S04]  /*4b8d0*/  STL [R1+0xabc], R9 ;  /* 0x000abc0901007387 */ /* 0x000fe80000100800 */
[----:B------:R0:W-:Y:S04]  /*4b8e0*/  STL [R1+0xc4], R5 ;  /* 0x0000c40501007387 */ /* 0x0001e80000100800 */
[----:B------:R-:W4:Y:S04]  /*4b8f0*/  LDL.LU R33, [R1+0xc80] ;  /* 0x000c800001217983 */ /* 0x000f280000300800 */
[----:B------:R-:W4:Y:S01]  /*4b900*/  LDL.LU R30, [R1+0x480] ;  /* 0x00048000011e7983 */ /* 0x000f220000300800 */
[----:B------:R-:W-:-:S04]  /*4b910*/  LOP3.LUT R225, R225, 0xffff, RZ, 0xc0, !PT ;  /* 0x0000ffffe1e17812 */ /* 0x000fc800078ec0ff */
[----:B------:R-:W-:Y:S02]  /*4b920*/  PRMT R8, R8, 0x3340, R225 ;  /* 0x0000334008087816 */ /* 0x000fe400000000e1 */
[----:B------:R-:W-:-:S03]  /*4b930*/  LOP3.LUT R220, R220, 0xffff, RZ, 0xc0, !PT ;  /* 0x0000ffffdcdc7812 */ /* 0x000fc600078ec0ff */
[----:B------:R-:W-:Y:S01]  /*4b940*/  STL [R1+0xab8], R8 ;  /* 0x000ab80801007387 */ /* 0x000fe20000100800 */
[----:B------:R-:W-:Y:S01]  /*4b950*/  LOP3.LUT R222, R222, 0xffff, RZ, 0xc0, !PT ;  /* 0x0000ffffdede7812 */ /* 0x000fe200078ec0ff */
[----:B0-----:R-:W-:Y:S01]  /*4b960*/  VIADD R5, R5, UR4 ;  /* 0x0000000405057c36 */ /* 0x001fe20008000000 */
[----:B------:R-:W-:-:S04]  /*4b970*/  ULDC UR4, c[0x0][0x248] ;  /* 0x0000920000047ab9 */ /* 0x000fc80000000800 */
[----:B------:R0:W-:Y:S02]  /*4b980*/  STL [R1+0xc0], R5 ;  /* 0x0000c00501007387 */ /* 0x0001e40000100800 */
[----:B0-----:R-:W-:Y:S01]  /*4b990*/  VIADD R5, R5, UR4 ;  /* 0x0000000405057c36 */ /* 0x001fe20008000000 */
[----:B------:R-:W-:Y:S01]  /*4b9a0*/  ULDC UR4, c[0x0][0x248] ;  /* 0x0000920000047ab9 */ /* 0x000fe20000000800 */
[----:B--2---:R-:W-:Y:S02]  /*4b9b0*/  LOP3.LUT R8, R35, 0xffff, RZ, 0xc0, !PT ;  /* 0x0000ffff23087812 */ /* 0x004fe400078ec0ff */
[----:B------:R-:W-:Y:S02]  /*4b9c0*/  LOP3.LUT R9, R31, 0xffff, RZ, 0xc0, !PT ;  /* 0x0000ffff1f097812 */ /* 0x000fe400078ec0ff */
[----:B------:R-:W-:Y:S02]  /*4b9d0*/  PRMT R11, R8, 0x3340, R220 ;  /* 0x00003340080b7816 */ /* 0x000fe400000000dc */
[----:B------:R-:W-:-:S02]  /*4b9e0*/  SHF.R.U32.HI R10, RZ, 0x8, R8 ;  /* 0x00000008ff0a7819 */ /* 0x000fc40000011608 */
[----:B------:R-:W-:Y:S02]  /*4b9f0*/  SHF.R.U32.HI R220, RZ, 0x8, R220 ;  /* 0x00000008ffdc7819 */ /* 0x000fe400000116dc */
[----:B------:R-:W-:Y:S02]  /*4ba00*/  SHF.R.U32.HI R8, RZ, 0x8, R9 ;  /* 0x00000008ff087819 */ /* 0x000fe40000011609 */
[--C-:B------:R-:W-:Y:S02]  /*4ba10*/  PRMT R9, R9, 0x3340, R222.reuse ;  /* 0x0000334009097816 */ /* 0x100fe400000000de */
[----:B------:R-:W-:Y:S02]  /*4ba20*/  LOP3.LUT R10, R10, 0xffff, RZ, 0xc0, !PT ;  /* 0x0000ffff0a0a7812 */ /* 0x000fe400078ec0ff */
[----:B------:R-:W-:Y:S01]  /*4ba30*/  LOP3.LUT R220, R220, 0xffff, RZ, 0xc0, !PT ;  /* 0x0000ffffdcdc7812 */ /* 0x000fe200078ec0ff */
[----:B------:R-:W-:Y:S04]  /*4ba40*/  STL [R1+0xc40], R11 ;  /* 0x000c400b01007387 */ /* 0x000fe80000100800 */
[----:B------:R0:W-:Y:S04]  /*4ba50*/  STL [R1+0xc44], R9 ;  /* 0x000c440901007387 */ /* 0x0001e80000100800 */
[----:B------:R-:W2:Y:S01]  /*4ba60*/  LDL.LU R37, [R1+0x868] ;  /* 0x0008680001257983 */ /* 0x000ea20000300800 */
[----:B------:R-:W-:-:S03]  /*4ba70*/  SHF.R.U32.HI R222, RZ, 0x8, R222 ;  /* 0x00000008ffde7819 */ /* 0x000fc600000116de */
[----:B------:R-:W2:Y:S01]  /*4ba80*/  LDL.LU R35, [R1+0xc88] ;  /* 0x000c880001237983 */ /* 0x000ea20000300800 */
[----:B0-----:R-:W-:-:S03]  /*4ba90*/  PRMT R9, R10, 0x3340, R220 ;  /* 0x000033400a097816 */ /* 0x001fc600000000dc */
[----:B------:R0:W-:Y:S01]  /*4baa0*/  STL [R1+0x4c4], R5 ;  /* 0x0004c40501007387 */ /* 0x0001e20000100800 */
[----:B------:R-:W-:-:S03]  /*4bab0*/  LOP3.LUT R8, R8, 0xffff, RZ, 0xc0, !PT ;  /* 0x0000ffff08087812 */ /* 0x000fc600078ec0ff */
[----:B------:R3:W-:Y:S01]  /*4bac0*/  STL [R1+0xaa4], R9 ;  /* 0x000aa40901007387 */ /* 0x0007e20000100800 */
[----:B------:R-:W-:-:S03]  /*4bad0*/  LOP3.LUT R222, R222, 0xffff, RZ, 0xc0, !PT ;  /* 0x0000ffffdede7812 */ /* 0x000fc600078ec0ff */
[----:B------:R-:W2:Y:S01]  /*4bae0*/  LDL.LU R31, [R1+0x488] ;  /* 0x00048800011f7983 */ /* 0x000ea20000300800 */
[----:B------:R-:W-:Y:S01]  /*4baf0*/  PRMT R8, R8, 0x3340, R222 ;  /* 0x0000334008087816 */ /* 0x000fe200000000de */
[----:B0-----:R-:W-:Y:S01]  /*4bb00*/  VIADD R5, R5, UR4 ;  /* 0x0000000405057c36 */ /* 0x001fe20008000000 */
[----:B------:R-:W-:-:S03]  /*4bb10*/  ULDC UR4, c[0x0][0x248] ;  /* 0x0000920000047ab9 */ /* 0x000fc60000000800 */
[----:B------:R-:W-:Y:S01]  /*4bb20*/  STL [R1+0xab4], R8 ;  /* 0x000ab40801007387 */ /* 0x000fe20000100800 */
[----:B---3--:R-:W-:Y:S02]  /*4bb30*/  LOP3.LUT R9, R41, 0xffff, RZ, 0xc0, !PT ;  /* 0x0000ffff29097812 */ /* 0x008fe400078ec0ff */
[----:B----4-:R-:W-:-:S04]  /*4bb40*/  LOP3.LUT R10, R39, 0xffff, RZ, 0xc0, !PT ;  /* 0x0000ffff270a7812 */ /* 0x010fc800078ec0ff */
[----:B------:R-:W-:Y:S01]  /*4bb50*/  PRMT R13, R9, 0x3340, R10 ;  /* 0x00003340090d7816 */ /* 0x000fe2000000000a */
[----:B------:R0:W-:Y:S04]  /*4bb60*/  STL [R1+0x4cc], R5 ;  /* 0x0004cc0501007387 */ /* 0x0001e80000100800 */
[----:B------:R1:W-:Y:S01]  /*4bb70*/  STL [R1+0xc3c], R13 ;  /* 0x000c3c0d01007387 */ /* 0x0003e20000100800 */
[----:B------:R-:W-:Y:S02]  /*4bb80*/  LOP3.LUT R11, R33, 0xffff, RZ, 0xc0, !PT ;  /* 0x0000ffff210b7812 */ /* 0x000fe400078ec0ff */
[----:B------:R-:W-:Y:S01]  /*4bb90*/  LOP3.LUT R12, R30, 0xffff, RZ, 0xc0, !PT ;  /* 0x0000ffff1e0c7812 */ /* 0x000fe200078ec0ff */
[----:B0-----:R-:W-:Y:S01]  /*4bba0*/  VIADD R5, R5, UR4 ;  /* 0x0000000405057c36 */ /* 0x001fe20008000000 */
[----:B------:R-:W-:Y:S01]  /*4bbb0*/  SHF.R.U32.HI R8, RZ, 0x8, R9 ;  /* 0x00000008ff087819 */ /* 0x000fe20000011609 */
[----:B------:R-:W-:Y:S01]  /*4bbc0*/  ULDC UR4, c[0x0][0x248] ;  /* 0x0000920000047ab9 */ /* 0x000fe20000000800 */
[----:B-1----:R-:W-:-:S05]  /*4bbd0*/  PRMT R13, R11, 0x3340, R12 ;  /* 0x000033400b0d7816 */ /* 0x002fca000000000c */
[----:B------:R-:W-:Y:S04]  /*4bbe0*/  STL [R1+0xc38], R13 ;  /* 0x000c380d01007387 */ /* 0x000fe80000100800 */
[----:B------:R-:W3:Y:S04]  /*4bbf0*/  LDL.LU R39, [R1+0xc8c] ;  /* 0x000c8c0001277983 */ /* 0x000ee80000300800 */
[----:B------:R-:W4:Y:S04]  /*4bc00*/  LDL.LU R33, [R1+0x48c] ;  /* 0x00048c0001217983 */ /* 0x000f280000300800 */
[----:B------:R0:W-:Y:S04]  /*4bc10*/  STL [R1+0xbc], R5 ;  /* 0x0000bc0501007387 */ /* 0x0001e80000100800 */
[----:B------:R-:W4:Y:S01]  /*4bc20*/  LDL.LU R30, [R1+0x86c] ;  /* 0x00086c00011e7983 */ /* 0x000f220000300800 */
[----:B------:R-:W-:-:S02]  /*4bc30*/  SHF.R.U32.HI R9, RZ, 0x8, R10 ;  /* 0x00000008ff097819 */ /* 0x000fc4000001160a */
[----:B------:R-:W-:Y:S02]  /*4bc40*/  LOP3.LUT R8, R8, 0xffff, RZ, 0xc0, !PT ;  /* 0x0000ffff08087812 */ /* 0x000fe400078ec0ff */
[----:B------:R-:W-:Y:S02]  /*4bc50*/  LOP3.LUT R9, R9, 0xffff, RZ, 0xc0, !PT ;  /* 0x0000ffff09097812 */ /* 0x000fe400078ec0ff */
[----:B------:R-:W-:Y:S02]  /*4bc60*/  SHF.R.U32.HI R10, RZ, 0x8, R11 ;  /* 0x00000008ff0a7819 */ /* 0x000fe4000001160b */
[----:B------:R-:W-:Y:S02]  /*4bc70*/  SHF.R.U32.HI R11, RZ, 0x8, R12 ;  /* 0x00000008ff0b7819 */ /* 0x000fe4000001160c */
[----:B------:R-:W-:Y:S02]  /*4bc80*/  PRMT R8, R8, 0x3340, R9 ;  /* 0x0000334008087816 */ /* 0x000fe40000000009 */
[----:B------:R-:W-:-:S02]  /*4bc90*/  LOP3.LUT R10, R10, 0xffff, RZ, 0xc0, !PT ;  /* 0x0000ffff0a0a7812 */ /* 0x000fc400078ec0ff */
[----:B------:R-:W-:Y:S01]  /*4bca0*/  LOP3.LUT R11, R11, 0xffff, RZ, 0xc0, !PT ;  /* 0x0000ffff0b0b7812 */ /* 0x000fe200078ec0ff */
[----:B------:R1:W-:Y:S01]  /*4bcb0*/  STL [R1+0xaa0], R8 ;  /* 0x000aa00801007387 */ /* 0x0003e20000100800 */
[----:B------:R-:W-:Y:S01]  /*4bcc0*/  LOP3.LUT R216, R216, 0xffff, RZ, 0xc0, !PT ;  /* 0x0000ffffd8d87812 */ /* 0x000fe200078ec0ff */
[----:B0-----:R-:W-:Y:S01]  /*4bcd0*/  VIADD R5, R5, UR4 ;  /* 0x0000000405057c36 */ /* 0x001fe20008000000 */
[----:B------:R-:W-:Y:S01]  /*4bce0*/  ULDC UR4, c[0x0][0x248] ;  /* 0x0000920000047ab9 */ /* 0x000fe20000000800 */
[----:B-1----:R-:W-:-:S05]  /*4bcf0*/  PRMT R8, R10, 0x3340, R11 ;  /* 0x000033400a087816 */ /* 0x002fca000000000b */
[----:B------:R-:W-:Y:S04]  /*4bd00*/  STL [R1+0xa9c], R8 ;  /* 0x000a9c0801007387 */ /* 0x000fe80000100800 */
[----:B------:R0:W-:Y:S02]  /*4bd10*/  STL [R1+0x594], R5 ;  /* 0x0005940501007387 */ /* 0x0001e40000100800 */
[----:B0-----:R-:W-:Y:S01]  /*4bd20*/  VIADD R5, R5, UR4 ;  /* 0x0000000405057c36 */ /* 0x001fe20008000000 */
[----:B------:R-:W-:Y:S01]  /*4bd30*/  ULDC UR4, c[0x0][0x248] ;  /* 0x0000920000047ab9 */ /* 0x000fe20000000800 */
[----:B------:R-:W-:Y:S02]  /*4bd40*/  LOP3.LUT R212, R212, 0xffff, RZ, 0xc0, !PT ;  /* 0x0000ffffd4d47812 */ /* 0x000fe400078ec0ff */
[----:B--2---:R-:W-:-:S04]  /*4bd50*/  LOP3.LUT R9, R37, 0xffff, RZ, 0xc0, !PT ;  /* 0x0000ffff25097812 */ /* 0x004fc800078ec0ff */
[--C-:B------:R-:W-:Y:S02]  /*4bd60*/  PRMT R13, R9, 0x3340, R216.reuse ;  /* 0x00003340090d7816 */ /* 0x100fe400000000d8 */
[----:B------:R-:W-:Y:S02]  /*4bd70*/  LOP3.LUT R11, R35, 0xffff, RZ, 0xc0, !PT ;  /* 0x0000ffff230b7812 */ /* 0x000fe400078ec0ff */
[----:B------:R-:W-:Y:S02]  /*4bd80*/  SHF.R.U32.HI R8, RZ, 0x8, R9 ;  /* 0x00000008ff087819 */ /* 0x000fe40000011609 */
[----:B------:R-:W-:Y:S01]  /*4bd90*/  SHF.R.U32.HI R9, RZ, 0x8, R216 ;  /* 0x00000008ff097819 */ /* 0x000fe200000116d8 */
[----:B------:R0:W-:Y:S01]  /*4bda0*/  STL [R1+0xc34], R13 ;  /* 0x000c340d01007387 */ /* 0x0001e20000100800 */
[----:B------:R-:W-:Y:S02]  /*4bdb0*/  LOP3.LUT R12, R31, 0xffff, RZ, 0xc0, !PT ;  /* 0x0000ffff1f0c7812 */ /* 0x000fe400078ec0ff */
[----:B------:R-:W-:-:S02]  /*4bdc0*/  LOP3.LUT R8, R8, 0xffff, RZ, 0xc0, !PT ;  /* 0x0000ffff08087812 */ /* 0x000fc400078ec0ff */
[----:B------:R-:W-:Y:S02]  /*4bdd0*/  LOP3.LUT R9, R9, 0xffff, RZ, 0xc0, !PT ;  /* 0x0000ffff09097812 */ /* 0x000fe400078ec0ff */
[--C-:B0-----:R-:W-:Y:S02]  /*4bde0*/  PRMT R13, R11, 0x3340, R12.reuse ;  /* 0x000033400b0d7816 */ /* 0x101fe4000000000c */
[----:B------:R-:W-:Y:S02]  /*4bdf0*/  SHF.R.U32.HI R10, RZ, 0x8, R11 ;  /* 0x00000008ff0a7819 */ /* 0x000fe4000001160b */
[----:B------:R-:W-:Y:S01]  /*4be00*/  SHF.R.U32.HI R11, RZ, 0x8, R12 ;  /* 0x00000008ff0b7819 */ /* 0x000fe2000001160c */
[----:B------:R-:W-:Y:S01]  /*4be10*/  STL [R1+0xc30], R13 ;  /* 0x000c300d01007387 */ /* 0x000fe20000100800 */
[----:B------:R-:W-:Y:S02]  /*4be20*/  PRMT R8, R8, 0x3340, R9 ;  /* 0x0000334008087816 */ /* 0x000fe40000000009 */
[----:B------:R-:W-:Y:S01]  /*4be30*/  LOP3.LUT R10, R10, 0xffff, RZ, 0xc0, !PT ;  /* 0x0000ffff0a0a7812 */ /* 0x000fe200078ec0ff */
[----:B------:R-:W2:Y:S01]  /*4be40*/  LDL.LU R37, [R1+0x870] ;  /* 0x0008700001257983 */ /* 0x000ea20000300800 */
[----:B------:R-:W-:-:S03]  /*4be50*/  LOP3.LUT R11, R11, 0xffff, RZ, 0xc0, !PT ;  /* 0x0000ffff0b0b7812 */ /* 0x000fc600078ec0ff */
[----:B------:R-:W2:Y:S04]  /*4be60*/  LDL.LU R35, [R1+0xc90] ;  /* 0x000c900001237983 */ /* 0x000ea80000300800 */
[----:B------:R-:W-:Y:S04]  /*4be70*/  STL [R1+0xb8], R5 ;  /* 0x0000b80501007387 */ /* 0x000fe80000100800 */
[----:B------:R0:W-:Y:S04]  /*4be80*/  STL [R1+0xa90], R8 ;  /* 0x000a900801007387 */ /* 0x0001e80000100800 */
[----:B------:R-:W2:Y:S01]  /*4be90*/  LDL.LU R31, [R1+0x490] ;  /* 0x00049000011f7983 */ /* 0x000ea20000300800 */
[----:B0-----:R-:W-:-:S05]  /*4bea0*/  PRMT R8, R10, 0x3340, R11 ;  /* 0x000033400a087816 */ /* 0x001fca000000000b */
[----:B------:R4:W-:Y:S01]  /*4beb0*/  STL [R1+0xa88], R8 ;  /* 0x000a880801007387 */ /* 0x0009e20000100800 */
[----:B------:R-:W-:Y:S01]  /*4bec0*/  VIADD R5, R5, UR4 ;  /* 0x0000000405057c36 */ /* 0x000fe20008000000 */
[----:B------:R-:W-:Y:S01]  /*4bed0*/  ULDC UR4, c[0x0][0x248] ;  /* 0x0000920000047ab9 */ /* 0x000fe20000000800 */
[----:B---3--:R-:W-:Y:S02]  /*4bee0*/  LOP3.LUT R10, R39, 0xffff, RZ, 0xc0, !PT ;  /* 0x0000ffff270a7812 */ /* 0x008fe400078ec0ff */
[----:B----4-:R-:W-:Y:S02]  /*4bef0*/  LOP3.LUT R8, R33, 0xffff, RZ, 0xc0, !PT ;  /* 0x0000ffff21087812 */ /* 0x010fe400078ec0ff */
[----:B------:R-:W-:Y:S02]  /*4bf00*/  SHF.R.U32.HI R11, RZ, 0x8, R10 ;  /* 0x00000008ff0b7819 */ /* 0x000fe4000001160a */
[----:B------:R-:W-:Y:S02]  /*4bf10*/  PRMT R12, R10, 0x3340, R8 ;  /* 0x000033400a0c7816 */ /* 0x000fe40000000008 */
[----:B------:R-:W-:-:S02]  /*4bf20*/  LOP3.LUT R9, R30, 0xffff, RZ, 0xc0, !PT ;  /* 0x0000ffff1e097812 */ /* 0x000fc400078ec0ff */
[----:B------:R-:W-:Y:S02]  /*4bf30*/  SHF.R.U32.HI R10, RZ, 0x8, R8 ;  /* 0x00000008ff0a7819 */ /* 0x000fe40000011608 */
[----:B------:R-:W-:Y:S02]  /*4bf40*/  SHF.R.U32.HI R8, RZ, 0x8, R9 ;  /* 0x00000008ff087819 */ /* 0x000fe40000011609 */
[--C-:B------:R-:W-:Y:S01]  /*4bf50*/  PRMT R9, R9, 0x3340, R212.reuse ;  /* 0x0000334009097816 */ /* 0x100fe200000000d4 */
[----:B------:R0:W-:Y:S01]  /*4bf60*/  STL [R1+0x5b4], R5 ;  /* 0x0005b40501007387 */ /* 0x0001e20000100800 */
[----:B------:R-:W-:Y:S02]  /*4bf70*/  LOP3.LUT R11, R11, 0xffff, RZ, 0xc0, !PT ;  /* 0x0000ffff0b0b7812 */ /* 0x000fe400078ec0ff */
[----:B------:R-:W-:Y:S01]  /*4bf80*/  LOP3.LUT R10, R10, 0xffff, RZ, 0xc0, !PT ;  /* 0x0000ffff0a0a7812 */ /* 0x000fe200078ec0ff */
[----:B------:R-:W-:Y:S04]  /*4bf90*/  STL [R1+0xc2c], R12 ;  /* 0x000c2c0c01007387 */ /* 0x000fe80000100800 */
[----:B------:R1:W-:Y:S01]  /*4bfa0*/  STL [R1+0xc28], R9 ;  /* 0x000c280901007387 */ /* 0x0003e20000100800 */
[----:B0-----:R-:W-:Y:S01]  /*4bfb0*/  VIADD R5, R5, UR4 ;  /* 0x0000000405057c36 */ /* 0x001fe20008000000 */
[----:B------:R-:W-:-:S02]  /*4bfc0*/  SHF.R.U32.HI R212, RZ, 0x8, R212 ;  /* 0x00000008ffd47819 */ /* 0x000fc400000116d4 */
[----:B------:R-:W3:Y:S01]  /*4bfd0*/  LDL.LU R41, [R1+0xc94] ;  /* 0x000c940001297983 */ /* 0x000ee20000300800 */
[----:B------:R-:W-:Y:S01]  /*4bfe0*/  LOP3.LUT R8, R8, 0xffff, RZ, 0xc0, !PT ;  /* 0x0000ffff08087812 */ /* 0x000fe200078ec0ff */
[----:B------:R-:W-:Y:S02]  /*4bff0*/  ULDC UR4, c[0x0][0x248] ;  /* 0x0000920000047ab9 */ /* 0x000fe40000000800 */
[----:B------:R-:W4:Y:S01]  /*4c000*/  LDL.LU R33, [R1+0x494] ;  /* 0x0004940001217983 */ /* 0x000f220000300800 */
[----:B-1----:R-:W-:-:S05]  /*4c010*/  PRMT R9, R11, 0x3340, R10 ;  /* 0x000033400b097816 */ /* 0x002fca000000000a */
[----:B------:R-:W-:Y:S04]  /*4c020*/  STL [R1+0xa80], R9 ;  /* 0x000a800901007387 */ /* 0x000fe80000100800 */
[----:B------:R0:W-:Y:S04]  /*4c030*/  STL [R1+0xb4], R5 ;  /* 0x0000b40501007387 */ /* 0x0001e80000100800 */
[----:B------:R-:W4:Y:S01]  /*4c040*/  LDL.LU R30, [R1+0x874] ;  /* 0x00087400011e7983 */ /* 0x000f220000300800 */
[----:B------:R-:W-:Y:S02]  /*4c050*/  LOP3.LUT R212, R212, 0xffff, RZ, 0xc0, !PT ;  /* 0x0000ffffd4d47812 */ /* 0x000fe400078ec0ff */
[----:B------:R-:W-:-:S02]  /*4c060*/  LOP3.LUT R214, R214, 0xffff, RZ, 0xc0, !PT ;  /* 0x0000ffffd6d67812 */ /* 0x000fc400078ec0ff */
[----:B------:R-:W-:Y:S01]  /*4c070*/  PRMT R8, R8, 0x3340, R212 ;  /* 0x0000334008087816 */ /* 0x000fe200000000d4 */
[----:B0-----:R-:W-:Y:S01]  /*4c080*/  VIADD R5, R5, UR4 ;  /* 0x0000000405057c36 */ /* 0x001fe20008000000 */
[----:B------:R-:W-:-:S03]  /*4c090*/  ULDC UR4, c[0x0][0x248] ;  /* 0x0000920000047ab9 */ /* 0x000fc60000000800 */
        /* <DEDUP_REMOVED lines=16> */
[----:B------:R-:W-:Y:S01]  /*4c1a0*/  PRMT R8, R8, 0x3340, R9 ;  /* 0x0000334008087816 */ /* 0x000fe20000000009 */
[----:B------:R-:W-:Y:S01]  /*4c1b0*/  STL [R1+0xc20], R13 ;  /* 0x000c200d01007387 */ /* 0x000fe20000100800 */
[----:B------:R-:W-:-:S03]  /*4c1c0*/  SHF.R.U32.HI R11, RZ, 0x8, R12 ;  /* 0x00000008ff0b7819 */ /* 0x000fc6000001160c */
[----:B------:R-:W2:Y:S01]  /*4c1d0*/  LDL.LU R39, [R1+0xc9c] ;  /* 0x000c9c0001277983 */ /* 0x000ea20000300800 */
[----:B------:R-:W-:-:S03]  /*4c1e0*/  LOP3.LUT R10, R10, 0xffff, RZ, 0xc0, !PT ;  /* 0x0000ffff0a0a7812 */ /* 0x000fc600078ec0ff */
[----:B------:R-:W2:Y:S01]  /*4c1f0*/  LDL.LU R37, [R1+0x49c] ;  /* 0x00049c0001257983 */ /* 0x000ea20000300800 */
[----:B------:R-:W-:-:S03]  /*4c200*/  LOP3.LUT R11, R11, 0xffff, RZ, 0xc0, !PT ;  /* 0x0000ffff0b0b7812 */ /* 0x000fc600078ec0ff */
[----:B------:R-:W-:Y:S04]  /*4c210*/  STL [R1+0xb0], R5 ;  /* 0x0000b00501007387 */ /* 0x000fe80000100800 */
[----:B------:R-:W2:Y:S04]  /*4c220*/  LDL.LU R35, [R1+0xc98] ;  /* 0x000c980001237983 */ /* 0x000ea80000300800 */
        /* <DEDUP_REMOVED lines=9> */
[----:B------:R-:W-:Y:S01]  /*4c2c0*/  PRMT R12, R10, 0x3340, R8 ;  /* 0x000033400a0c7816 */ /* 0x000fe20000000008 */
[----:B------:R0:W-:Y:S01]  /*4c2d0*/  STL [R1+0x5c4], R5 ;  /* 0x0005c40501007387 */ /* 0x0001e20000100800 */
[----:B------:R-:W-:-:S04]  /*4c2e0*/  LOP3.LUT R9, R30, 0xffff, RZ, 0xc0, !PT ;  /* 0x0000ffff1e097812 */ /* 0x000fc800078ec0ff */
[----:B------:R-:W-:Y:S02]  /*4c2f0*/  SHF.R.U32.HI R10, RZ, 0x8, R9 ;  /* 0x00000008ff0a7819 */ /* 0x000fe40000011609 */
[----:B------:R-:W-:Y:S01]  /*4c300*/  PRMT R9, R9, 0x3340, R208 ;  /* 0x0000334009097816 */ /* 0x000fe200000000d0 */
[----:B------:R-:W-:Y:S04]  /*4c310*/  STL [R1+0xc0c], R12 ;  /* 0x000c0c0c01007387 */ /* 0x000fe80000100800 */
[----:B------:R-:W-:Y:S04]  /*4c320*/  STL [R1+0xc08], R9 ;  /* 0x000c080901007387 */ /* 0x000fe80000100800 */
[----:B------:R-:W3:Y:S04]  /*4c330*/  LDL.LU R33, [R1+0x87c] ;  /* 0x00087c0001217983 */ /* 0x000ee80000300800 */
[----:B------:R-:W4:Y:S01]  /*4c340*/  LDL.LU R30, [R1+0x878] ;  /* 0x00087800011e7983 */ /* 0x000f220000300800 */
[----:B------:R-:W-:-:S02]  /*4c350*/  SHF.R.U32.HI R8, RZ, 0x8, R8 ;  /* 0x00000008ff087819 */ /* 0x000fc40000011608 */
[----:B------:R-:W-:Y:S02]  /*4c360*/  LOP3.LUT R11, R11, 0xffff, RZ, 0xc0, !PT ;  /* 0x0000ffff0b0b7812 */ /* 0x000fe400078ec0ff */
[----:B------:R-:W-:Y:S01]  /*4c370*/  LOP3.LUT R8, R8, 0xffff, RZ, 0xc0, !PT ;  /* 0x0000ffff08087812 */ /* 0x000fe200078ec0ff */
[----:B0-----:R-:W-:Y:S01]  /*4c380*/  VIADD R5, R5, UR4 ;  /* 0x0000000405057c36 */ /* 0x001fe20008000000 */
[----:B------:R-:W-:Y:S01]  /*4c390*/  SHF.R.U32.HI R208, RZ, 0x8, R208 ;  /* 0x00000008ffd07819 */ /* 0x000fe200000116d0 */
[----:B------:R-:W-:Y:S01]  /*4c3a0*/  ULDC UR4, c[0x0][0x248] ;  /* 0x0000920000047ab9 */ /* 0x000fe20000000800 */
[----:B------:R-:W-:Y:S02]  /*4c3b0*/  PRMT R8, R11, 0x3340, R8 ;  /* 0x000033400b087816 */ /* 0x000fe40000000008 */
[----:B------:R-:W-:Y:S02]  /*4c3c0*/  LOP3.LUT R10, R10, 0xffff, RZ, 0xc0, !PT ;  /* 0x0000ffff0a0a7812 */ /* 0x000fe400078ec0ff */
[----:B------:R-:W-:Y:S01]  /*4c3d0*/  LOP3.LUT R208, R208, 0xffff, RZ, 0xc0, !PT ;  /* 0x0000ffffd0d07812 */ /* 0x000fe200078ec0ff */
[----:B------:R-:W-:Y:S04]  /*4c3e0*/  STL [R1+0x5b0], R5 ;  /* 0x0005b00501007387 */ /* 0x000fe80000100800 */
[----:B------:R0:W-:Y:S02]  /*4c3f0*/  STL [R1+0xa60], R8 ;  /* 0x000a600801007387 */ /* 0x0001e40000100800 */
[----:B0-----:R-:W-:Y:S01]  /*4c400*/  PRMT R8, R10, 0x3340, R208 ;  /* 0x000033400a087816 */ /* 0x001fe200000000d0 */
[----:B------:R-:W-:Y:S01]  /*4c410*/  VIADD R5, R5, UR4 ;  /* 0x0000000405057c36 */ /* 0x000fe20008000000 */
[----:B------:R-:W-:-:S03]  /*4c420*/  ULDC UR4, c[0x0][0x248] ;  /* 0x0000920000047ab9 */ /* 0x000fc60000000800 */
[----:B------:R-:W-:Y:S04]  /*4c430*/  STL [R1+0xa5c], R8 ;  /* 0x000a5c0801007387 */ /* 0x000fe80000100800 */
[----:B------:R0:W-:Y:S02]  /*4c440*/  STL [R1+0x5c8], R5 ;  /* 0x0005c80501007387 */ /* 0x0001e40000100800 */
[----:B0-----:R-:W-:Y:S01]  /*4c450*/  VIADD R5, R5, UR4 ;  /* 0x0000000405057c36 */ /* 0x001fe20008000000 */
[----:B------:R-:W-:Y:S01]  /*4c460*/  LOP3.LUT R204, R204, 0xffff, RZ, 0xc0, !PT ;  /* 0x0000ffffcccc7812 */ /* 0x000fe200078ec0ff */
[----:B------:R-:W-:Y:S01]  /*4c470*/  ULDC UR4, c[0x0][0x248] ;  /* 0x0000920000047ab9 */ /* 0x000fe20000000800 */
[----:B------:R-:W-:Y:S02]  /*4c480*/  LOP3.LUT R206, R206, 0xffff, RZ, 0xc0, !PT ;  /* 0x0000ffffcece7812 */ /* 0x000fe400078ec0ff */
[----:B--2---:R-:W-:-:S02]  /*4c490*/  LOP3.LUT R11, R39, 0xffff, RZ, 0xc0, !PT ;  /* 0x0000ffff270b7812 */ /* 0x004fc400078ec0ff */
[----:B------:R-:W-:Y:S02]  /*4c4a0*/  LOP3.LUT R12, R37, 0xffff, RZ, 0xc0, !PT ;  /* 0x0000ffff250c7812 */ /* 0x000fe400078ec0ff */
[----:B------:R-:W-:Y:S02]  /*4c4b0*/  SHF.R.U32.HI R10, RZ, 0x8, R11 ;  /* 0x00000008ff0a7819 */ /* 0x000fe4000001160b */
[--C-:B------:R-:W-:Y:S02]  /*4c4c0*/  PRMT R13, R11, 0x3340, R12.reuse ;  /* 0x000033400b0d7816 */ /* 0x100fe4000000000c */
[----:B------:R-:W-:Y:S02]  /*4c4d0*/  LOP3.LUT R9, R35, 0xffff, RZ, 0xc0, !PT ;  /* 0x0000ffff23097812 */ /* 0x000fe400078ec0ff */
[----:B------:R-:W-:Y:S02]  /*4c4e0*/  SHF.R.U32.HI R12, RZ, 0x8, R12 ;  /* 0x00000008ff0c7819 */ /* 0x000fe4000001160c */
[----:B------:R-:W-:-:S02]  /*4c4f0*/  SHF.R.U32.HI R11, RZ, 0x8, R9 ;  /* 0x00000008ff0b7819 */ /* 0x000fc40000011609 */
[----:B------:R-:W-:Y:S02]  /*4c500*/  LOP3.LUT R8, R31, 0xffff, RZ, 0xc0, !PT ;  /* 0x0000ffff1f087812 */ /* 0x000fe400078ec0ff */
[----:B------:R-:W-:Y:S02]  /*4c510*/  LOP3.LUT R10, R10, 0xffff, RZ, 0xc0, !PT ;  /* 0x0000ffff0a0a7812 */ /* 0x000fe400078ec0ff */
[--C-:B------:R-:W-:Y:S02]  /*4c520*/  PRMT R9, R9, 0x3340, R8.reuse ;  /* 0x0000334009097816 */ /* 0x100fe40000000008 */
[----:B------:R-:W-:Y:S01]  /*4c530*/  LOP3.LUT R12, R12, 0xffff, RZ, 0xc0, !PT ;  /* 0x0000ffff0c0c7812 */ /* 0x000fe200078ec0ff */
[----:B------:R-:W-:Y:S01]  /*4c540*/  STL [R1+0xbd4], R13 ;  /* 0x000bd40d01007387 */ /* 0x000fe20000100800 */
[----:B------:R-:W-:-:S03]  /*4c550*/  SHF.R.U32.HI R8, RZ, 0x8, R8 ;  /* 0x00000008ff087819 */ /* 0x000fc60000011608 */
[----:B------:R0:W-:Y:S01]  /*4c560*/  STL [R1+0xbcc], R9 ;  /* 0x000bcc0901007387 */ /* 0x0001e20000100800 */
[----:B------:R-:W-:Y:S02]  /*4c570*/  LOP3.LUT R11, R11, 0xffff, RZ, 0xc0, !PT ;  /* 0x0000ffff0b0b7812 */ /* 0x000fe400078ec0ff */
[----:B------:R-:W-:Y:S01]  /*4c580*/  LOP3.LUT R8, R8, 0xffff, RZ, 0xc0, !PT ;  /* 0x0000ffff08087812 */ /* 0x000fe200078ec0ff */
[----:B------:R-:W2:Y:S01]  /*4c590*/  LDL.LU R41, [R1+0xca4] ;  /* 0x000ca40001297983 */ /* 0x000ea20000300800 */
[----:B0-----:R-:W-:-:S03]  /*4c5a0*/  PRMT R9, R10, 0x3340, R12 ;  /* 0x000033400a097816 */ /* 0x001fc6000000000c */
[----:B------:R-:W2:Y:S01]  /*4c5b0*/  LDL.LU R39, [R1+0x4a4] ;  /* 0x0004a40001277983 */ /* 0x000ea20000300800 */
[----:B------:R-:W-:-:S03]  /*4c5c0*/  PRMT R8, R11, 0x3340, R8 ;  /* 0x000033400b087816 */ /* 0x000fc60000000008 */
[----:B------:R-:W-:Y:S04]  /*4c5d0*/  STL [R1+0xa50], R9 ;  /* 0x000a500901007387 */ /* 0x000fe80000100800 */
[----:B------:R0:W-:Y:S04]  /*4c5e0*/  STL [R1+0x5c0], R5 ;  /* 0x0005c00501007387 */ /* 0x0001e80000100800 */
[----:B------:R-:W2:Y:S04]  /*4c5f0*/  LDL.LU R35, [R1+0xca0] ;  /* 0x000ca00001237983 */ /* 0x000ea80000300800 */
[----:B------:R-:W2:Y:S04]  /*4c600*/  LDL.LU R31, [R1+0x4a0] ;  /* 0x0004a000011f7983 */ /* 0x000ea80000300800 */
[----:B------:R3:W-:Y:S01]  /*4c610*/  STL [R1+0xa4c], R8 ;  /* 0x000a4c0801007387 */ /* 0x0007e20000100800 */
[----:B0-----:R-:W-:Y:S01]  /*4c620*/  VIADD R5, R5, UR4 ;  /* 0x0000000405057c36 */ /* 0x001fe20008000000 */
[----:B------:R-:W-:Y:S01]  /*4c630*/  ULDC UR4, c[0x0][0x248] ;  /* 0x0000920000047ab9 */ /* 0x000fe20000000800 */
[----:B---3--:R-:W-:-:S02]  /*4c640*/  LOP3.LUT R8, R33, 0xffff, RZ, 0xc0, !PT ;  /* 0x0000ffff21087812 */ /* 0x008fc400078ec0ff */
[----:B----4-:R-:W-:Y:S02]  /*4c650*/  LOP3.LUT R9, R30, 0xffff, RZ, 0xc0, !PT ;  /* 0x0000ffff1e097812 */ /* 0x010fe400078ec0ff */
[----:B------:R-:W-:Y:S02]  /*4c660*/  PRMT R11, R8, 0x3340, R204 ;  /* 0x00003340080b7816 */ /* 0x000fe400000000cc */
        /* <DEDUP_REMOVED lines=15> */
[----:B-1----:R-:W-:-:S03]  /*4c760*/  PRMT R9, R10, 0x3340, R204 ;  /* 0x000033400a097816 */ /* 0x002fc600000000cc */
[----:B------:R0:W-:Y:S04]  /*4c770*/  STL [R1+0x5bc], R5 ;  /* 0x0005bc0501007387 */ /* 0x0001e80000100800 */
[----:B------:R-:W-:Y:S04]  /*4c780*/  STL [R1+0xa44], R9 ;  /* 0x000a440901007387 */ /* 0x000fe80000100800 */
[----:B------:R-:W4:Y:S01]  /*4c790*/  LDL.LU R30, [R1+0x4a8] ;  /* 0x0004a800011e7983 */ /* 0x000f220000300800 */
[----:B------:R-:W-:-:S04]  /*4c7a0*/  LOP3.LUT R206, R206, 0xffff, RZ, 0xc0, !PT ;  /* 0x0000ffffcece7812 */ /* 0x000fc800078ec0ff */
[----:B------:R-:W-:Y:S01]  /*4c7b0*/  PRMT R8, R8, 0x3340, R206 ;  /* 0x0000334008087816 */ /* 0x000fe200000000ce */
[----:B0-----:R-:W-:Y:S01]  /*4c7c0*/  VIADD R5, R5, UR4 ;  /* 0x0000000405057c36 */ /* 0x001fe20008000000 */
[----:B------:R-:W-:-:S03]  /*4c7d0*/  ULDC UR4, c[0x0][0x248] ;  /* 0x0000920000047ab9 */ /* 0x000fc60000000800 */
[----:B------:R-:W-:Y:S04]  /*4c7e0*/  STL [R1+0xa48], R8 ;  /* 0x000a480801007387 */ /* 0x000fe80000100800 */
[----:B------:R0:W-:Y:S01]  /*4c7f0*/  STL [R1+0x5cc], R5 ;  /* 0x0005cc0501007387 */ /* 0x0001e20000100800 */
[----:B------:R-:W-:Y:S01]  /*4c800*/  LOP3.LUT R200, R200, 0xffff, RZ, 0xc0, !PT ;  /* 0x0000ffffc8c87812 */ /* 0x000fe200078ec0ff */
[----:B0-----:R-:W-:Y:S01]  /*4c810*/  VIADD R5, R5, UR4 ;  /* 0x0000000405057c36 */ /* 0x001fe20008000000 */
[----:B------:R-:W-:Y:S01]  /*4c820*/  ULDC UR4, c[0x0][0x248] ;  /* 0x0000920000047ab9 */ /* 0x000fe20000000800 */
[----:B--2---:R-:W-:Y:S02]  /*4c830*/  LOP3.LUT R11, R41, 0xffff, RZ, 0xc0, !PT ;  /* 0x0000ffff290b7812 */ /* 0x004fe400078ec0ff */
[----:B------:R-:W-:-:S02]  /*4c840*/  LOP3.LUT R12, R39, 0xffff, RZ, 0xc0, !PT ;  /* 0x0000ffff270c7812 */ /* 0x000fc400078ec0ff */
[----:B------:R-:W-:Y:S02]  /*4c850*/  SHF.R.U32.HI R10, RZ, 0x8, R11 ;  /* 0x00000008ff0a7819 */ /* 0x000fe4000001160b */
[--C-:B------:R-:W-:Y:S02]  /*4c860*/  PRMT R13, R11, 0x3340, R12.reuse ;  /* 0x000033400b0d7816 */ /* 0x100fe4000000000c */
[----:B------:R-:W-:Y:S02]  /*4c870*/  SHF.R.U32.HI R12, RZ, 0x8, R12 ;  /* 0x00000008ff0c7819 */ /* 0x000fe4000001160c */
[----:B------:R-:W-:Y:S02]  /*4c880*/  LOP3.LUT R9, R35, 0xffff, RZ, 0xc0, !PT ;  /* 0x0000ffff23097812 */ /* 0x000fe400078ec0ff */
[----:B------:R-:W-:Y:S02]  /*4c890*/  LOP3.LUT R8, R31, 0xffff, RZ, 0xc0, !PT ;  /* 0x0000ffff1f087812 */ /* 0x000fe400078ec0ff */
[----:B------:R-:W-:-:S02]  /*4c8a0*/  SHF.R.U32.HI R11, RZ, 0x8, R9 ;  /* 0x00000008ff0b7819 */ /* 0x000fc40000011609 */
[--C-:B------:R-:W-:Y:S02]  /*4c8b0*/  PRMT R9, R9, 0x3340, R8.reuse ;  /* 0x0000334009097816 */ /* 0x100fe40000000008 */
[----:B------:R-:W-:Y:S02]  /*4c8c0*/  LOP3.LUT R10, R10, 0xffff, RZ, 0xc0, !PT ;  /* 0x0000ffff0a0a7812 */ /* 0x000fe400078ec0ff */
[----:B------:R-:W-:Y:S01]  /*4c8d0*/  LOP3.LUT R12, R12, 0xffff, RZ, 0xc0, !PT ;  /* 0x0000ffff0c0c7812 */ /* 0x000fe200078ec0ff */
[----:B------:R-:W-:Y:S01]  /*4c8e0*/  STL [R1+0xba8], R13 ;  /* 0x000ba80d01007387 */ /* 0x000fe20000100800 */
[----:B------:R-:W-:-:S03]  /*4c8f0*/  SHF.R.U32.HI R8, RZ, 0x8, R8 ;  /* 0x00000008ff087819 */ /* 0x000fc60000011608 */
[----:B------:R0:W-:Y:S01]  /*4c900*/  STL [R1+0xba0], R9 ;  /* 0x000ba00901007387 */ /* 0x0001e20000100800 */
[----:B------:R-:W-:-:S03]  /*4c910*/  LOP3.LUT R11, R11, 0xffff, RZ, 0xc0, !PT ;  /* 0x0000ffff0b0b7812 */ /* 0x000fc600078ec0ff */
[----:B------:R-:W2:Y:S01]  /*4c920*/  LDL.LU R39, [R1+0xcac] ;  /* 0x000cac0001277983 */ /* 0x000ea20000300800 */
[----:B------:R-:W-:-:S03]  /*4c930*/  LOP3.LUT R8, R8, 0xffff, RZ, 0xc0, !PT ;  /* 0x0000ffff08087812 */ /* 0x000fc600078ec0ff */
[----:B------:R-:W2:Y:S01]  /*4c940*/  LDL.LU R35, [R1+0x4ac] ;  /* 0x0004ac0001237983 */ /* 0x000ea20000300800 */
[----:B0-----:R-:W-:-:S03]  /*4c950*/  PRMT R9, R10, 0x3340, R12 ;  /* 0x000033400a097816 */ /* 0x001fc6000000000c */
[----:B------:R0:W-:Y:S04]  /*4c960*/  STL [R1+0x5ac], R5 ;  /* 0x0005ac0501007387 */ /* 0x0001e80000100800 */
[----:B------:R-:W2:Y:S01]  /*4c970*/  LDL.LU R31, [R1+0x884] ;  /* 0x00088400011f7983 */ /* 0x000ea20000300800 */
[----:B------:R-:W-:-:S03]  /*4c980*/  PRMT R8, R11, 0x3340, R8 ;  /* 0x000033400b087816 */ /* 0x000fc60000000008 */
[----:B------:R3:W-:Y:S01]  /*4c990*/  STL [R1+0xa34], R9 ;  /* 0x000a340901007387 */ /* 0x0007e20000100800 */
[----:B0-----:R-:W-:Y:S01]  /*4c9a0*/  VIADD R5, R5, UR4 ;  /* 0x0000000405057c36 */ /* 0x001fe20008000000 */
[----:B------:R-:W-:Y:S02]  /*4c9b0*/  ULDC UR4, c[0x0][0x248] ;  /* 0x0000920000047ab9 */ /* 0x000fe40000000800 */
[----:B------:R0:W-:Y:S01]  /*4c9c0*/  STL [R1+0xa30], R8 ;  /* 0x000a300801007387 */ /* 0x0001e20000100800 */
[----:B---3--:R-:W-:Y:S02]  /*4c9d0*/  LOP3.LUT R9, R37, 0xffff, RZ, 0xc0, !PT ;  /* 0x0000ffff25097812 */ /* 0x008fe400078ec0ff */
[----:B----4-:R-:W-:Y:S02]  /*4c9e0*/  LOP3.LUT R11, R33, 0xffff, RZ, 0xc0, !PT ;  /* 0x0000ffff210b7812 */ /* 0x010fe400078ec0ff */
[----:B------:R-:W-:Y:S01]  /*4c9f0*/  PRMT R13, R9, 0x3340, R200 ;  /* 0x00003340090d7816 */ /* 0x000fe200000000c8 */
[----:B------:R-:W-:Y:S01]  /*4ca00*/  STL [R1+0x5a8], R5 ;  /* 0x0005a80501007387 */ /* 0x000fe20000100800 */
[----:B0-----:R-:W-:-:S02]  /*4ca10*/  SHF.R.U32.HI R8, RZ, 0x8, R9 ;  /* 0x00000008ff087819 */ /* 0x001fc40000011609 */
[----:B------:R-:W-:Y:S01]  /*4ca20*/  SHF.R.U32.HI R9, RZ, 0x8, R200 ;  /* 0x00000008ff097819 */ /* 0x000fe200000116c8 */
[----:B------:R0:W-:Y:S01]  /*4ca30*/  STL [R1+0xb94], R13 ;  /* 0x000b940d01007387 */ /* 0x0001e20000100800 */
[----:B------:R-:W-:Y:S02]  /*4ca40*/  LOP3.LUT R12, R30, 0xffff, RZ, 0xc0, !PT ;  /* 0x0000ffff1e0c7812 */ /* 0x000fe400078ec0ff */
[----:B------:R-:W-:Y:S02]  /*4ca50*/  LOP3.LUT R8, R8, 0xffff, RZ, 0xc0, !PT ;  /* 0x0000ffff08087812 */ /* 0x000fe400078ec0ff */
[----:B------:R-:W-:Y:S02]  /*4ca60*/  LOP3.LUT R9, R9, 0xffff, RZ, 0xc0, !PT ;  /* 0x0000ffff09097812 */ /* 0x000fe400078ec0ff */
[----:B0-----:R-:W-:Y:S01]  /*4ca70*/  PRMT R13, R11, 0x3340, R12 ;  /* 0x000033400b0d7816 */ /* 0x001fe2000000000c */
[----:B------:R-:W-:Y:S01]  /*4ca80*/  VIADD R5, R5, UR4 ;  /* 0x0000000405057c36 */ /* 0x000fe20008000000 */
[----:B------:R-:W-:Y:S01]  /*4ca90*/  PRMT R8, R8, 0x3340, R9 ;  /* 0x0000334008087816 */ /* 0x000fe20000000009 */
[----:B------:R-:W-:-:S02]  /*4caa0*/  ULDC UR4, c[0x0][0x248] ;  /* 0x0000920000047ab9 */ /* 0x000fc40000000800 */
[----:B------:R-:W-:Y:S04]  /*4cab0*/  STL [R1+0xb78], R13 ;  /* 0x000b780d01007387 */ /* 0x000fe80000100800 */
[----:B------:R-:W3:Y:S04]  /*4cac0*/  LDL.LU R37, [R1+0x888] ;  /* 0x0008880001257983 */ /* 0x000ee80000300800 */
[----:B------:R-:W4:Y:S04]  /*4cad0*/  LDL.LU R33, [R1+0xcb0] ;  /* 0x000cb00001217983 */ /* 0x000f280000300800 */
[----:B------:R-:W-:Y:S04]  /*4cae0*/  STL [R1+0xac], R5 ;  /* 0x0000ac0501007387 */ /* 0x000fe80000100800 */
[----:B------:R0:W-:Y:S04]  /*4caf0*/  STL [R1+0xa24], R8 ;  /* 0x000a240801007387 */ /* 0x0001e80000100800 */
[----:B------:R-:W4:Y:S01]  /*4cb00*/  LDL.LU R30, [R1+0x4b0] ;  /* 0x0004b000011e7983 */ /* 0x000f220000300800 */
[----:B------:R-:W-:-:S02]  /*4cb10*/  SHF.R.U32.HI R10, RZ, 0x8, R11 ;  /* 0x00000008ff0a7819 */ /* 0x000fc4000001160b */
[----:B------:R-:W-:Y:S02]  /*4cb20*/  SHF.R.U32.HI R11, RZ, 0x8, R12 ;  /* 0x00000008ff0b7819 */ /* 0x000fe4000001160c */
[----:B------:R-:W-:Y:S02]  /*4cb30*/  LOP3.LUT R10, R10, 0xffff, RZ, 0xc0, !PT ;  /* 0x0000ffff0a0a7812 */ /* 0x000fe400078ec0ff */
[----:B------:R-:W-:-:S04]  /*4cb40*/  LOP3.LUT R11, R11, 0xffff, RZ, 0xc0, !PT ;  /* 0x0000ffff0b0b7812 */ /* 0x000fc800078ec0ff */
[----:B0-----:R-:W-:-:S05]  /*4cb50*/  PRMT R8, R10, 0x3340, R11 ;  /* 0x000033400a087816 */ /* 0x001fca000000000b */
[----:B------:R-:W-:Y:S01]  /*4cb60*/  STL [R1+0xa14], R8 ;  /* 0x000a140801007387 */ /* 0x000fe20000100800 */
[----:B------:R-:W-:Y:S01]  /*4cb70*/  LOP3.LUT R196, R196, 0xffff, RZ, 0xc0, !PT ;  /* 0x0000ffffc4c47812 */ /* 0x000fe200078ec0ff */
[----:B------:R-:W-:Y:S01]  /*4cb80*/  VIADD R5, R5, UR4 ;  /* 0x0000000405057c36 */ /* 0x000fe20008000000 */
[----:B------:R-:W-:-:S04]  /*4cb90*/  ULDC UR4, c[0x0][0x248] ;  /* 0x0000920000047ab9 */ /* 0x000fc80000000800 */
[----:B------:R0:W-:Y:S01]  /*4cba0*/  STL [R1+0x5a4], R5 ;  /* 0x0005a40501007387 */ /* 0x0001e20000100800 */
[----:B------:R-:W-:Y:S01]  /*4cbb0*/  LOP3.LUT R198, R198, 0xffff, RZ, 0xc0, !PT ;  /* 0x0000ffffc6c67812 */ /* 0x000fe200078ec0ff */
[----:B0-----:R-:W-:Y:S01]  /*4cbc0*/  VIADD R5, R5, UR4 ;  /* 0x0000000405057c36 */ /* 0x001fe20008000000 */
[----:B------:R-:W-:Y:S01]  /*4cbd0*/  ULDC UR4, c[0x0][0x248] ;  /* 0x0000920000047ab9 */ /* 0x000fe20000000800 */
[----:B--2---:R-:W-:Y:S02]  /*4cbe0*/  LOP3.LUT R10, R39, 0xffff, RZ, 0xc0, !PT ;  /* 0x0000ffff270a7812 */ /* 0x004fe400078ec0ff */
[----:B------:R-:W-:Y:S02]  /*4cbf0*/  LOP3.LUT R8, R35, 0xffff, RZ, 0xc0, !PT ;  /* 0x0000ffff23087812 */ /* 0x000fe400078ec0ff */
[----:B------:R-:W-:Y:S02]  /*4cc00*/  SHF.R.U32.HI R11, RZ, 0x8, R10 ;  /* 0x00000008ff0b7819 */ /* 0x000fe4000001160a */
[----:B------:R-:W-:-:S02]  /*4cc10*/  PRMT R12, R10, 0x3340, R8 ;  /* 0x000033400a0c7816 */ /* 0x000fc40000000008 */
[----:B------:R-:W-:Y:S02]  /*4cc20*/  LOP3.LUT R9, R31, 0xffff, RZ, 0xc0, !PT ;  /* 0x0000ffff1f097812 */ /* 0x000fe400078ec0ff */
[----:B------:R-:W-:Y:S02]  /*4cc30*/  SHF.R.U32.HI R10, RZ, 0x8, R8 ;  /* 0x00000008ff0a7819 */ /* 0x000fe40000011608 */
[----:B------:R-:W-:Y:S02]  /*4cc40*/  SHF.R.U32.HI R8, RZ, 0x8, R9 ;  /* 0x00000008ff087819 */ /* 0x000fe40000011609 */
        /* <DEDUP_REMOVED lines=10> */
[----:B0-----:R-:W-:-:S05]  /*4ccf0*/  PRMT R9, R11, 0x3340, R10 ;  /* 0x000033400b097816 */ /* 0x001fca000000000a */
[----:B------:R3:W-:Y:S04]  /*4cd00*/  STL [R1+0xa10], R9 ;  /* 0x000a100901007387 */ /* 0x0007e80000100800 */
[----:B------:R0:W-:Y:S01]  /*4cd10*/  STL [R1+0xa8], R5 ;  /* 0x0000a80501007387 */ /* 0x0001e20000100800 */
[----:B------:R-:W-:-:S03]  /*4cd20*/  PRMT R8, R8, 0x3340, R196 ;  /* 0x0000334008087816 */ /* 0x000fc600000000c4 */
[----:B------:R-:W2:Y:S01]  /*4cd30*/  LDL.LU R31, [R1+0x88c] ;  /* 0x00088c00011f7983 */ /* 0x000ea20000300800 */
[----:B---3--:R-:W-:Y:S01]  /*4cd40*/  LOP3.LUT R9, R37, 0xffff, RZ, 0xc0, !PT ;  /* 0x0000ffff25097812 */ /* 0x008fe200078ec0ff */
[----:B0-----:R-:W-:Y:S02]  /*4cd50*/  VIADD R5, R5, UR4 ;  /* 0x0000000405057c36 */ /* 0x001fe40008000000 */
[----:B------:R0:W-:Y:S01]  /*4cd60*/  STL [R1+0xa0c], R8 ;  /* 0x000a0c0801007387 */ /* 0x0001e20000100800 */
[----:B------:R-:W-:Y:S01]  /*4cd70*/  PRMT R13, R9, 0x3340, R198 ;  /* 0x00003340090d7816 */ /* 0x000fe200000000c6 */
[----:B------:R-:W-:Y:S01]  /*4cd80*/  ULDC UR4, c[0x0][0x248] ;  /* 0x0000920000047ab9 */ /* 0x000fe20000000800 */
[----:B----4-:R-:W-:Y:S01]  /*4cd90*/  LOP3.LUT R11, R33, 0xffff, RZ, 0xc0, !PT ;  /* 0x0000ffff210b7812 */ /* 0x010fe200078ec0ff */
[----:B------:R-:W-:Y:S04]  /*4cda0*/  STL [R1+0x5a0], R5 ;  /* 0x0005a00501007387 */ /* 0x000fe80000100800 */
[----:B------:R1:W-:Y:S01]  /*4cdb0*/  STL [R1+0xb50], R13 ;  /* 0x000b500d01007387 */ /* 0x0003e20000100800 */
[----:B0-----:R-:W-:-:S02]  /*4cdc0*/  SHF.R.U32.HI R8, RZ, 0x8, R9 ;  /* 0x00000008ff087819 */ /* 0x001fc40000011609 */
[----:B------:R-:W-:Y:S02]  /*4cdd0*/  LOP3.LUT R12, R30, 0xffff, RZ, 0xc0, !PT ;  /* 0x0000ffff1e0c7812 */ /* 0x000fe400078ec0ff */
[----:B------:R-:W-:Y:S02]  /*4cde0*/  SHF.R.U32.HI R9, RZ, 0x8, R198 ;  /* 0x00000008ff097819 */ /* 0x000fe400000116c6 */
[----:B-1----:R-:W-:Y:S02]  /*4cdf0*/  PRMT R13, R11, 0x3340, R12 ;  /* 0x000033400b0d7816 */ /* 0x002fe4000000000c */
[----:B------:R-:W-:Y:S02]  /*4ce00*/  LOP3.LUT R8, R8, 0xffff, RZ, 0xc0, !PT ;  /* 0x0000ffff08087812 */ /* 0x000fe400078ec0ff */
[----:B------:R-:W-:Y:S01]  /*4ce10*/  LOP3.LUT R9, R9, 0xffff, RZ, 0xc0, !PT ;  /* 0x0000ffff09097812 */ /* 0x000fe200078ec0ff */
[----:B------:R-:W-:Y:S01]  /*4ce20*/  STL [R1+0xb48], R13 ;  /* 0x000b480d01007387 */ /* 0x000fe20000100800 */
[----:B------:R-:W-:Y:S01]  /*4ce30*/  VIADD R5, R5, UR4 ;  /* 0x0000000405057c36 */ /* 0x000fe20008000000 */
[----:B------:R-:W-:Y:S01]  /*4ce40*/  SHF.R.U32.HI R10, RZ, 0x8, R11 ;  /* 0x00000008ff0a7819 */ /* 0x000fe2000001160b */
[----:B------:R-:W-:Y:S01]  /*4ce50*/  ULDC UR4, c[0x0][0x248] ;  /* 0x0000920000047ab9 */ /* 0x000fe20000000800 */
[----:B------:R-:W3:Y:S01]  /*4ce60*/  LDL.LU R39, [R1+0xcbc] ;  /* 0x000cbc0001277983 */ /* 0x000ee20000300800 */
[----:B------:R-:W-:-:S03]  /*4ce70*/  PRMT R8, R8, 0x3340, R9 ;  /* 0x0000334008087816 */ /* 0x000fc60000000009 */
[----:B------:R-:W4:Y:S04]  /*4ce80*/  LDL.LU R37, [R1+0x4bc] ;  /* 0x0004bc0001257983 */ /* 0x000f280000300800 */
[----:B------:R-:W-:Y:S04]  /*4ce90*/  STL [R1+0xa4], R5 ;  /* 0x0000a40501007387 */ /* 0x000fe80000100800 */
[----:B------:R-:W4:Y:S04]  /*4cea0*/  LDL.LU R33, [R1+0xcb8] ;  /* 0x000cb80001217983 */ /* 0x000f280000300800 */
[----:B------:R0:W-:Y:S04]  /*4ceb0*/  STL [R1+0xa08], R8 ;  /* 0x000a080801007387 */ /* 0x0001e80000100800 */
[----:B------:R-:W4:Y:S01]  /*4cec0*/  LDL.LU R30, [R1+0x4b8] ;  /* 0x0004b800011e7983 */ /* 0x000f220000300800 */
[----:B------:R-:W-:-:S02]  /*4ced0*/  SHF.R.U32.HI R11, RZ, 0x8, R12 ;  /* 0x00000008ff0b7819 */ /* 0x000fc4000001160c */
[----:B------:R-:W-:Y:S02]  /*4cee0*/  LOP3.LUT R10, R10, 0xffff, RZ, 0xc0, !PT ;  /* 0x0000ffff0a0a7812 */ /* 0x000fe400078ec0ff */
[----:B------:R-:W-:-:S04]  /*4cef0*/  LOP3.LUT R11, R11, 0xffff, RZ, 0xc0, !PT ;  /* 0x0000ffff0b0b7812 */ /* 0x000fc800078ec0ff */
[----:B0-----:R-:W-:-:S05]  /*4cf00*/  PRMT R8, R10, 0x3340, R11 ;  /* 0x000033400a087816 */ /* 0x001fca000000000b */
[----:B------:R-:W-:Y:S01]  /*4cf10*/  STL [R1+0xa00], R8 ;  /* 0x000a000801007387 */ /* 0x000fe20000100800 */
[----:B------:R-:W-:Y:S01]  /*4cf20*/  LOP3.LUT R192, R192, 0xffff, RZ, 0xc0, !PT ;  /* 0x0000ffffc0c07812 */ /* 0x000fe200078ec0ff */
[----:B------:R-:W-:Y:S01]  /*4cf30*/  VIADD R5, R5, UR4 ;  /* 0x0000000405057c36 */ /* 0x000fe20008000000 */
[----:B------:R-:W-:-:S04]  /*4cf40*/  ULDC UR4, c[0x0][0x248] ;  /* 0x0000920000047ab9 */ /* 0x000fc80000000800 */
[----:B------:R0:W-:Y:S02]  /*4cf50*/  STL [R1+0x59c], R5 ;  /* 0x00059c0501007387 */ /* 0x0001e40000100800 */
[----:B0-----:R-:W-:Y:S01]  /*4cf60*/  VIADD R5, R5, UR4 ;  /* 0x0000000405057c36 */ /* 0x001fe20008000000 */
[----:B------:R-:W-:Y:S01]  /*4cf70*/  ULDC UR4, c[0x0][0x248] ;  /* 0x0000920000047ab9 */ /* 0x000fe20000000800 */
[----:B--2---:R-:W-:Y:S02]  /*4cf80*/  LOP3.LUT R10, R41, 0xffff, RZ, 0xc0, !PT ;  /* 0x0000ffff290a7812 */ /* 0x004fe400078ec0ff */
[----:B------:R-:W-:Y:S02]  /*4cf90*/  LOP3.LUT R8, R35, 0xffff, RZ, 0xc0, !PT ;  /* 0x0000ffff23087812 */ /* 0x000fe400078ec0ff */
[----:B------:R-:W-:Y:S02]  /*4cfa0*/  SHF.R.U32.HI R11, RZ, 0x8, R10 ;  /* 0x00000008ff0b7819 */ /* 0x000fe4000001160a */
[----:B------:R-:W-:-:S02]  /*4cfb0*/  PRMT R12, R10, 0x3340, R8 ;  /* 0x000033400a0c7816 */ /* 0x000fc40000000008 */
[----:B------:R-:W-:Y:S02]  /*4cfc0*/  SHF.R.U32.HI R10, RZ, 0x8, R8 ;  /* 0x00000008ff0a7819 */ /* 0x000fe40000011608 */
[----:B------:R-:W-:-:S04]  /*4cfd0*/  LOP3.LUT R9, R31, 0xffff, RZ, 0xc0, !PT ;  /* 0x0000ffff1f097812 */ /* 0x000fc800078ec0ff */
[----:B------:R-:W-:Y:S02]  /*4cfe0*/  SHF.R.U32.HI R8, RZ, 0x8, R9 ;  /* 0x00000008ff087819 */ /* 0x000fe40000011609 */
[--C-:B------:R-:W-:Y:S01]  /*4cff0*/  PRMT R9, R9, 0x3340, R192.reuse ;  /* 0x0000334009097816 */ /* 0x100fe200000000c0 */
[----:B------:R-:W-:Y:S01]  /*4d000*/  STL [R1+0xb40], R12 ;  /* 0x000b400c01007387 */ /* 0x000fe20000100800 */
[----:B------:R-:W-:Y:S02]  /*4d010*/  LOP3.LUT R11, R11, 0xffff, RZ, 0xc0, !PT ;  /* 0x0000ffff0b0b7812 */ /* 0x000fe400078ec0ff */
[----:B------:R-:W-:Y:S01]  /*4d020*/  LOP3.LUT R10, R10, 0xffff, RZ, 0xc0, !PT ;  /* 0x0000ffff0a0a7812 */ /* 0x000fe200078ec0ff */
[----:B------:R0:W-:Y:S01]  /*4d030*/  STL [R1+0xb3c], R9 ;  /* 0x000b3c0901007387 */ /* 0x0001e20000100800 */
[----:B------:R-:W-:-:S03]  /*4d040*/  SHF.R.U32.HI R192, RZ, 0x8, R192 ;  /* 0x00000008ffc07819 */ /* 0x000fc600000116c0 */
[----:B------:R-:W2:Y:S01]  /*4d050*/  LDL.LU R35, [R1+0x894] ;  /* 0x0008940001237983 */ /* 0x000ea20000300800 */
[----:B------:R-:W-:Y:S02]  /*4d060*/  LOP3.LUT R8, R8, 0xffff, RZ, 0xc0, !PT ;  /* 0x0000ffff08087812 */ /* 0x000fe400078ec0ff */
[----:B------:R-:W-:Y:S01]  /*4d070*/  LOP3.LUT R192, R192, 0xffff, RZ, 0xc0, !PT ;  /* 0x0000ffffc0c07812 */ /* 0x000fe200078ec0ff */
[----:B------:R-:W2:Y:S01]  /*4d080*/  LDL.LU R31, [R1+0x890] ;  /* 0x00089000011f7983 */ /* 0x000ea20000300800 */
[----:B0-----:R-:W-:-:S03]  /*4d090*/  PRMT R9, R11, 0x3340, R10 ;  /* 0x000033400b097816 */ /* 0x001fc6000000000a */
[----:B------:R0:W-:Y:S01]  /*4d0a0*/  STL [R1+0xa0], R5 ;  /* 0x0000a00501007387 */ /* 0x0001e20000100800 */
[----:B------:R-:W-:-:S03]  /*4d0b0*/  PRMT R8, R8, 0x3340, R192 ;  /* 0x0000334008087816 */ /* 0x000fc600000000c0 */
[----:B------:R3:W-:Y:S04]  /*4d0c0*/  STL [R1+0x9f4], R9 ;  /* 0x0009f40901007387 */ /* 0x0007e80000100800 */
[----:B------:R1:W-:Y:S01]  /*4d0d0*/  STL [R1+0x9f0], R8 ;  /* 0x0009f00801007387 */ /* 0x0003e20000100800 */
[----:B0-----:R-:W-:Y:S01]  /*4d0e0*/  VIADD R5, R5, UR4 ;  /* 0x0000000405057c36 */ /* 0x001fe20008000000 */
[----:B------:R-:W-:Y:S01]  /*4d0f0*/  ULDC UR4, c[0x0][0x248] ;  /* 0x0000920000047ab9 */ /* 0x000fe20000000800 */
[----:B---3--:R-:W-:Y:S02]  /*4d100*/  LOP3.LUT R9, R39, 0xffff, RZ, 0xc0, !PT ;  /* 0x0000ffff27097812 */ /* 0x008fe400078ec0ff */
[----:B----4-:R-:W-:Y:S02]  /*4d110*/  LOP3.LUT R10, R37, 0xffff, RZ, 0xc0, !PT ;  /* 0x0000ffff250a7812 */ /* 0x010fe400078ec0ff */
[----:B-1----:R-:W-:-:S02]  /*4d120*/  SHF.R.U32.HI R8, RZ, 0x8, R9 ;  /* 0x00000008ff087819 */ /* 0x002fc40000011609 */
[--C-:B------:R-:W-:Y:S01]  /*4d130*/  PRMT R13, R9, 0x3340, R10.reuse ;  /* 0x00003340090d7816 */ /* 0x100fe2000000000a */
[----:B------:R-:W-:Y:S01]  /*4d140*/  STL [R1+0x598], R5 ;  /* 0x0005980501007387 */ /* 0x000fe20000100800 */
[----:B------:R-:W-:Y:S02]  /*4d150*/  SHF.R.U32.HI R9, RZ, 0x8, R10 ;  /* 0x00000008ff097819 */ /* 0x000fe4000001160a */
[----:B------:R-:W-:Y:S01]  /*4d160*/  LOP3.LUT R11, R33, 0xffff, RZ, 0xc0, !PT ;  /* 0x0000ffff210b7812 */ /* 0x000fe200078ec0ff */
[----:B------:R0:W-:Y:S01]  /*4d170*/  STL [R1+0xb10], R13 ;  /* 0x000b100d01007387 */ /* 0x0001e20000100800 */
[----:B------:R-:W-:Y:S02]  /*4d180*/  LOP3.LUT R8, R8, 0xffff, RZ, 0xc0, !PT ;  /* 0x0000ffff08087812 */ /* 0x000fe400078ec0ff */
[----:B------:R-:W-:Y:S02]  /*4d190*/  LOP3.LUT R12, R30, 0xffff, RZ, 0xc0, !PT ;  /* 0x0000ffff1e0c7812 */ /* 0x000fe400078ec0ff */
[----:B------:R-:W-:-:S02]  /*4d1a0*/  LOP3.LUT R9, R9, 0xffff, RZ, 0xc0, !PT ;  /* 0x0000ffff09097812 */ /* 0x000fc400078ec0ff */
[----:B0-----:R-:W-:Y:S01]  /*4d1b0*/  PRMT R13, R11, 0x3340, R12 ;  /* 0x000033400b0d7816 */ /* 0x001fe2000000000c */
[----:B------:R-:W-:Y:S01]  /*4d1c0*/  VIADD R5, R5, UR4 ;  /* 0x0000000405057c36 */ /* 0x000fe20008000000 */
[----:B------:R-:W-:Y:S01]  /*4d1d0*/  PRMT R8, R8, 0x3340, R9 ;  /* 0x0000334008087816 */ /* 0x000fe20000000009 */
[----:B------:R-:W-:Y:S02]  /*4d1e0*/  ULDC UR4, c[0x0][0x248] ;  /* 0x0000920000047ab9 */ /* 0x000fe40000000800 */
[----:B------:R-:W-:Y:S04]  /*4d1f0*/  STL [R1+0xb0c], R13 ;  /* 0x000b0c0d01007387 */ /* 0x000fe80000100800 */
[----:B------:R-:W3:Y:S04]  /*4d200*/  LDL.LU R39, [R1+0xcc8] ;  /* 0x000cc80001277983 */ /* 0x000ee80000300800 */
[----:B------:R-:W4:Y:S04]  /*4d210*/  LDL.LU R37, [R1+0x4d0] ;  /* 0x0004d00001257983 */ /* 0x000f280000300800 */
[----:B------:R0:W-:Y:S04]  /*4d220*/  STL [R1+0x9d8], R8 ;  /* 0x0009d80801007387 */ /* 0x0001e80000100800 */
[----:B------:R1:W-:Y:S04]  /*4d230*/  STL [R1+0x9c], R5 ;  /* 0x00009c0501007387 */ /* 0x0003e80000100800 */
[----:B------:R-:W4:Y:S04]  /*4d240*/  LDL.LU R33, [R1+0xcc4] ;  /* 0x000cc40001217983 */ /* 0x000f280000300800 */
[----:B------:R-:W4:Y:S01]  /*4d250*/  LDL.LU R30, [R1+0x4c8] ;  /* 0x0004c800011e7983 */ /* 0x000f220000300800 */
[----:B------:R-:W-:-:S02]  /*4d260*/  SHF.R.U32.HI R10, RZ, 0x8, R11 ;  /* 0x00000008ff0a7819 */ /* 0x000fc4000001160b */
[----:B------:R-:W-:Y:S02]  /*4d270*/  SHF.R.U32.HI R11, RZ, 0x8, R12 ;  /* 0x00000008ff0b7819 */ /* 0x000fe4000001160c */
[----:B------:R-:W-:Y:S02]  /*4d280*/  LOP3.LUT R10, R10, 0xffff, RZ, 0xc0, !PT ;  /* 0x0000ffff0a0a7812 */ /* 0x000fe400078ec0ff */
[----:B------:R-:W-:-:S04]  /*4d290*/  LOP3.LUT R11, R11, 0xffff, RZ, 0xc0, !PT ;  /* 0x0000ffff0b0b7812 */ /* 0x000fc800078ec0ff */
[----:B0-----:R-:W-:Y:S02]  /*4d2a0*/  PRMT R8, R10, 0x3340, R11 ;  /* 0x000033400a087816 */ /* 0x001fe4000000000b */
[----:B------:R-:W-:-:S03]  /*4d2b0*/  LOP3.LUT R187, R187, 0xffff, RZ, 0xc0, !PT ;  /* 0x0000ffffbbbb7812 */ /* 0x000fc600078ec0ff */
[----:B------:R-:W-:Y:S01]  /*4d2c0*/  STL [R1+0x9d4], R8 ;  /* 0x0009d40801007387 */ /* 0x000fe20000100800 */
[----:B------:R-:W-:Y:S01]  /*4d2d0*/  LOP3.LUT R190, R190, 0xffff, RZ, 0xc0, !PT ;  /* 0x0000ffffbebe7812 */ /* 0x000fe200078ec0ff */
[----:B-1----:R-:W-:Y:S01]  /*4d2e0*/  VIADD R5, R5, UR4 ;  /* 0x0000000405057c36 */ /* 0x002fe20008000000 */
        /* <DEDUP_REMOVED lines=14> */
[----:B------:R0:W-:Y:S01]  /*4d3d0*/  STL [R1+0xb00], R9 ;  /* 0x000b000901007387 */ /* 0x0001e20000100800 */
[----:B------:R-:W-:-:S03]  /*4d3e0*/  SHF.R.U32.HI R190, RZ, 0x8, R190 ;  /* 0x00000008ffbe7819 */ /* 0x000fc600000116be */
[----:B------:R-:W2:Y:S01]  /*4d3f0*/  LDL.LU R41, [R1+0x898] ;  /* 0x0008980001297983 */ /* 0x000ea20000300800 */
[----:B0-----:R-:W-:-:S05]  /*4d400*/  PRMT R9, R10, 0x3340, R187 ;  /* 0x000033400a097816 */ /* 0x001fca00000000bb */
[----:B------:R3:W-:Y:S01]  /*4d410*/  STL [R1+0x9c4], R9 ;  /* 0x0009c40901007387 */ /* 0x0007e20000100800 */
[----:B------:R-:W-:-:S03]  /*4d420*/  LOP3.LUT R8, R8, 0xffff, RZ, 0xc0, !PT ;  /* 0x0000ffff08087812 */ /* 0x000fc600078ec0ff */
[----:B------:R0:W-:Y:S01]  /*4d430*/  STL [R1+0x58c], R5 ;  /* 0x00058c0501007387 */ /* 0x0001e20000100800 */
[----:B------:R-:W-:-:S03]  /*4d440*/  LOP3.LUT R190, R190, 0xffff, RZ, 0xc0, !PT ;  /* 0x0000ffffbebe7812 */ /* 0x000fc600078ec0ff */
[----:B------:R-:W2:Y:S04]  /*4d450*/  LDL.LU R35, [R1+0xccc] ;  /* 0x000ccc0001237983 */ /* 0x000ea80000300800 */
[----:B------:R-:W2:Y:S01]  /*4d460*/  LDL.LU R31, [R1+0x4d4] ;  /* 0x0004d400011f7983 */ /* 0x000ea20000300800 */
[----:B---3--:R-:W-:Y:S01]  /*4d470*/  LOP3.LUT R9, R39, 0xffff, RZ, 0xc0, !PT ;  /* 0x0000ffff27097812 */ /* 0x008fe200078ec0ff */
[----:B0-----:R-:W-:Y:S01]  /*4d480*/  VIADD R5, R5, UR4 ;  /* 0x0000000405057c36 */ /* 0x001fe20008000000 */
[----:B------:R-:W-:Y:S01]  /*4d490*/  PRMT R8, R8, 0x3340, R190 ;  /* 0x0000334008087816 */ /* 0x000fe200000000be */
[----:B------:R-:W-:Y:S01]  /*4d4a0*/  ULDC UR4, c[0x0][0x248] ;  /* 0x0000920000047ab9 */ /* 0x000fe20000000800 */
[----:B----4-:R-:W-:-:S04]  /*4d4b0*/  LOP3.LUT R10, R37, 0xffff, RZ, 0xc0, !PT ;  /* 0x0000ffff250a7812 */ /* 0x010fc800078ec0ff */
[----:B------:R-:W-:Y:S01]  /*4d4c0*/  PRMT R13, R9, 0x3340, R10 ;  /* 0x00003340090d7816 */ /* 0x000fe2000000000a */
[----:B------:R0:W-:Y:S04]  /*4d4d0*/  STL [R1+0x9c8], R8 ;  /* 0x0009c80801007387 */ /* 0x0001e80000100800 */
[----:B------:R-:W-:Y:S01]  /*4d4e0*/  STL [R1+0x590], R5 ;  /* 0x0005900501007387 */ /* 0x000fe20000100800 */
[----:B------:R-:W-:-:S03]  /*4d4f0*/  LOP3.LUT R11, R33, 0xffff, RZ, 0xc0, !PT ;  /* 0x0000ffff210b7812 */ /* 0x000fc600078ec0ff */
[----:B------:R1:W-:Y:S01]  /*4d500*/  STL [R1+0xaec], R13 ;  /* 0x000aec0d01007387 */ /* 0x0003e20000100800 */
[----:B------:R-:W-:Y:S02]  /*4d510*/  LOP3.LUT R12, R30, 0xffff, RZ, 0xc0, !PT ;  /* 0x0000ffff1e0c7812 */ /* 0x000fe400078ec0ff */
[----:B0-----:R-:W-:Y:S02]  /*4d520*/  SHF.R.U32.HI R8, RZ, 0x8, R9 ;  /* 0x00000008ff087819 */ /* 0x001fe40000011609 */
        /* <DEDUP_REMOVED lines=18> */
[----:B0-----:R-:W-:Y:S02]  /*4d650*/  PRMT R8, R10, 0x3340, R11 ;  /* 0x000033400a087816 */ /* 0x001fe4000000000b */
[----:B------:R-:W-:Y:S01]  /*4d660*/  LOP3.LUT R10, R7, 0xffff, RZ, 0xc0, !PT ;  /* 0x0000ffff070a7812 */ /* 0x000fe200078ec0ff */
[----:B------:R-:W-:Y:S01]  /*4d670*/  VIADD R5, R5, UR4 ;  /* 0x0000000405057c36 */ /* 0x000fe20008000000 */
[----:B------:R-:W-:Y:S01]  /*4d680*/  ULDC UR4, c[0x0][0x248] ;  /* 0x0000920000047ab9 */ /* 0x000fe20000000800 */
[----:B------:R-:W-:Y:S04]  /*4d690*/  STL [R1+0x9b8], R8 ;  /* 0x0009b80801007387 */ /* 0x000fe80000100800 */
[----:B------:R-:W4:Y:S04]  /*4d6a0*/  LDL.LU R7, [R1+0x1ba4] ;  /* 0x001ba40001077983 */ /* 0x000f280000300800 */
[----:B------:R0:W-:Y:S02]  /*4d6b0*/  STL [R1+0x588], R5 ;  /* 0x0005880501007387 */ /* 0x0001e40000100800 */
[----:B0-----:R-:W-:Y:S01]  /*4d6c0*/  VIADD R5, R5, UR4 ;  /* 0x0000000405057c36 */ /* 0x001fe20008000000 */
[----:B------:R-:W-:Y:S01]  /*4d6d0*/  ULDC UR4, c[0x0][0x248] ;  /* 0x0000920000047ab9 */ /* 0x000fe20000000800 */
[----:B--2---:R-:W-:-:S04]  /*4d6e0*/  LOP3.LUT R9, R41, 0xffff, RZ, 0xc0, !PT ;  /* 0x0000ffff29097812 */ /* 0x004fc800078ec0ff */
[----:B------:R-:W-:Y:S02]  /*4d6f0*/  PRMT R13, R9, 0x3340, R10 ;  /* 0x00003340090d7816 */ /* 0x000fe4000000000a */
[----:B------:R-:W-:-:S03]  /*4d700*/  SHF.R.U32.HI R8, RZ, 0x8, R9 ;  /* 0x00000008ff087819 */ /* 0x000fc60000011609 */
[----:B------:R0:W-:Y:S01]  /*4d710*/  STL [R1+0xadc], R13 ;  /* 0x000adc0d01007387 */ /* 0x0001e20000100800 */
[----:B------:R-:W-:Y:S02]  /*4d720*/  SHF.R.U32.HI R9, RZ, 0x8, R10 ;  /* 0x00000008ff097819 */ /* 0x000fe4000001160a */
[----:B------:R-:W-:Y:S02]  /*4d730*/  LOP3.LUT R11, R35, 0xffff, RZ, 0xc0, !PT ;  /* 0x0000ffff230b7812 */ /* 0x000fe400078ec0ff */
[----:B------:R-:W-:-:S04]  /*4d740*/  LOP3.LUT R12, R31, 0xffff, RZ, 0xc0, !PT ;  /* 0x0000ffff1f0c7812 */ /* 0x000fc800078ec0ff */
[--C-:B0-----:R-:W-:Y:S02]  /*4d750*/  PRMT R13, R11, 0x3340, R12.reuse ;  /* 0x000033400b0d7816 */ /* 0x101fe4000000000c */
[----:B------:R-:W-:Y:S02]  /*4d760*/  LOP3.LUT R8, R8, 0xffff, RZ, 0xc0, !PT ;  /* 0x0000ffff08087812 */ /* 0x000fe400078ec0ff */
[----:B------:R-:W-:Y:S01]  /*4d770*/  LOP3.LUT R9, R9, 0xffff, RZ, 0xc0, !PT ;  /* 0x0000ffff09097812 */ /* 0x000fe200078ec0ff */
[----:B------:R-:W-:Y:S01]  /*4d780*/  STL [R1+0xac8], R13 ;  /* 0x000ac80d01007387 */ /* 0x000fe20000100800 */
[----:B------:R-:W-:Y:S02]  /*4d790*/  SHF.R.U32.HI R10, RZ, 0x8, R11 ;  /* 0x00000008ff0a7819 */ /* 0x000fe4000001160b */
[----:B------:R-:W-:Y:S01]  /*4d7a0*/  SHF.R.U32.HI R11, RZ, 0x8, R12 ;  /* 0x00000008ff0b7819 */ /* 0x000fe2000001160c */
[----:B------:R-:W2:Y:S01]  /*4d7b0*/  LDL.LU R35, [R1+0x8a0] ;  /* 0x0008a00001237983 */ /* 0x000ea20000300800 */
[----:B------:R-:W-:-:S02]  /*4d7c0*/  PRMT R8, R8, 0x3340, R9 ;  /* 0x0000334008087816 */ /* 0x000fc40000000009 */
[----:B------:R-:W-:Y:S01]  /*4d7d0*/  LOP3.LUT R10, R10, 0xffff, RZ, 0xc0, !PT ;  /* 0x0000ffff0a0a7812 */ /* 0x000fe200078ec0ff */
[----:B------:R-:W2:Y:S01]  /*4d7e0*/  LDL.LU R31, [R1+0x89c] ;  /* 0x00089c00011f7983 */ /* 0x000ea20000300800 */
[----:B------:R-:W-:-:S03]  /*4d7f0*/  LOP3.LUT R11, R11, 0xffff, RZ, 0xc0, !PT ;  /* 0x0000ffff0b0b7812 */ /* 0x000fc600078ec0ff */
[----:B------:R0:W-:Y:S04]  /*4d800*/  STL [R1+0x57c], R5 ;  /* 0x00057c0501007387 */ /* 0x0001e80000100800 */
[----:B------:R1:W-:Y:S01]  /*4d810*/  STL [R1+0x9a8], R8 ;  /* 0x0009a80801007387 */ /* 0x0003e20000100800 */
[----:B0-----:R-:W-:Y:S01]  /*4d820*/  VIADD R5, R5, UR4 ;  /* 0x0000000405057c36 */ /* 0x001fe20008000000 */
[----:B------:R-:W-:Y:S01]  /*4d830*/  ULDC UR4, c[0x0][0x248] ;  /* 0x0000920000047ab9 */ /* 0x000fe20000000800 */
[----:B-1----:R-:W-:Y:S02]  /*4d840*/  PRMT R8, R10, 0x3340, R11 ;  /* 0x000033400a087816 */ /* 0x002fe4000000000b */
[----:B---3--:R-:W-:Y:S02]  /*4d850*/  LOP3.LUT R9, R39, 0xffff, RZ, 0xc0, !PT ;  /* 0x0000ffff27097812 */ /* 0x008fe400078ec0ff */
[----:B----4-:R-:W-:Y:S01]  /*4d860*/  LOP3.LUT R10, R37, 0xffff, RZ, 0xc0, !PT ;  /* 0x0000ffff250a7812 */ /* 0x010fe200078ec0ff */
[----:B------:R0:W-:Y:S03]  /*4d870*/  STL [R1+0x98c], R8 ;  /* 0x00098c0801007387 */ /* 0x0001e60000100800 */
[----:B------:R-:W-:Y:S01]  /*4d880*/  PRMT R13, R9, 0x3340, R10 ;  /* 0x00003340090d7816 */ /* 0x000fe2000000000a */
[----:B------:R1:W-:Y:S01]  /*4d890*/  STL [R1+0x580], R5 ;  /* 0x0005800501007387 */ /* 0x0003e20000100800 */
[----:B------:R-:W-:-:S02]  /*4d8a0*/  LOP3.LUT R11, R33, 0xffff, RZ, 0xc0, !PT ;  /* 0x0000ffff210b7812 */ /* 0x000fc400078ec0ff */
[----:B0-----:R-:W-:Y:S02]  /*4d8b0*/  SHF.R.U32.HI R8, RZ, 0x8, R9 ;  /* 0x00000008ff087819 */ /* 0x001fe40000011609 */
[----:B------:R-:W-:Y:S02]  /*4d8c0*/  SHF.R.U32.HI R9, RZ, 0x8, R10 ;  /* 0x00000008ff097819 */ /* 0x000fe4000001160a */
[----:B------:R-:W-:Y:S01]  /*4d8d0*/  LOP3.LUT R12, R30, 0xffff, RZ, 0xc0, !PT ;  /* 0x0000ffff1e0c7812 */ /* 0x000fe200078ec0ff */
[----:B------:R0:W-:Y:S01]  /*4d8e0*/  STL [R1+0xac0], R13 ;  /* 0x000ac00d01007387 */ /* 0x0001e20000100800 */
[----:B------:R-:W-:Y:S02]  /*4d8f0*/  LOP3.LUT R8, R8, 0xffff, RZ, 0xc0, !PT ;  /* 0x0000ffff08087812 */ /* 0x000fe400078ec0ff */
[----:B------:R-:W-:Y:S01]  /*4d900*/  LOP3.LUT R9, R9, 0xffff, RZ, 0xc0, !PT ;  /* 0x0000ffff09097812 */ /* 0x000fe200078ec0ff */
[----:B-1----:R-:W-:Y:S01]  /*4d910*/  VIADD R5, R5, UR4 ;  /* 0x0000000405057c36 */ /* 0x002fe20008000000 */
[----:B------:R-:W-:Y:S01]  /*4d920*/  SHF.R.U32.HI R10, RZ, 0x8, R11 ;  /* 0x00000008ff0a7819 */ /* 0x000fe2000001160b */
[----:B------:R-:W-:Y:S01]  /*4d930*/  ULDC UR4, c[0x0][0x248] ;  /* 0x0000920000047ab9 */ /* 0x000fe20000000800 */
[----:B0-----:R-:W-:-:S02]  /*4d940*/  PRMT R13, R11, 0x3340, R12 ;  /* 0x000033400b0d7816 */ /* 0x001fc4000000000c */
[----:B------:R-:W-:-:S03]  /*4d950*/  PRMT R8, R8, 0x3340, R9 ;  /* 0x0000334008087816 */ /* 0x000fc60000000009 */
[----:B------:R-:W-:Y:S04]  /*4d960*/  STL [R1+0xb28], R13 ;  /* 0x000b280d01007387 */ /* 0x000fe80000100800 */
[----:B------:R-:W3:Y:S04]  /*4d970*/  LDL.LU R41, [R1+0xcd8] ;  /* 0x000cd80001297983 */ /* 0x000ee80000300800 */
[----:B------:R-:W4:Y:S04]  /*4d980*/  LDL.LU R39, [R1+0x4e0] ;  /* 0x0004e00001277983 */ /* 0x000f280000300800 */
[----:B------:R-:W-:Y:S04]  /*4d990*/  STL [R1+0x818], R8 ;  /* 0x0008180801007387 */ /* 0x000fe80000100800 */
[----:B------:R0:W-:Y:S04]  /*4d9a0*/  STL [R1+0x574], R5 ;  /* 0x0005740501007387 */ /* 0x0001e80000100800 */
[----:B------:R-:W4:Y:S04]  /*4d9b0*/  LDL.LU R33, [R1+0xcd4] ;  /* 0x000cd40001217983 */ /* 0x000f280000300800 */
[----:B------:R-:W4:Y:S01]  /*4d9c0*/  LDL.LU R30, [R1+0x4dc] ;  /* 0x0004dc00011e7983 */ /* 0x000f220000300800 */
[----:B------:R-:W-:-:S02]  /*4d9d0*/  SHF.R.U32.HI R11, RZ, 0x8, R12 ;  /* 0x00000008ff0b7819 */ /* 0x000fc4000001160c */
[----:B------:R-:W-:Y:S02]  /*4d9e0*/  LOP3.LUT R10, R10, 0xffff, RZ, 0xc0, !PT ;  /* 0x0000ffff0a0a7812 */ /* 0x000fe400078ec0ff */
[----:B------:R-:W-:Y:S01]  /*4d9f0*/  LOP3.LUT R11, R11, 0xffff, RZ, 0xc0, !PT ;  /* 0x0000ffff0b0b7812 */ /* 0x000fe200078ec0ff */
[----:B0-----:R-:W-:Y:S01]  /*4da00*/  VIADD R5, R5, UR4 ;  /* 0x0000000405057c36 */ /* 0x001fe20008000000 */
[----:B------:R-:W-:Y:S01]  /*4da10*/  LOP3.LUT R12, R232, 0xffff, RZ, 0xc0, !PT ;  /* 0x0000ffffe80c7812 */ /* 0x000fe200078ec0ff */
[----:B------:R-:W-:Y:S01]  /*4da20*/  ULDC UR4, c[0x0][0x248] ;  /* 0x0000920000047ab9 */ /* 0x000fe20000000800 */
[----:B------:R-:W-:Y:S02]  /*4da30*/  PRMT R8, R10, 0x3340, R11 ;  /* 0x000033400a087816 */ /* 0x000fe4000000000b */
[----:B------:R-:W-:-:S03]  /*4da40*/  LOP3.LUT R10, R6, 0xffff, RZ, 0xc0, !PT ;  /* 0x0000ffff060a7812 */ /* 0x000fc600078ec0ff */
[----:B------:R-:W-:Y:S04]  /*4da50*/  STL [R1+0x9ec], R8 ;  /* 0x0009ec0801007387 */ /* 0x000fe80000100800 */
[----:B------:R-:W4:Y:S04]  /*4da60*/  LDL.LU R6, [R1+0x1ba0] ;  /* 0x001ba00001067983 */ /* 0x000f280000300800 */
[----:B------:R0:W-:Y:S04]  /*4da70*/  STL [R1+0x578], R5 ;  /* 0x0005780501007387 */ /* 0x0001e80000100800 */
[----:B------:R-:W4:Y:S01]  /*4da80*/  LDL.LU R232, [R1+0x1b9c] ;  /* 0x001b9c0001e87983 */ /* 0x000f220000300800 */
[----:B0-----:R-:W-:Y:S01]  /*4da90*/  VIADD R5, R5, UR4 ;  /* 0x0000000405057c36 */ /* 0x001fe20008000000 */
[----:B------:R-:W-:Y:S01]  /*4daa0*/  ULDC UR4, c[0x0][0x248] ;  /* 0x0000920000047ab9 */ /* 0x000fe20000000800 */
[----:B--2---:R-:W-:-:S04]  /*4dab0*/  LOP3.LUT R9, R35, 0xffff, RZ, 0xc0, !PT ;  /* 0x0000ffff23097812 */ /* 0x004fc800078ec0ff */
[--C-:B------:R-:W-:Y:S02]  /*4dac0*/  PRMT R13, R9, 0x3340, R10.reuse ;  /* 0x00003340090d7816 */ /* 0x100fe4000000000a */
[----:B------:R-:W-:Y:S02]  /*4dad0*/  LOP3.LUT R11, R31, 0xffff, RZ, 0xc0, !PT ;  /* 0x0000ffff1f0b7812 */ /* 0x000fe400078ec0ff */
[----:B------:R-:W-:Y:S01]  /*4dae0*/  SHF.R.U32.HI R8, RZ, 0x8, R9 ;  /* 0x00000008ff087819 */ /* 0x000fe20000011609 */
[----:B------:R0:W-:Y:S01]  /*4daf0*/  STL [R1+0xaa8], R13 ;  /* 0x000aa80d01007387 */ /* 0x0001e20000100800 */
[----:B------:R-:W-:Y:S02]  /*4db00*/  SHF.R.U32.HI R9, RZ, 0x8, R10 ;  /* 0x00000008ff097819 */ /* 0x000fe4000001160a */
[----:B------:R-:W-:Y:S02]  /*4db10*/  LOP3.LUT R8, R8, 0xffff, RZ, 0xc0, !PT ;  /* 0x0000ffff08087812 */ /* 0x000fe400078ec0ff */
[----:B------:R-:W-:-:S02]  /*4db20*/  LOP3.LUT R9, R9, 0xffff, RZ, 0xc0, !PT ;  /* 0x0000ffff09097812 */ /* 0x000fc400078ec0ff */
[----:B0-----:R-:W-:Y:S02]  /*4db30*/  PRMT R13, R11, 0x3340, R12 ;  /* 0x000033400b0d7816 */ /* 0x001fe4000000000c */
[----:B------:R-:W-:-:S03]  /*4db40*/  PRMT R8, R8, 0x3340, R9 ;  /* 0x0000334008087816 */ /* 0x000fc60000000009 */
[----:B------:R-:W-:Y:S01]  /*4db50*/  STL [R1+0xab0], R13 ;  /* 0x000ab00d01007387 */ /* 0x000fe20000100800 */
[----:B------:R-:W-:-:S03]  /*4db60*/  SHF.R.U32.HI R10, RZ, 0x8, R11 ;  /* 0x00000008ff0a7819 */ /* 0x000fc6000001160b */
[----:B------:R-:W2:Y:S01]  /*4db70*/  LDL.LU R37, [R1+0x8a4] ;  /* 0x0008a40001257983 */ /* 0x000ea20000300800 */
[----:B------:R-:W-:-:S03]  /*4db80*/  SHF.R.U32.HI R11, RZ, 0x8, R12 ;  /* 0x00000008ff0b7819 */ /* 0x000fc6000001160c */
[----:B------:R-:W2:Y:S01]  /*4db90*/  LDL.LU R35, [R1+0xcdc] ;  /* 0x000cdc0001237983 */ /* 0x000ea20000300800 */
[----:B------:R-:W-:-:S03]  /*4dba0*/  LOP3.LUT R10, R10, 0xffff, RZ, 0xc0, !PT ;  /* 0x0000ffff0a0a7812 */ /* 0x000fc600078ec0ff */
[----:B------:R0:W-:Y:S01]  /*4dbb0*/  STL [R1+0x56c], R5 ;  /* 0x00056c0501007387 */ /* 0x0001e20000100800 */
[----:B------:R-:W-:-:S03]  /*4dbc0*/  LOP3.LUT R11, R11, 0xffff, RZ, 0xc0, !PT ;  /* 0x0000ffff0b0b7812 */ /* 0x000fc600078ec0ff */
[----:B------:R1:W-:Y:S04]  /*4dbd0*/  STL [R1+0x808], R8 ;  /* 0x0008080801007387 */ /* 0x0003e80000100800 */
[----:B------:R-:W2:Y:S01]  /*4dbe0*/  LDL.LU R31, [R1+0x4e4] ;  /* 0x0004e400011f7983 */ /* 0x000ea20000300800 */
[----:B0-----:R-:W-:Y:S01]  /*4dbf0*/  VIADD R5, R5, UR4 ;  /* 0x0000000405057c36 */ /* 0x001fe20008000000 */
[----:B------:R-:W-:Y:S01]  /*4dc00*/  ULDC UR4, c[0x0][0x248] ;  /* 0x0000920000047ab9 */ /* 0x000fe20000000800 */
[----:B-1----:R-:W-:-:S05]  /*4dc10*/  PRMT R8, R10, 0x3340, R11 ;  /* 0x000033400a087816 */ /* 0x002fca000000000b */
[----:B------:R-:W-:Y:S01]  /*4dc20*/  STL [R1+0x80c], R8 ;  /* 0x00080c0801007387 */ /* 0x000fe20000100800 */
[----:B---3--:R-:W-:Y:S02]  /*4dc30*/  LOP3.LUT R9, R41, 0xffff, RZ, 0xc0, !PT ;  /* 0x0000ffff29097812 */ /* 0x008fe400078ec0ff */
[----:B----4-:R-:W-:-:S04]  /*4dc40*/  LOP3.LUT R10, R39, 0xffff, RZ, 0xc0, !PT ;  /* 0x0000ffff270a7812 */ /* 0x010fc800078ec0ff */
[----:B------:R-:W-:Y:S01]  /*4dc50*/  PRMT R13, R9, 0x3340, R10 ;  /* 0x00003340090d7816 */ /* 0x000fe2000000000a */
[----:B------:R-:W-:Y:S04]  /*4dc60*/  STL [R1+0x570], R5 ;  /* 0x0005700501007387 */ /* 0x000fe80000100800 */
[----:B------:R0:W-:Y:S01]  /*4dc70*/  STL [R1+0xa98], R13 ;  /* 0x000a980d01007387 */ /* 0x0001e20000100800 */
[----:B------:R-:W-:Y:S02]  /*4dc80*/  LOP3.LUT R11, R33, 0xffff, RZ, 0xc0, !PT ;  /* 0x0000ffff210b7812 */ /* 0x000fe400078ec0ff */
[----:B------:R-:W-:-:S04]  /*4dc90*/  LOP3.LUT R12, R30, 0xffff, RZ, 0xc0, !PT ;  /* 0x0000ffff1e0c7812 */ /* 0x000fc800078ec0ff */
[----:B0-----:R-:W-:Y:S01]  /*4dca0*/  PRMT R13, R11, 0x3340, R12 ;  /* 0x000033400b0d7816 */ /* 0x001fe2000000000c */
[----:B------:R-:W-:Y:S01]  /*4dcb0*/  VIADD R5, R5, UR4 ;  /* 0x0000000405057c36 */ /* 0x000fe20008000000 */
[----:B------:R-:W-:Y:S01]  /*4dcc0*/  SHF.R.U32.HI R8, RZ, 0x8, R9 ;  /* 0x00000008ff087819 */ /* 0x000fe20000011609 */
[----:B------:R-:W-:Y:S02]  /*4dcd0*/  ULDC UR4, c[0x0][0x248] ;  /* 0x0000920000047ab9 */ /* 0x000fe40000000800 */
        /* <DEDUP_REMOVED lines=14> */
[----:B0-----:R-:W-:Y:S01]  /*4ddc0*/  VIADD R5, R5, UR4 ;  /* 0x0000000405057c36 */ /* 0x001fe20008000000 */
[----:B------:R-:W-:Y:S01]  /*4ddd0*/  ULDC UR4, c[0x0][0x248] ;  /* 0x0000920000047ab9 */ /* 0x000fe20000000800 */
[----:B-1----:R-:W-:Y:S02]  /*4dde0*/  PRMT R8, R10, 0x3340, R11 ;  /* 0x000033400a087816 */ /* 0x002fe4000000000b */
[----:B------:R-:W-:-:S03]  /*4ddf0*/  LOP3.LUT R10, R231, 0xffff, RZ, 0xc0, !PT ;  /* 0x0000ffffe70a7812 */ /* 0x000fc600078ec0ff */
[----:B------:R-:W-:Y:S04]  /*4de00*/  STL [R1+0x7f8], R8 ;  /* 0x0007f80801007387 */ /* 0x000fe80000100800 */
[----:B------:R-:W4:Y:S04]  /*4de10*/  LDL.LU R231, [R1+0x1b98] ;  /* 0x001b980001e77983 */ /* 0x000f280000300800 */
[----:B------:R0:W-:Y:S02]  /*4de20*/  STL [R1+0x568], R5 ;  /* 0x0005680501007387 */ /* 0x0001e40000100800 */
        /* <DEDUP_REMOVED lines=11> */
[----:B------:R-:W-:-:S03]  /*4dee0*/  LOP3.LUT R9, R9, 0xffff, RZ, 0xc0, !PT ;  /* 0x0000ffff09097812 */ /* 0x000fc600078ec0ff */
[----:B------:R-:W-:Y:S01]  /*4def0*/  STL [R1+0xa84], R13 ;  /* 0x000a840d01007387 */ /* 0x000fe20000100800 */
[----:B------:R-:W-:-:S03]  /*4df00*/  PRMT R8, R8, 0x3340, R9 ;  /* 0x0000334008087816 */ /* 0x000fc60000000009 */
[----:B------:R-:W2:Y:S01]  /*4df10*/  LDL.LU R37, [R1+0x8b0] ;  /* 0x0008b00001257983 */ /* 0x000ea20000300800 */
[----:B------:R-:W-:Y:S02]  /*4df20*/  SHF.R.U32.HI R10, RZ, 0x8, R11 ;  /* 0x00000008ff0a7819 */ /* 0x000fe4000001160b */
[----:B------:R-:W-:Y:S01]  /*4df30*/  SHF.R.U32.HI R11, RZ, 0x8, R12 ;  /* 0x00000008ff0b7819 */ /* 0x000fe2000001160c */
[----:B------:R-:W2:Y:S01]  /*4df40*/  LDL.LU R35, [R1+0xe48] ;  /* 0x000e480001237983 */ /* 0x000ea20000300800 */
[----:B------:R-:W-:-:S03]  /*4df50*/  LOP3.LUT R10, R10, 0xffff, RZ, 0xc0, !PT ;  /* 0x0000ffff0a0a7812 */ /* 0x000fc600078ec0ff */
[----:B------:R0:W-:Y:S01]  /*4df60*/  STL [R1+0x55c], R5 ;  /* 0x00055c0501007387 */ /* 0x0001e20000100800 */
[----:B------:R-:W-:-:S03]  /*4df70*/  LOP3.LUT R11, R11, 0xffff, RZ, 0xc0, !PT ;  /* 0x0000ffff0b0b7812 */ /* 0x000fc600078ec0ff */
[----:B------:R1:W-:Y:S04]  /*4df80*/  STL [R1+0x7f0], R8 ;  /* 0x0007f00801007387 */ /* 0x0003e80000100800 */
[----:B------:R-:W2:Y:S01]  /*4df90*/  LDL.LU R31, [R1+0x7a4] ;  /* 0x0007a400011f7983 */ /* 0x000ea20000300800 */
[----:B0-----:R-:W-:Y:S01]  /*4dfa0*/  VIADD R5, R5, UR4 ;  /* 0x0000000405057c36 */ /* 0x001fe20008000000 */
[----:B------:R-:W-:Y:S01]  /*4dfb0*/  LOP3.LUT R12, R4, 0xffff, RZ, 0xc0, !PT ;  /* 0x0000ffff040c7812 */ /* 0x000fe200078ec0ff */
[----:B------:R-:W-:Y:S01]  /*4dfc0*/  ULDC UR4, c[0x0][0x248] ;  /* 0x0000920000047ab9 */ /* 0x000fe20000000800 */
[----:B-1----:R-:W-:-:S05]  /*4dfd0*/  PRMT R8, R10, 0x3340, R11 ;  /* 0x000033400a087816 */ /* 0x002fca000000000b */
[----:B------:R0:W-:Y:S04]  /*4dfe0*/  STL [R1+0x7d4], R8 ;  /* 0x0007d40801007387 */ /* 0x0001e80000100800 */
[----:B------:R-:W-:Y:S04]  /*4dff0*/  STL [R1+0x560], R5 ;  /* 0x0005600501007387 */ /* 0x000fe80000100800 */
[----:B------:R-:W2:Y:S01]  /*4e000*/  LDL.LU R4, [R1+0x1b94] ;  /* 0x001b940001047983 */ /* 0x000ea20000300800 */
[----:B---3--:R-:W-:Y:S02]  /*4e010*/  LOP3.LUT R9, R39, 0xffff, RZ, 0xc0, !PT ;  /* 0x0000ffff27097812 */ /* 0x008fe400078ec0ff */
[----:B----4-:R-:W-:-:S04]  /*4e020*/  LOP3.LUT R10, R33, 0xffff, RZ, 0xc0, !PT ;  /* 0x0000ffff210a7812 */ /* 0x010fc800078ec0ff */
[--C-:B------:R-:W-:Y:S02]  /*4e030*/  PRMT R13, R9, 0x3340, R10.reuse ;  /* 0x00003340090d7816 */ /* 0x100fe4000000000a */
[----:B0-----:R-:W-:Y:S02]  /*4e040*/  SHF.R.U32.HI R8, RZ, 0x8, R9 ;  /* 0x00000008ff087819 */ /* 0x001fe40000011609 */
[----:B------:R-:W-:Y:S01]  /*4e050*/  LOP3.LUT R11, R30, 0xffff, RZ, 0xc0, !PT ;  /* 0x0000ffff1e0b7812 */ /* 0x000fe200078ec0ff */
[----:B------:R0:W-:Y:S01]  /*4e060*/  STL [R1+0xa74], R13 ;  /* 0x000a740d01007387 */ /* 0x0001e20000100800 */
[----:B------:R-:W-:Y:S02]  /*4e070*/  SHF.R.U32.HI R9, RZ, 0x8, R10 ;  /* 0x00000008ff097819 */ /* 0x000fe4000001160a */
        /* <DEDUP_REMOVED lines=11> */
[----:B------:R-:W4:Y:S01]  /*4e130*/  LDL.LU R30, [R1+0x8b8] ;  /* 0x0008b800011e7983 */ /* 0x000f220000300800 */
[----:B------:R-:W-:-:S02]  /*4e140*/  SHF.R.U32.HI R10, RZ, 0x8, R11 ;  /* 0x00000008ff0a7819 */ /* 0x000fc4000001160b */
[----:B------:R-:W-:Y:S02]  /*4e150*/  SHF.R.U32.HI R11, RZ, 0x8, R12 ;  /* 0x00000008ff0b7819 */ /* 0x000fe4000001160c */
[----:B------:R-:W-:Y:S02]  /*4e160*/  LOP3.LUT R10, R10, 0xffff, RZ, 0xc0, !PT ;  /* 0x0000ffff0a0a7812 */ /* 0x000fe400078ec0ff */
[----:B------:R-:W-:-:S04]  /*4e170*/  LOP3.LUT R11, R11, 0xffff, RZ, 0xc0, !PT ;  /* 0x0000ffff0b0b7812 */ /* 0x000fc800078ec0ff */
[----:B0-----:R-:W-:Y:S02]  /*4e180*/  PRMT R8, R10, 0x3340, R11 ;  /* 0x000033400a087816 */ /* 0x001fe4000000000b */
[----:B------:R-:W-:Y:S01]  /*4e190*/  LOP3.LUT R10, R188, 0xffff, RZ, 0xc0, !PT ;  /* 0x0000ffffbc0a7812 */ /* 0x000fe200078ec0ff */
[----:B-1----:R-:W-:Y:S01]  /*4e1a0*/  VIADD R5, R5, UR4 ;  /* 0x0000000405057c36 */ /* 0x002fe20008000000 */
[----:B------:R-:W-:Y:S01]  /*4e1b0*/  ULDC UR4, c[0x0][0x248] ;  /* 0x0000920000047ab9 */ /* 0x000fe20000000800 */
        /* <DEDUP_REMOVED lines=11> */
[----:B------:R-:W-:-:S04]  /*4e270*/  LOP3.LUT R12, R31, 0xffff, RZ, 0xc0, !PT ;  /* 0x0000ffff1f0c7812 */ /* 0x000fc800078ec0ff */
[--C-:B0-----:R-:W-:Y:S02]  /*4e280*/  PRMT R13, R11, 0x3340, R12.reuse ;  /* 0x000033400b0d7816 */ /* 0x101fe4000000000c */
[----:B------:R-:W-:Y:S02]  /*4e290*/  LOP3.LUT R8, R8, 0xffff, RZ, 0xc0, !PT ;  /* 0x0000ffff08087812 */ /* 0x000fe400078ec0ff */
[----:B------:R-:W-:Y:S01]  /*4e2a0*/  LOP3.LUT R9, R9, 0xffff, RZ, 0xc0, !PT ;  /* 0x0000ffff09097812 */ /* 0x000fe200078ec0ff */
[----:B------:R-:W-:Y:S01]  /*4e2b0*/  STL [R1+0xa64], R13 ;  /* 0x000a640d01007387 */ /* 0x000fe20000100800 */
[----:B------:R-:W-:Y:S02]  /*4e2c0*/  SHF.R.U32.HI R10, RZ, 0x8, R11 ;  /* 0x00000008ff0a7819 */ /* 0x000fe4000001160b */
[----:B------:R-:W-:Y:S01]  /*4e2d0*/  PRMT R8, R8, 0x3340, R9 ;  /* 0x0000334008087816 */ /* 0x000fe20000000009 */
[----:B------:R-:W2:Y:S01]  /*4e2e0*/  LDL.LU R39, [R1+0xe54] ;  /* 0x000e540001277983 */ /* 0x000ea20000300800 */
[----:B------:R-:W-:-:S03]  /*4e2f0*/  SHF.R.U32.HI R11, RZ, 0x8, R12 ;  /* 0x00000008ff0b7819 */ /* 0x000fc6000001160c */
[----:B------:R-:W2:Y:S04]  /*4e300*/  LDL.LU R37, [R1+0x7c0] ;  /* 0x0007c00001257983 */ /* 0x000ea80000300800 */
[----:B------:R0:W-:Y:S01]  /*4e310*/  STL [R1+0x54c], R5 ;  /* 0x00054c0501007387 */ /* 0x0001e20000100800 */
[----:B------:R-:W-:-:S03]  /*4e320*/  LOP3.LUT R10, R10, 0xffff, RZ, 0xc0, !PT ;  /* 0x0000ffff0a0a7812 */ /* 0x000fc600078ec0ff */
[----:B------:R-:W2:Y:S01]  /*4e330*/  LDL.LU R35, [R1+0xe50] ;  /* 0x000e500001237983 */ /* 0x000ea20000300800 */
[----:B------:R-:W-:-:S03]  /*4e340*/  LOP3.LUT R11, R11, 0xffff, RZ, 0xc0, !PT ;  /* 0x0000ffff0b0b7812 */ /* 0x000fc600078ec0ff */
[----:B------:R1:W-:Y:S04]  /*4e350*/  STL [R1+0x7bc], R8 ;  /* 0x0007bc0801007387 */ /* 0x0003e80000100800 */
[----:B------:R-:W2:Y:S01]  /*4e360*/  LDL.LU R31, [R1+0x7b8] ;  /* 0x0007b800011f7983 */ /* 0x000ea20000300800 */
[----:B0-----:R-:W-:Y:S01]  /*4e370*/  VIADD R5, R5, UR4 ;  /* 0x0000000405057c36 */ /* 0x001fe20008000000 */
[----:B------:R-:W-:Y:S01]  /*4e380*/  LOP3.LUT R12, R7, 0xffff, RZ, 0xc0, !PT ;  /* 0x0000ffff070c7812 */ /* 0x000fe200078ec0ff */
[----:B------:R-:W-:Y:S01]  /*4e390*/  ULDC UR4, c[0x0][0x248] ;  /* 0x0000920000047ab9 */ /* 0x000fe20000000800 */
[----:B-1----:R-:W-:-:S05]  /*4e3a0*/  PRMT R8, R10, 0x3340, R11 ;  /* 0x000033400a087816 */ /* 0x002fca000000000b */
[----:B------:R-:W-:Y:S04]  /*4e3b0*/  STL [R1+0x7b4], R8 ;  /* 0x0007b40801007387 */ /* 0x000fe80000100800 */
[----:B------:R-:W-:Y:S04]  /*4e3c0*/  STL [R1+0x550], R5 ;  /* 0x0005500501007387 */ /* 0x000fe80000100800 */
[----:B------:R-:W2:Y:S01]  /*4e3d0*/  LDL.LU R7, [R1+0x1b8c] ;  /* 0x001b8c0001077983 */ /* 0x000ea20000300800 */
[----:B---3--:R-:W-:Y:S02]  /*4e3e0*/  LOP3.LUT R9, R41, 0xffff, RZ, 0xc0, !PT ;  /* 0x0000ffff29097812 */ /* 0x008fe400078ec0ff */
[----:B----4-:R-:W-:-:S04]  /*4e3f0*/  LOP3.LUT R10, R33, 0xffff, RZ, 0xc0, !PT ;  /* 0x0000ffff210a7812 */ /* 0x010fc800078ec0ff */
[----:B------:R-:W-:-:S05]  /*4e400*/  PRMT R13, R9, 0x3340, R10 ;  /* 0x00003340090d7816 */ /* 0x000fca000000000a */
[----:B------:R0:W-:Y:S01]  /*4e410*/  STL [R1+0xa58], R13 ;  /* 0x000a580d01007387 */ /* 0x0001e20000100800 */
[----:B------:R-:W-:-:S04]  /*4e420*/  LOP3.LUT R11, R30, 0xffff, RZ, 0xc0, !PT ;  /* 0x0000ffff1e0b7812 */ /* 0x000fc800078ec0ff */
[----:B0-----:R-:W-:-:S05]  /*4e430*/  PRMT R13, R11, 0x3340, R12 ;  /* 0x000033400b0d7816 */ /* 0x001fca000000000c */
[----:B------:R-:W-:Y:S04]  /*4e440*/  STL [R1+0xa54], R13 ;  /* 0x000a540d01007387 */ /* 0x000fe80000100800 */
[----:B------:R-:W3:Y:S04]  /*4e450*/  LDL.LU R33, [R1+0xaac] ;  /* 0x000aac0001217983 */ /* 0x000ee80000300800 */
[----:B------:R-:W4:Y:S01]  /*4e460*/  LDL.LU R30, [R1+0x8c4] ;  /* 0x0008c400011e7983 */ /* 0x000f220000300800 */
[----:B------:R-:W-:Y:S02]  /*4e470*/  SHF.R.U32.HI R8, RZ, 0x8, R9 ;  /* 0x00000008ff087819 */ /* 0x000fe40000011609 */
[----:B------:R-:W-:-:S02]  /*4e480*/  SHF.R.U32.HI R9, RZ, 0x8, R10 ;  /* 0x00000008ff097819 */ /* 0x000fc4000001160a */
[----:B------:R-:W-:Y:S02]  /*4e490*/  LOP3.LUT R8, R8, 0xffff, RZ, 0xc0, !PT ;  /* 0x0000ffff08087812 */ /* 0x000fe400078ec0ff */
[----:B------:R-:W-:Y:S02]  /*4e4a0*/  LOP3.LUT R9, R9, 0xffff, RZ, 0xc0, !PT ;  /* 0x0000ffff09097812 */ /* 0x000fe400078ec0ff */
[----:B------:R-:W-:Y:S01]  /*4e4b0*/  SHF.R.U32.HI R10, RZ, 0x8, R11 ;  /* 0x00000008ff0a7819 */ /* 0x000fe2000001160b */
[----:B------:R-:W-:Y:S01]  /*4e4c0*/  VIADD R5, R5, UR4 ;  /* 0x0000000405057c36 */ /* 0x000fe20008000000 */
[----:B------:R-:W-:Y:S01]  /*4e4d0*/  SHF.R.U32.HI R11, RZ, 0x8, R12 ;  /* 0x00000008ff0b7819 */ /* 0x000fe2000001160c */
[----:B------:R-:W-:Y:S01]  /*4e4e0*/  ULDC UR4, c[0x0][0x248] ;  /* 0x0000920000047ab9 */ /* 0x000fe20000000800 */
[----:B------:R-:W-:Y:S02]  /*4e4f0*/  PRMT R8, R8, 0x3340, R9 ;  /* 0x0000334008087816 */ /* 0x000fe40000000009 */
[----:B------:R-:W-:-:S02]  /*4e500*/  LOP3.LUT R10, R10, 0xffff, RZ, 0xc0, !PT ;  /* 0x0000ffff0a0a7812 */ /* 0x000fc400078ec0ff */
[----:B------:R-:W-:Y:S01]  /*4e510*/  LOP3.LUT R11, R11, 0xffff, RZ, 0xc0, !PT ;  /* 0x0000ffff0b0b7812 */ /* 0x000fe200078ec0ff */
[----:B------:R0:W-:Y:S04]  /*4e520*/  STL [R1+0x544], R5 ;  /* 0x0005440501007387 */ /* 0x0001e80000100800 */
[----:B------:R1:W-:Y:S01]  /*4e530*/  STL [R1+0x7b0], R8 ;  /* 0x0007b00801007387 */ /* 0x0003e20000100800 */
[----:B0-----:R-:W-:Y:S01]  /*4e540*/  VIADD R5, R5, UR4 ;  /* 0x0000000405057c36 */ /* 0x001fe20008000000 */
[----:B------:R-:W-:Y:S01]  /*4e550*/  ULDC UR4, c[0x0][0x248] ;  /* 0x0000920000047ab9 */ /* 0x000fe20000000800 */
[----:B-1----:R-:W-:-:S05]  /*4e560*/  PRMT R8, R10, 0x3340, R11 ;  /* 0x000033400a087816 */ /* 0x002fca000000000b */
[----:B------:R-:W-:Y:S04]  /*4e570*/  STL [R1+0x7ac], R8 ;  /* 0x0007ac0801007387 */ /* 0x000fe80000100800 */
[----:B------:R0:W-:Y:S02]  /*4e580*/  STL [R1+0x548], R5 ;  /* 0x0005480501007387 */ /* 0x0001e40000100800 */
[----:B0-----:R-:W-:Y:S01]  /*4e590*/  VIADD R5, R5, UR4 ;  /* 0x0000000405057c36 */ /* 0x001fe20008000000 */
[----:B------:R-:W-:Y:S01]  /*4e5a0*/  ULDC UR4, c[0x0][0x248] ;  /* 0x0000920000047ab9 */ /* 0x000fe20000000800 */
[----:B--2---:R-:W-:Y:S02]  /*4e5b0*/  LOP3.LUT R9, R39, 0xffff, RZ, 0xc0, !PT ;  /* 0x0000ffff27097812 */ /* 0x004fe400078ec0ff */
[----:B------:R-:W-:-:S02]  /*4e5c0*/  LOP3.LUT R10, R37, 0xffff, RZ, 0xc0, !PT ;  /* 0x0000ffff250a7812 */ /* 0x000fc400078ec0ff */
[----:B------:R-:W-:Y:S02]  /*4e5d0*/  SHF.R.U32.HI R8, RZ, 0x8, R9 ;  /* 0x00000008ff087819 */ /* 0x000fe40000011609 */
[--C-:B------:R-:W-:Y:S02]  /*4e5e0*/  PRMT R13, R9, 0x3340, R10.reuse ;  /* 0x00003340090d7816 */ /* 0x100fe4000000000a */
[----:B------:R-:W-:Y:S02]  /*4e5f0*/  SHF.R.U32.HI R9, RZ, 0x8, R10 ;  /* 0x00000008ff097819 */ /* 0x000fe4000001160a */
[----:B------:R-:W-:Y:S01]  /*4e600*/  LOP3.LUT R11, R35, 0xffff, RZ, 0xc0, !PT ;  /* 0x0000ffff230b7812 */ /* 0x000fe200078ec0ff */
[----:B------:R0:W-:Y:S01]  /*4e610*/  STL [R1+0xa3c], R13 ;  /* 0x000a3c0d01007387 */ /* 0x0001e20000100800 */
[----:B------:R-:W-:Y:S02]  /*4e620*/  LOP3.LUT R8, R8, 0xffff, RZ, 0xc0, !PT ;  /* 0x0000ffff08087812 */ /* 0x000fe400078ec0ff */
[----:B------:R-:W-:-:S02]  /*4e630*/  LOP3.LUT R12, R31, 0xffff, RZ, 0xc0, !PT ;  /* 0x0000ffff1f0c7812 */ /* 0x000fc400078ec0ff */
[----:B------:R-:W-:Y:S02]  /*4e640*/  LOP3.LUT R9, R9, 0xffff, RZ, 0xc0, !PT ;  /* 0x0000ffff09097812 */ /* 0x000fe400078ec0ff */
        /* <DEDUP_REMOVED lines=11> */
[----:B------:R-:W2:Y:S04]  /*4e700*/  LDL.LU R35, [R1+0xe58] ;  /* 0x000e580001237983 */ /* 0x000ea80000300800 */
[----:B------:R-:W2:Y:S01]  /*4e710*/  LDL.LU R31, [R1+0x7cc] ;  /* 0x0007cc00011f7983 */ /* 0x000ea20000300800 */
[----:B0-----:R-:W-:Y:S02]  /*4e720*/  PRMT R8, R10, 0x3340, R11 ;  /* 0x000033400a087816 */ /* 0x001fe4000000000b */
[----:B------:R-:W-:Y:S01]  /*4e730*/  LOP3.LUT R10, R232, 0xffff, RZ, 0xc0, !PT ;  /* 0x0000ffffe80a7812 */ /* 0x000fe200078ec0ff */
[----:B-1----:R-:W-:Y:S01]  /*4e740*/  VIADD R5, R5, UR4 ;  /* 0x0000000405057c36 */ /* 0x002fe20008000000 */
[----:B------:R-:W-:Y:S01]  /*4e750*/  LOP3.LUT R12, R6, 0xffff, RZ, 0xc0, !PT ;  /* 0x0000ffff060c7812 */ /* 0x000fe200078ec0ff */
[----:B------:R0:W-:Y:S01]  /*4e760*/  STL [R1+0x6a0], R8 ;  /* 0x0006a00801007387 */ /* 0x0001e20000100800 */
[----:B------:R-:W-:-:S03]  /*4e770*/  ULDC UR4, c[0x0][0x248] ;  /* 0x0000920000047ab9 */ /* 0x000fc60000000800 */
[----:B------:R-:W2:Y:S04]  /*4e780*/  LDL.LU R232, [R1+0x1b88] ;  /* 0x001b880001e87983 */ /* 0x000ea80000300800 */
[----:B------:R1:W-:Y:S04]  /*4e790*/  STL [R1+0x540], R5 ;  /* 0x0005400501007387 */ /* 0x0003e80000100800 */
[----:B------:R-:W2:Y:S01]  /*4e7a0*/  LDL.LU R6, [R1+0x1b84] ;  /* 0x001b840001067983 */ /* 0x000ea20000300800 */
[----:B---3--:R-:W-:-:S04]  /*4e7b0*/  LOP3.LUT R9, R33, 0xffff, RZ, 0xc0, !PT ;  /* 0x0000ffff21097812 */ /* 0x008fc800078ec0ff */
[--C-:B------:R-:W-:Y:S02]  /*4e7c0*/  PRMT R13, R9, 0x3340, R10.reuse ;  /* 0x00003340090d7816 */ /* 0x100fe4000000000a */
[----:B----4-:R-:W-:Y:S02]  /*4e7d0*/  LOP3.LUT R11, R30, 0xffff, RZ, 0xc0, !PT ;  /* 0x0000ffff1e0b7812 */ /* 0x010fe400078ec0ff */
[----:B0-----:R-:W-:Y:S02]  /*4e7e0*/  SHF.R.U32.HI R8, RZ, 0x8, R9 ;  /* 0x00000008ff087819 */ /* 0x001fe40000011609 */
[----:B------:R-:W-:Y:S01]  /*4e7f0*/  SHF.R.U32.HI R9, RZ, 0x8, R10 ;  /* 0x00000008ff097819 */ /* 0x000fe2000001160a */
        /* <DEDUP_REMOVED lines=13> */
[----:B------:R-:W4:Y:S01]  /*4e8d0*/  LDL.LU R30, [R1+0x7d8] ;  /* 0x0007d800011e7983 */ /* 0x000f220000300800 */
[----:B------:R-:W-:-:S02]  /*4e8e0*/  SHF.R.U32.HI R11, RZ, 0x8, R12 ;  /* 0x00000008ff0b7819 */ /* 0x000fc4000001160c */
[----:B------:R-:W-:Y:S02]  /*4e8f0*/  LOP3.LUT R10, R10, 0xffff, RZ, 0xc0, !PT ;  /* 0x0000ffff0a0a7812 */ /* 0x000fe400078ec0ff */
[----:B------:R-:W-:-:S04]  /*4e900*/  LOP3.LUT R11, R11, 0xffff, RZ, 0xc0, !PT ;  /* 0x0000ffff0b0b7812 */ /* 0x000fc800078ec0ff */
[----:B0-----:R-:W-:Y:S01]  /*4e910*/  PRMT R8, R10, 0x3340, R11 ;  /* 0x000033400a087816 */ /* 0x001fe2000000000b */
[----:B------:R-:W-:Y:S01]  /*4e920*/  VIADD R5, R5, UR4 ;  /* 0x0000000405057c36 */ /* 0x000fe20008000000 */
[----:B------:R-:W-:-:S03]  /*4e930*/  ULDC UR4, c[0x0][0x248] ;  /* 0x0000920000047ab9 */ /* 0x000fc60000000800 */
[----:B------:R-:W-:Y:S04]  /*4e940*/  STL [R1+0x69c], R8 ;  /* 0x00069c0801007387 */ /* 0x000fe80000100800 */
[----:B------:R0:W-:Y:S02]  /*4e950*/  STL [R1+0x538], R5 ;  /* 0x0005380501007387 */ /* 0x0001e40000100800 */
[----:B0-----:R-:W-:Y:S01]  /*4e960*/  VIADD R5, R5, UR4 ;  /* 0x0000000405057c36 */ /* 0x001fe20008000000 */
[----:B------:R-:W-:Y:S01]  /*4e970*/  ULDC UR4, c[0x0][0x248] ;  /* 0x0000920000047ab9 */ /* 0x000fe20000000800 */
[----:B--2---:R-:W-:Y:S02]  /*4e980*/  LOP3.LUT R8, R41, 0xffff, RZ, 0xc0, !PT ;  /* 0x0000ffff29087812 */ /* 0x004fe400078ec0ff */
[----:B------:R-:W-:-:S04]  /*4e990*/  LOP3.LUT R11, R39, 0xffff, RZ, 0xc0, !PT ;  /* 0x0000ffff270b7812 */ /* 0x000fc800078ec0ff */
[----:B------:R-:W-:Y:S02]  /*4e9a0*/  PRMT R13, R8, 0x3340, R11 ;  /* 0x00003340080d7816 */ /* 0x000fe4000000000b */
[----:B------:R-:W-:-:S03]  /*4e9b0*/  SHF.R.U32.HI R10, RZ, 0x8, R8 ;  /* 0x00000008ff0a7819 */ /* 0x000fc60000011608 */
[----:B------:R0:W-:Y:S01]  /*4e9c0*/  STL [R1+0xa20], R13 ;  /* 0x000a200d01007387 */ /* 0x0001e20000100800 */
[----:B------:R-:W-:Y:S02]  /*4e9d0*/  LOP3.LUT R9, R35, 0xffff, RZ, 0xc0, !PT ;  /* 0x0000ffff23097812 */ /* 0x000fe400078ec0ff */
[----:B------:R-:W-:Y:S02]  /*4e9e0*/  LOP3.LUT R12, R31, 0xffff, RZ, 0xc0, !PT ;  /* 0x0000ffff1f0c7812 */ /* 0x000fe400078ec0ff */
[----:B------:R-:W-:Y:S02]  /*4e9f0*/  SHF.R.U32.HI R11, RZ, 0x8, R11 ;  /* 0x00000008ff0b7819 */ /* 0x000fe4000001160b */
[--C-:B0-----:R-:W-:Y:S02]  /*4ea00*/  PRMT R13, R9, 0x3340, R12.reuse ;  /* 0x00003340090d7816 */ /* 0x101fe4000000000c */
[----:B------:R-:W-:Y:S02]  /*4ea10*/  SHF.R.U32.HI R8, RZ, 0x8, R9 ;  /* 0x00000008ff087819 */ /* 0x000fe40000011609 */
[----:B------:R-:W-:Y:S01]  /*4ea20*/  SHF.R.U32.HI R9, RZ, 0x8, R12 ;  /* 0x00000008ff097819 */ /* 0x000fe2000001160c */
[----:B------:R-:W-:Y:S01]  /*4ea30*/  STL [R1+0xa1c], R13 ;  /* 0x000a1c0d01007387 */ /* 0x000fe20000100800 */
[----:B------:R-:W-:-:S02]  /*4ea40*/  LOP3.LUT R10, R10, 0xffff, RZ, 0xc0, !PT ;  /* 0x0000ffff0a0a7812 */ /* 0x000fc400078ec0ff */
[----:B------:R-:W-:Y:S01]  /*4ea50*/  LOP3.LUT R11, R11, 0xffff, RZ, 0xc0, !PT ;  /* 0x0000ffff0b0b7812 */ /* 0x000fe200078ec0ff */
[----:B------:R-:W2:Y:S01]  /*4ea60*/  LDL.LU R39, [R1+0xe64] ;  /* 0x000e640001277983 */ /* 0x000ea20000300800 */
[----:B------:R-:W-:Y:S02]  /*4ea70*/  LOP3.LUT R8, R8, 0xffff, RZ, 0xc0, !PT ;  /* 0x0000ffff08087812 */ /* 0x000fe400078ec0ff */
[----:B------:R-:W-:Y:S01]  /*4ea80*/  LOP3.LUT R9, R9, 0xffff, RZ, 0xc0, !PT ;  /* 0x0000ffff09097812 */ /* 0x000fe200078ec0ff */
[----:B------:R-:W2:Y:S01]  /*4ea90*/  LDL.LU R35, [R1+0x7dc] ;  /* 0x0007dc0001237983 */ /* 0x000ea20000300800 */
[----:B------:R-:W-:Y:S02]  /*4eaa0*/  PRMT R10, R10, 0x3340, R11 ;  /* 0x000033400a0a7816 */ /* 0x000fe4000000000b */
[----:B------:R-:W-:Y:S01]  /*4eab0*/  PRMT R8, R8, 0x3340, R9 ;  /* 0x0000334008087816 */ /* 0x000fe20000000009 */
[----:B------:R0:W-:Y:S04]  /*4eac0*/  STL [R1+0x52c], R5 ;  /* 0x00052c0501007387 */ /* 0x0001e80000100800 */
[----:B------:R-:W2:Y:S01]  /*4ead0*/  LDL.LU R31, [R1+0xacc] ;  /* 0x000acc00011f7983 */ /* 0x000ea20000300800 */
[----:B------:R-:W-:-:S03]  /*4eae0*/  LOP3.LUT R9, R4, 0xffff, RZ, 0xc0, !PT ;  /* 0x0000ffff04097812 */ /* 0x000fc600078ec0ff */
[----:B------:R-:W-:Y:S04]  /*4eaf0*/  STL [R1+0x4f8], R10 ;  /* 0x0004f80a01007387 */ /* 0x000fe80000100800 */
[----:B------:R3:W-:Y:S01]  /*4eb00*/  STL [R1+0x4fc], R8 ;  /* 0x0004fc0801007387 */ /* 0x0007e20000100800 */
[----:B0-----:R-:W-:Y:S01]  /*4eb10*/  VIADD R5, R5, UR4 ;  /* 0x0000000405057c36 */ /* 0x001fe20008000000 */
[----:B------:R-:W-:Y:S02]  /*4eb20*/  ULDC UR4, c[0x0][0x248] ;  /* 0x0000920000047ab9 */ /* 0x000fe40000000800 */
[----:B------:R-:W2:Y:S04]  /*4eb30*/  LDL.LU R4, [R1+0x1b80] ;  /* 0x001b800001047983 */ /* 0x000ea80000300800 */
[----:B------:R0:W-:Y:S01]  /*4eb40*/  STL [R1+0x530], R5 ;  /* 0x0005300501007387 */ /* 0x0001e20000100800 */
[----:B---3--:R-:W-:-:S02]  /*4eb50*/  LOP3.LUT R8, R37, 0xffff, RZ, 0xc0, !PT ;  /* 0x0000ffff25087812 */ /* 0x008fc400078ec0ff */
[----:B----4-:R-:W-:Y:S02]  /*4eb60*/  LOP3.LUT R11, R33, 0xffff, RZ, 0xc0, !PT ;  /* 0x0000ffff210b7812 */ /* 0x010fe400078ec0ff */
[--C-:B------:R-:W-:Y:S02]  /*4eb70*/  PRMT R13, R8, 0x3340, R9.reuse ;  /* 0x00003340080d7816 */ /* 0x100fe40000000009 */
[----:B------:R-:W-:Y:S02]  /*4eb80*/  SHF.R.U32.HI R10, RZ, 0x8, R8 ;  /* 0x00000008ff0a7819 */ /* 0x000fe40000011608 */
[----:B------:R-:W-:Y:S02]  /*4eb90*/  SHF.R.U32.HI R9, RZ, 0x8, R9 ;  /* 0x00000008ff097819 */ /* 0x000fe40000011609 */
[----:B------:R-:W-:Y:S02]  /*4eba0*/  SHF.R.U32.HI R8, RZ, 0x8, R11 ;  /* 0x00000008ff087819 */ /* 0x000fe4000001160b */
[----:B------:R-:W-:-:S02]  /*4ebb0*/  LOP3.LUT R12, R30, 0xffff, RZ, 0xc0, !PT ;  /* 0x0000ffff1e0c7812 */ /* 0x000fc400078ec0ff */
[----:B------:R-:W-:Y:S02]  /*4ebc0*/  LOP3.LUT R10, R10, 0xffff, RZ, 0xc0, !PT ;  /* 0x0000ffff0a0a7812 */ /* 0x000fe400078ec0ff */
[--C-:B------:R-:W-:Y:S02]  /*4ebd0*/  PRMT R11, R11, 0x3340, R12.reuse ;  /* 0x000033400b0b7816 */ /* 0x100fe4000000000c */
[----:B------:R-:W-:Y:S01]  /*4ebe0*/  LOP3.LUT R9, R9, 0xffff, RZ, 0xc0, !PT ;  /* 0x0000ffff09097812 */ /* 0x000fe200078ec0ff */
[----:B0-----:R-:W-:Y:S01]  /*4ebf0*/  VIADD R5, R5, UR4 ;  /* 0x0000000405057c36 */ /* 0x001fe20008000000 */
[----:B------:R-:W-:Y:S01]  /*4ec00*/  STL [R1+0xa18], R13 ;  /* 0x000a180d01007387 */ /* 0x000fe20000100800 */
[----:B------:R-:W-:Y:S01]  /*4ec10*/  SHF.R.U32.HI R12, RZ, 0x8, R12 ;  /* 0x00000008ff0c7819 */ /* 0x000fe2000001160c */
[----:B------:R-:W-:Y:S01]  /*4ec20*/  ULDC UR4, c[0x0][0x248] ;  /* 0x0000920000047ab9 */ /* 0x000fe20000000800 */
[----:B------:R-:W-:Y:S01]  /*4ec30*/  PRMT R9, R10, 0x3340, R9 ;  /* 0x000033400a097816 */ /* 0x000fe20000000009 */
[----:B------:R-:W-:Y:S04]  /*4ec40*/  STL [R1+0xa04], R11 ;  /* 0x000a040b01007387 */ /* 0x000fe80000100800 */
[----:B------:R-:W3:Y:S04]  /*4ec50*/  LDL.LU R37, [R1+0xad8] ;  /* 0x000ad80001257983 */ /* 0x000ee80000300800 */
[----:B------:R-:W4:Y:S04]  /*4ec60*/  LDL.LU R33, [R1+0xe68] ;  /* 0x000e680001217983 */ /* 0x000f280000300800 */
[----:B------:R0:W-:Y:S04]  /*4ec70*/  STL [R1+0x528], R5 ;  /* 0x0005280501007387 */ /* 0x0001e80000100800 */
[----:B------:R-:W-:Y:S04]  /*4ec80*/  STL [R1+0x4e4], R9 ;  /* 0x0004e40901007387 */ /* 0x000fe80000100800 */
[----:B------:R-:W4:Y:S01]  /*4ec90*/  LDL.LU R30, [R1+0x7e0] ;  /* 0x0007e000011e7983 */ /* 0x000f220000300800 */
[----:B------:R-:W-:-:S02]  /*4eca0*/  LOP3.LUT R8, R8, 0xffff, RZ, 0xc0, !PT ;  /* 0x0000ffff08087812 */ /* 0x000fc400078ec0ff */
[----:B------:R-:W-:-:S04]  /*4ecb0*/  LOP3.LUT R12, R12, 0xffff, RZ, 0xc0, !PT ;  /* 0x0000ffff0c0c7812 */ /* 0x000fc800078ec0ff */
[----:B------:R-:W-:-:S05]  /*4ecc0*/  PRMT R8, R8, 0x3340, R12 ;  /* 0x0000334008087816 */ /* 0x000fca000000000c */
[----:B------:R-:W-:Y:S01]  /*4ecd0*/  STL [R1+0x34], R8 ;  /* 0x0000340801007387 */ /* 0x000fe20000100800 */
[----:B------:R-:W-:Y:S01]  /*4ece0*/  LOP3.LUT R12, R7, 0xffff, RZ, 0xc0, !PT ;  /* 0x0000ffff070c7812 */ /* 0x000fe200078ec0ff */
[----:B0-----:R-:W-:Y:S01]  /*4ecf0*/  VIADD R5, R5, UR4 ;  /* 0x0000000405057c36 */ /* 0x001fe20008000000 */
[----:B------:R-:W-:-:S04]  /*4ed00*/  ULDC UR4, c[0x0][0x248] ;  /* 0x0000920000047ab9 */ /* 0x000fc80000000800 */
[----:B------:R0:W-:Y:S04]  /*4ed10*/  STL [R1+0x524], R5 ;  /* 0x0005240501007387 */ /* 0x0001e80000100800 */
[----:B------:R-:W4:Y:S01]  /*4ed20*/  LDL.LU R7, [R1+0x1b7c] ;  /* 0x001b7c0001077983 */ /* 0x000f220000300800 */
[----:B0-----:R-:W-:Y:S01]  /*4ed30*/  VIADD R5, R5, UR4 ;  /* 0x0000000405057c36 */ /* 0x001fe20008000000 */
[----:B------:R-:W-:Y:S01]  /*4ed40*/  ULDC UR4, c[0x0][0x248] ;  /* 0x0000920000047ab9 */ /* 0x000fe20000000800 */
[----:B--2---:R-:W-:Y:S02]  /*4ed50*/  LOP3.LUT R8, R39, 0xffff, RZ, 0xc0, !PT ;  /* 0x0000ffff27087812 */ /* 0x004fe400078ec0ff */
[----:B------:R-:W-:Y:S02]  /*4ed60*/  LOP3.LUT R9, R35, 0xffff, RZ, 0xc0, !PT ;  /* 0x0000ffff23097812 */ /* 0x000fe400078ec0ff */
[----:B------:R-:W-:-:S02]  /*4ed70*/  SHF.R.U32.HI R10, RZ, 0x8, R8 ;  /* 0x00000008ff0a7819 */ /* 0x000fc40000011608 */
[--C-:B------:R-:W-:Y:S02]  /*4ed80*/  PRMT R13, R8, 0x3340, R9.reuse ;  /* 0x00003340080d7816 */ /* 0x100fe40000000009 */
[----:B------:R-:W-:Y:S02]  /*4ed90*/  SHF.R.U32.HI R9, RZ, 0x8, R9 ;  /* 0x00000008ff097819 */ /* 0x000fe40000011609 */
[----:B------:R-:W-:Y:S02]  /*4eda0*/  LOP3.LUT R11, R31, 0xffff, RZ, 0xc0, !PT ;  /* 0x0000ffff1f0b7812 */ /* 0x000fe400078ec0ff */
[----:B------:R-:W-:Y:S02]  /*4edb0*/  LOP3.LUT R10, R10, 0xffff, RZ, 0xc0, !PT ;  /* 0x0000ffff0a0a7812 */ /* 0x000fe400078ec0ff */
[----:B------:R-:W-:Y:S02]  /*4edc0*/  SHF.R.U32.HI R8, RZ, 0x8, R11 ;  /* 0x00000008ff087819 */ /* 0x000fe4000001160b */
[----:B------:R-:W-:-:S02]  /*4edd0*/  LOP3.LUT R9, R9, 0xffff, RZ, 0xc0, !PT ;  /* 0x0000ffff09097812 */ /* 0x000fc400078ec0ff */
[--C-:B------:R-:W-:Y:S01]  /*4ede0*/  PRMT R11, R11, 0x3340, R12.reuse ;  /* 0x000033400b0b7816 */ /* 0x100fe2000000000c */
[----:B------:R-:W-:Y:S01]  /*4edf0*/  STL [R1+0x9fc], R13 ;  /* 0x0009fc0d01007387 */ /* 0x000fe20000100800 */
[----:B------:R-:W-:Y:S02]  /*4ee00*/  SHF.R.U32.HI R12, RZ, 0x8, R12 ;  /* 0x00000008ff0c7819 */ /* 0x000fe4000001160c */
[----:B------:R-:W-:Y:S01]  /*4ee10*/  PRMT R9, R10, 0x3340, R9 ;  /* 0x000033400a097816 */ /* 0x000fe20000000009 */
[----:B------:R-:W-:Y:S01]  /*4ee20*/  STL [R1+0x9f8], R11 ;  /* 0x0009f80b01007387 */ /* 0x000fe20000100800 */
[----:B------:R-:W-:Y:S02]  /*4ee30*/  LOP3.LUT R8, R8, 0xffff, RZ, 0xc0, !PT ;  /* 0x0000ffff08087812 */ /* 0x000fe400078ec0ff */
[----:B------:R-:W-:Y:S01]  /*4ee40*/  LOP3.LUT R12, R12, 0xffff, RZ, 0xc0, !PT ;  /* 0x0000ffff0c0c7812 */ /* 0x000fe200078ec0ff */
[----:B------:R-:W2:Y:S04]  /*4ee50*/  LDL.LU R41, [R1+0xe6c] ;  /* 0x000e6c0001297983 */ /* 0x000ea80000300800 */
[----:B------:R-:W2:Y:S01]  /*4ee60*/  LDL.LU R35, [R1+0x7e4] ;  /* 0x0007e40001237983 */ /* 0x000ea20000300800 */
[----:B------:R-:W-:-:S03]  /*4ee70*/  PRMT R8, R8, 0x3340, R12 ;  /* 0x0000334008087816 */ /* 0x000fc6000000000c */
[----:B------:R0:W-:Y:S04]  /*4ee80*/  STL [R1+0x30], R9 ;  /* 0x0000300901007387 */ /* 0x0001e80000100800 */
[----:B------:R1:W-:Y:S04]  /*4ee90*/  STL [R1+0x520], R5 ;  /* 0x0005200501007387 */ /* 0x0003e80000100800 */
[----:B------:R-:W2:Y:S01]  /*4eea0*/  LDL.LU R31, [R1+0xaf0] ;  /* 0x000af000011f7983 */ /* 0x000ea20000300800 */
[----:B0-----:R-:W-:-:S03]  /*4eeb0*/  LOP3.LUT R9, R188, 0xffff, RZ, 0xc0, !PT ;  /* 0x0000ffffbc097812 */ /* 0x001fc600078ec0ff */
[----:B------:R3:W-:Y:S01]  /*4eec0*/  STL [R1+0x4ac], R8 ;  /* 0x0004ac0801007387 */ /* 0x0007e20000100800 */
[----:B-1----:R-:W-:Y:S01]  /*4eed0*/  VIADD R5, R5, UR4 ;  /* 0x0000000405057c36 */ /* 0x002fe20008000000 */
[----:B------:R-:W-:Y:S02]  /*4eee0*/  ULDC UR4, c[0x0][0x248] ;  /* 0x0000920000047ab9 */ /* 0x000fe40000000800 */
[----:B------:R-:W2:Y:S04]  /*4eef0*/  LDL.LU R188, [R1+0x1b78] ;  /* 0x001b780001bc7983 */ /* 0x000ea80000300800 */
[----:B------:R0:W-:Y:S01]  /*4ef00*/  STL [R1+0x51c], R5 ;  /* 0x00051c0501007387 */ /* 0x0001e20000100800 */
[----:B---3--:R-:W-:Y:S02]  /*4ef10*/  LOP3.LUT R8, R37, 0xffff, RZ, 0xc0, !PT ;  /* 0x0000ffff25087812 */ /* 0x008fe400078ec0ff */
[----:B----4-:R-:W-:-:S02]  /*4ef20*/  LOP3.LUT R11, R33, 0xffff, RZ, 0xc0, !PT ;  /* 0x0000ffff210b7812 */ /* 0x010fc400078ec0ff */
[----:B------:R-:W-:Y:S02]  /*4ef30*/  SHF.R.U32.HI R10, RZ, 0x8, R8 ;  /* 0x00000008ff0a7819 */ /* 0x000fe40000011608 */
[--C-:B------:R-:W-:Y:S02]  /*4ef40*/  PRMT R13, R8, 0x3340, R9.reuse ;  /* 0x00003340080d7816 */ /* 0x100fe40000000009 */
[----:B------:R-:W-:Y:S02]  /*4ef50*/  SHF.R.U32.HI R9, RZ, 0x8, R9 ;  /* 0x00000008ff097819 */ /* 0x000fe40000011609 */
[----:B------:R-:W-:Y:S02]  /*4ef60*/  SHF.R.U32.HI R8, RZ, 0x8, R11 ;  /* 0x00000008ff087819 */ /* 0x000fe4000001160b */
[----:B------:R-:W-:-:S04]  /*4ef70*/  LOP3.LUT R12, R30, 0xffff, RZ, 0xc0, !PT ;  /* 0x0000ffff1e0c7812 */ /* 0x000fc800078ec0ff */
[--C-:B------:R-:W-:Y:S01]  /*4ef80*/  PRMT R11, R11, 0x3340, R12.reuse ;  /* 0x000033400b0b7816 */ /* 0x100fe2000000000c */
[----:B------:R-:W-:Y:S01]  /*4ef90*/  STL [R1+0x9e8], R13 ;  /* 0x0009e80d01007387 */ /* 0x000fe20000100800 */
[----:B------:R-:W-:Y:S02]  /*4efa0*/  LOP3.LUT R10, R10, 0xffff, RZ, 0xc0, !PT ;  /* 0x0000ffff0a0a7812 */ /* 0x000fe400078ec0ff */
[----:B------:R-:W-:Y:S01]  /*4efb0*/  LOP3.LUT R9, R9, 0xffff, RZ, 0xc0, !PT ;  /* 0x0000ffff09097812 */ /* 0x000fe200078ec0ff */
[----:B------:R-:W-:Y:S01]  /*4efc0*/  STL [R1+0x9e4], R11 ;  /* 0x0009e40b01007387 */ /* 0x000fe20000100800 */
[----:B0-----:R-:W-:Y:S01]  /*4efd0*/  VIADD R5, R5, UR4 ;  /* 0x0000000405057c36 */ /* 0x001fe20008000000 */
[----:B------:R-:W-:Y:S01]  /*4efe0*/  SHF.R.U32.HI R12, RZ, 0x8, R12 ;  /* 0x00000008ff0c7819 */ /* 0x000fe2000001160c */
[----:B------:R-:W-:Y:S01]  /*4eff0*/  ULDC UR4, c[0x0][0x248] ;  /* 0x0000920000047ab9 */ /* 0x000fe20000000800 */
[----:B------:R-:W3:Y:S01]  /*4f000*/  LDL.LU R39, [R1+0xe74] ;  /* 0x000e740001277983 */ /* 0x000ee20000300800 */
[----:B------:R-:W-:-:S03]  /*4f010*/  PRMT R9, R10, 0x3340, R9 ;  /* 0x000033400a097816 */ /* 0x000fc60000000009 */
[----:B------:R-:W4:Y:S04]  /*4f020*/  LDL.LU R37, [R1+0x7ec] ;  /* 0x0007ec0001257983 */ /* 0x000f280000300800 */
[----:B------:R0:W-:Y:S04]  /*4f030*/  STL [R1+0x518], R5 ;  /* 0x0005180501007387 */ /* 0x0001e80000100800 */
[----:B------:R-:W4:Y:S04]  /*4f040*/  LDL.LU R33, [R1+0xe70] ;  /* 0x000e700001217983 */ /* 0x000f280000300800 */
[----:B------:R-:W-:Y:S04]  /*4f050*/  STL [R1+0x494], R9 ;  /* 0x0004940901007387 */ /* 0x000fe80000100800 */
[----:B------:R-:W4:Y:S01]  /*4f060*/  LDL.LU R30, [R1+0x7e8] ;  /* 0x0007e800011e7983 */ /* 0x000f220000300800 */
[----:B------:R-:W-:-:S02]  /*4f070*/  LOP3.LUT R8, R8, 0xffff, RZ, 0xc0, !PT ;  /* 0x0000ffff08087812 */ /* 0x000fc400078ec0ff */
[----:B------:R-:W-:-:S04]  /*4f080*/  LOP3.LUT R12, R12, 0xffff, RZ, 0xc0, !PT ;  /* 0x0000ffff0c0c7812 */ /* 0x000fc800078ec0ff */
[----:B------:R-:W-:Y:S01]  /*4f090*/  PRMT R8, R8, 0x3340, R12 ;  /* 0x0000334008087816 */ /* 0x000fe2000000000c */
[----:B0-----:R-:W-:Y:S01]  /*4f0a0*/  VIADD R5, R5, UR4 ;  /* 0x0000000405057c36 */ /* 0x001fe20008000000 */
[----:B------:R-:W-:Y:S01]  /*4f0b0*/  LOP3.LUT R12, R6, 0xffff, RZ, 0xc0, !PT ;  /* 0x0000ffff060c7812 */ /* 0x000fe200078ec0ff */
[----:B------:R-:W-:Y:S02]  /*4f0c0*/  ULDC UR4, c[0x0][0x248] ;  /* 0x0000920000047ab9 */ /* 0x000fe40000000800 */
[----:B------:R-:W-:Y:S04]  /*4f0d0*/  STL [R1+0x3fc], R8 ;  /* 0x0003fc0801007387 */ /* 0x000fe80000100800 */
[----:B------:R0:W-:Y:S04]  /*4f0e0*/  STL [R1+0x514], R5 ;  /* 0x0005140501007387 */ /* 0x0001e80000100800 */
[----:B------:R-:W4:Y:S01]  /*4f0f0*/  LDL.LU R6, [R1+0x1b74] ;  /* 0x001b740001067983 */ /* 0x000f220000300800 */
[----:B0-----:R-:W-:Y:S01]  /*4f100*/  VIADD R5, R5, UR4 ;  /* 0x0000000405057c36 */ /* 0x001fe20008000000 */
[----:B------:R-:W-:Y:S01]  /*4f110*/  ULDC UR4, c[0x0][0x248] ;  /* 0x0000920000047ab9 */ /* 0x000fe20000000800 */
[----:B--2---:R-:W-:-:S02]  /*4f120*/  LOP3.LUT R8, R41, 0xffff, RZ, 0xc0, !PT ;  /* 0x0000ffff29087812 */ /* 0x004fc400078ec0ff */
[----:B------:R-:W-:Y:S02]  /*4f130*/  LOP3.LUT R9, R35, 0xffff, RZ, 0xc0, !PT ;  /* 0x0000ffff23097812 */ /* 0x000fe400078ec0ff */
[----:B------:R-:W-:Y:S02]  /*4f140*/  SHF.R.U32.HI R10, RZ, 0x8, R8 ;  /* 0x00000008ff0a7819 */ /* 0x000fe40000011608 */
[--C-:B------:R-:W-:Y:S02]  /*4f150*/  PRMT R13, R8, 0x3340, R9.reuse ;  /* 0x00003340080d7816 */ /* 0x100fe40000000009 */
[----:B------:R-:W-:Y:S02]  /*4f160*/  SHF.R.U32.HI R9, RZ, 0x8, R9 ;  /* 0x00000008ff097819 */ /* 0x000fe40000011609 */
[----:B------:R-:W-:-:S04]  /*4f170*/  LOP3.LUT R11, R31, 0xffff, RZ, 0xc0, !PT ;  /* 0x0000ffff1f0b7812 */ /* 0x000fc800078ec0ff */
[----:B------:R-:W-:Y:S02]  /*4f180*/  SHF.R.U32.HI R8, RZ, 0x8, R11 ;  /* 0x00000008ff087819 */ /* 0x000fe4000001160b */
[--C-:B------:R-:W-:Y:S02]  /*4f190*/  PRMT R11, R11, 0x3340, R12.reuse ;  /* 0x000033400b0b7816 */ /* 0x100fe4000000000c */
[----:B------:R-:W-:Y:S01]  /*4f1a0*/  SHF.R.U32.HI R12, RZ, 0x8, R12 ;  /* 0x00000008ff0c7819 */ /* 0x000fe2000001160c */
[----:B------:R-:W-:Y:S01]  /*4f1b0*/  STL [R1+0x9e0], R13 ;  /* 0x0009e00d01007387 */ /* 0x000fe20000100800 */
[----:B------:R-:W-:Y:S02]  /*4f1c0*/  LOP3.LUT R10, R10, 0xffff, RZ, 0xc0, !PT ;  /* 0x0000ffff0a0a7812 */ /* 0x000fe400078ec0ff */
[----:B------:R-:W-:Y:S01]  /*4f1d0*/  LOP3.LUT R9, R9, 0xffff, RZ, 0xc0, !PT ;  /* 0x0000ffff09097812 */ /* 0x000fe200078ec0ff */
[----:B------:R-:W-:Y:S01]  /*4f1e0*/  STL [R1+0x9dc], R11 ;  /* 0x0009dc0b01007387 */ /* 0x000fe20000100800 */
[----:B------:R-:W-:-:S02]  /*4f1f0*/  LOP3.LUT R8, R8, 0xffff, RZ, 0xc0, !PT ;  /* 0x0000ffff08087812 */ /* 0x000fc400078ec0ff */
[----:B------:R-:W-:Y:S01]  /*4f200*/  LOP3.LUT R12, R12, 0xffff, RZ, 0xc0, !PT ;  /* 0x0000ffff0c0c7812 */ /* 0x000fe200078ec0ff */
[----:B------:R-:W2:Y:S01]  /*4f210*/  LDL.LU R35, [R1+0xb08] ;  /* 0x000b080001237983 */ /* 0x000ea20000300800 */
[----:B------:R-:W-:Y:S02]  /*4f220*/  PRMT R9, R10, 0x3340, R9 ;  /* 0x000033400a097816 */ /* 0x000fe40000000009 */
[----:B------:R-:W-:Y:S01]  /*4f230*/  PRMT R8, R8, 0x3340, R12 ;  /* 0x0000334008087816 */ /* 0x000fe2000000000c */
[----:B------:R-:W2:Y:S04]  /*4f240*/  LDL.LU R31, [R1+0xb04] ;  /* 0x000b0400011f7983 */ /* 0x000ea80000300800 */
[----:B------:R0:W-:Y:S04]  /*4f250*/  STL [R1+0x510], R5 ;  /* 0x0005100501007387 */ /* 0x0001e80000100800 */
[----:B------:R-:W-:Y:S04]  /*4f260*/  STL [R1+0x3cc], R9 ;  /* 0x0003cc0901007387 */ /* 0x000fe80000100800 */
[----:B------:R3:W-:Y:S01]  /*4f270*/  STL [R1+0x3d8], R8 ;  /* 0x0003d80801007387 */ /* 0x0007e20000100800 */
[----:B0-----:R-:W-:Y:S01]  /*4f280*/  VIADD R5, R5, UR4 ;  /* 0x0000000405057c36 */ /* 0x001fe20008000000 */
[----:B------:R-:W-:-:S04]  /*4f290*/  ULDC UR4, c[0x0][0x248] ;  /* 0x0000920000047ab9 */ /* 0x000fc80000000800 */
[----:B------:R0:W-:Y:S01]  /*4f2a0*/  STL [R1+0x50c], R5 ;  /* 0x00050c0501007387 */ /* 0x0001e20000100800 */
[----:B---3--:R-:W-:Y:S02]  /*4f2b0*/  LOP3.LUT R8, R39, 0xffff, RZ, 0xc0, !PT ;  /* 0x0000ffff27087812 */ /* 0x008fe400078ec0ff */
[----:B----4-:R-:W-:Y:S02]  /*4f2c0*/  LOP3.LUT R9, R37, 0xffff, RZ, 0xc0, !PT ;  /* 0x0000ffff25097812 */ /* 0x010fe400078ec0ff */
[----:B------:R-:W-:Y:S02]  /*4f2d0*/  SHF.R.U32.HI R10, RZ, 0x8, R8 ;  /* 0x00000008ff0a7819 */ /* 0x000fe40000011608 */
[--C-:B------:R-:W-:Y:S02]  /*4f2e0*/  PRMT R13, R8, 0x3340, R9.reuse ;  /* 0x00003340080d7816 */ /* 0x100fe40000000009 */
[----:B------:R-:W-:Y:S02]  /*4f2f0*/  SHF.R.U32.HI R9, RZ, 0x8, R9 ;  /* 0x00000008ff097819 */ /* 0x000fe40000011609 */
[----:B------:R-:W-:-:S02]  /*4f300*/  LOP3.LUT R11, R33, 0xffff, RZ, 0xc0, !PT ;  /* 0x0000ffff210b7812 */ /* 0x000fc400078ec0ff */
[----:B------:R-:W-:Y:S02]  /*4f310*/  LOP3.LUT R10, R10, 0xffff, RZ, 0xc0, !PT ;  /* 0x0000ffff0a0a7812 */ /* 0x000fe400078ec0ff */
[----:B------:R-:W-:Y:S02]  /*4f320*/  SHF.R.U32.HI R8, RZ, 0x8, R11 ;  /* 0x00000008ff087819 */ /* 0x000fe4000001160b */
[----:B------:R-:W-:Y:S02]  /*4f330*/  LOP3.LUT R12, R30, 0xffff, RZ, 0xc0, !PT ;  /* 0x0000ffff1e0c7812 */ /* 0x000fe400078ec0ff */
[----:B------:R-:W-:Y:S02]  /*4f340*/  LOP3.LUT R9, R9, 0xffff, RZ, 0xc0, !PT ;  /* 0x0000ffff09097812 */ /* 0x000fe400078ec0ff */
[--C-:B------:R-:W-:Y:S01]  /*4f350*/  PRMT R11, R11, 0x3340, R12.reuse ;  /* 0x000033400b0b7816 */ /* 0x100fe2000000000c */
[----:B------:R-:W-:Y:S01]  /*4f360*/  STL [R1+0x9b0], R13 ;  /* 0x0009b00d01007387 */ /* 0x000fe20000100800 */
[----:B------:R-:W-:Y:S01]  /*4f370*/  PRMT R9, R10, 0x3340, R9 ;  /* 0x000033400a097816 */ /* 0x000fe20000000009 */
[----:B0-----:R-:W-:Y:S01]  /*4f380*/  VIADD R5, R5, UR4 ;  /* 0x0000000405057c36 */ /* 0x001fe20008000000 */
[----:B------:R-:W-:Y:S01]  /*4f390*/  SHF.R.U32.HI R12, RZ, 0x8, R12 ;  /* 0x00000008ff0c7819 */ /* 0x000fe2000001160c */
[----:B------:R-:W-:Y:S01]  /*4f3a0*/  STL [R1+0x9ac], R11 ;  /* 0x0009ac0b01007387 */ /* 0x000fe20000100800 */
[----:B------:R-:W-:Y:S01]  /*4f3b0*/  LOP3.LUT R8, R8, 0xffff, RZ, 0xc0, !PT ;  /* 0x0000ffff08087812 */ /* 0x000fe200078ec0ff */
[----:B------:R-:W-:-:S02]  /*4f3c0*/  ULDC UR4, c[0x0][0x248] ;  /* 0x0000920000047ab9 */ /* 0x000fc40000000800 */
[----:B------:R-:W3:Y:S04]  /*4f3d0*/  LDL.LU R41, [R1+0xe7c] ;  /* 0x000e7c0001297983 */ /* 0x000ee80000300800 */
[----:B------:R-:W4:Y:S04]  /*4f3e0*/  LDL.LU R39, [R1+0x7fc] ;  /* 0x0007fc0001277983 */ /* 0x000f280000300800 */
[----:B------:R0:W-:Y:S04]  /*4f3f0*/  STL [R1+0x28], R9 ;  /* 0x0000280901007387 */ /* 0x0001e80000100800 */
[----:B------:R1:W-:Y:S04]  /*4f400*/  STL [R1+0x508], R5 ;  /* 0x0005080501007387 */ /* 0x0003e80000100800 */
[----:B------:R-:W4:Y:S04]  /*4f410*/  LDL.LU R33, [R1+0xe78] ;  /* 0x000e780001217983 */ /* 0x000f280000300800 */
[----:B------:R-:W4:Y:S01]  /*4f420*/  LDL.LU R30, [R1+0x7f4] ;  /* 0x0007f400011e7983 */ /* 0x000f220000300800 */
[----:B------:R-:W-:-:S04]  /*4f430*/  LOP3.LUT R12, R12, 0xffff, RZ, 0xc0, !PT ;  /* 0x0000ffff0c0c7812 */ /* 0x000fc800078ec0ff */
[----:B------:R-:W-:Y:S02]  /*4f440*/  PRMT R8, R8, 0x3340, R12 ;  /* 0x0000334008087816 */ /* 0x000fe4000000000c */
[----:B0-----:R-:W-:-:S03]  /*4f450*/  LOP3.LUT R9, R7, 0xffff, RZ, 0xc0, !PT ;  /* 0x0000ffff07097812 */ /* 0x001fc600078ec0ff */
[----:B------:R-:W-:Y:S01]  /*4f460*/  STL [R1+0x24], R8 ;  /* 0x0000240801007387 */ /* 0x000fe20000100800 */
[----:B------:R-:W-:Y:S01]  /*4f470*/  LOP3.LUT R12, R4, 0xffff, RZ, 0xc0, !PT ;  /* 0x0000ffff040c7812 */ /* 0x000fe200078ec0ff */
[----:B-1----:R-:W-:Y:S01]  /*4f480*/  VIADD R5, R5, UR4 ;  /* 0x0000000405057c36 */ /* 0x002fe20008000000 */
[----:B------:R-:W-:Y:S01]  /*4f490*/  ULDC UR4, c[0x0][0x248] ;  /* 0x0000920000047ab9 */ /* 0x000fe20000000800 */
[----:B------:R-:W4:Y:S04]  /*4f4a0*/  LDL.LU R7, [R1+0x1b70] ;  /* 0x001b700001077983 */ /* 0x000f280000300800 */
[----:B------:R0:W-:Y:S04]  /*4f4b0*/  STL [R1+0x504], R5 ;  /* 0x0005040501007387 */ /* 0x0001e80000100800 */
[----:B------:R-:W4:Y:S01]  /*4f4c0*/  LDL.LU R4, [R1+0x1b6c] ;  /* 0x001b6c0001047983 */ /* 0x000f220000300800 */
[----:B0-----:R-:W-:Y:S01]  /*4f4d0*/  VIADD R5, R5, UR4 ;  /* 0x0000000405057c36 */ /* 0x001fe20008000000 */
[----:B------:R-:W-:Y:S01]  /*4f4e0*/  ULDC UR4, c[0x0][0x248] ;  /* 0x0000920000047ab9 */ /* 0x000fe20000000800 */
[----:B--2---:R-:W-:-:S02]  /*4f4f0*/  LOP3.LUT R8, R35, 0xffff, RZ, 0xc0, !PT ;  /* 0x0000ffff23087812 */ /* 0x004fc400078ec0ff */
[----:B------:R-:W-:Y:S02]  /*4f500*/  LOP3.LUT R11, R31, 0xffff, RZ, 0xc0, !PT ;  /* 0x0000ffff1f0b7812 */ /* 0x000fe400078ec0ff */
[--C-:B------:R-:W-:Y:S02]  /*4f510*/  PRMT R13, R8, 0x3340, R9.reuse ;  /* 0x00003340080d7816 */ /* 0x100fe40000000009 */
[----:B------:R-:W-:Y:S02]  /*4f520*/  SHF.R.U32.HI R10, RZ, 0x8, R8 ;  /* 0x00000008ff0a7819 */ /* 0x000fe40000011608 */
[----:B------:R-:W-:Y:S02]  /*4f530*/  SHF.R.U32.HI R9, RZ, 0x8, R9 ;  /* 0x00000008ff097819 */ /* 0x000fe40000011609 */
[----:B------:R-:W-:Y:S02]  /*4f540*/  SHF.R.U32.HI R8, RZ, 0x8, R11 ;  /* 0x00000008ff087819 */ /* 0x000fe4000001160b */
[----:B------:R-:W-:-:S02]  /*4f550*/  PRMT R11, R11, 0x3340, R12 ;  /* 0x000033400b0b7816 */ /* 0x000fc4000000000c */
[----:B------:R-:W-:Y:S02]  /*4f560*/  LOP3.LUT R10, R10, 0xffff, RZ, 0xc0, !PT ;  /* 0x0000ffff0a0a7812 */ /* 0x000fe400078ec0ff */
[----:B------:R-:W-:Y:S01]  /*4f570*/  LOP3.LUT R9, R9, 0xffff, RZ, 0xc0, !PT ;  /* 0x0000ffff09097812 */ /* 0x000fe200078ec0ff */
[----:B------:R-:W-:Y:S01]  /*4f580*/  STL [R1+0x9a0], R13 ;  /* 0x0009a00d01007387 */ /* 0x000fe20000100800 */
[----:B------:R-:W-:Y:S02]  /*4f590*/  SHF.R.U32.HI R12, RZ, 0x8, R12 ;  /* 0x00000008ff0c7819 */ /* 0x000fe4000001160c */
[----:B------:R-:W-:Y:S01]  /*4f5a0*/  PRMT R9, R10, 0x3340, R9 ;  /* 0x000033400a097816 */ /* 0x000fe20000000009 */
[----:B------:R-:W-:Y:S04]  /*4f5b0*/  STL [R1+0x9a4], R11 ;  /* 0x0009a40b01007387 */ /* 0x000fe80000100800 */
[----:B------:R-:W2:Y:S01]  /*4f5c0*/  LDL.LU R37, [R1+0xb24] ;  /* 0x000b240001257983 */ /* 0x000ea20000300800 */
[----:B------:R-:W-:-:S03]  /*4f5d0*/  LOP3.LUT R8, R8, 0xffff, RZ, 0xc0, !PT ;  /* 0x0000ffff08087812 */ /* 0x000fc600078ec0ff */
[----:B------:R-:W2:Y:S01]  /*4f5e0*/  LDL.LU R35, [R1+0xe80] ;  /* 0x000e800001237983 */ /* 0x000ea20000300800 */
[----:B------:R-:W-:-:S03]  /*4f5f0*/  LOP3.LUT R12, R12, 0xffff, RZ, 0xc0, !PT ;  /* 0x0000ffff0c0c7812 */ /* 0x000fc600078ec0ff */
[----:B------:R0:W-:Y:S04]  /*4f600*/  STL [R1+0x4f4], R5 ;  /* 0x0004f40501007387 */ /* 0x0001e80000100800 */
[----:B------:R-:W-:Y:S01]  /*4f610*/  STL [R1+0x20], R9 ;  /* 0x0000200901007387 */ /* 0x000fe20000100800 */
[----:B------:R-:W-:-:S03]  /*4f620*/  PRMT R8, R8, 0x3340, R12 ;  /* 0x0000334008087816 */ /* 0x000fc6000000000c */
[----:B------:R-:W2:Y:S04]  /*4f630*/  LDL.LU R31, [R1+0x8ac] ;  /* 0x0008ac00011f7983 */ /* 0x000ea80000300800 */
[----:B------:R3:W-:Y:S01]  /*4f640*/  STL [R1+0x1c], R8 ;  /* 0x00001c0801007387 */ /* 0x0007e20000100800 */
[----:B0-----:R-:W-:Y:S01]  /*4f650*/  VIADD R5, R5, UR4 ;  /* 0x0000000405057c36 */ /* 0x001fe20008000000 */
[----:B------:R-:W-:-:S04]  /*4f660*/  ULDC UR4, c[0x0][0x248] ;  /* 0x0000920000047ab9 */ /* 0x000fc80000000800 */
[----:B------:R0:W-:Y:S01]  /*4f670*/  STL [R1+0x500], R5 ;  /* 0x0005000501007387 */ /* 0x0001e20000100800 */
[----:B---3--:R-:W-:Y:S02]  /*4f680*/  LOP3.LUT R8, R41, 0xffff, RZ, 0xc0, !PT ;  /* 0x0000ffff29087812 */ /* 0x008fe400078ec0ff */
[----:B----4-:R-:W-:Y:S02]  /*4f690*/  LOP3.LUT R9, R39, 0xffff, RZ, 0xc0, !PT ;  /* 0x0000ffff27097812 */ /* 0x010fe400078ec0ff */
[----:B------:R-:W-:Y:S02]  /*4f6a0*/  SHF.R.U32.HI R10, RZ, 0x8, R8 ;  /* 0x00000008ff0a7819 */ /* 0x000fe40000011608 */
[----:B------:R-:W-:Y:S02]  /*4f6b0*/  PRMT R13, R8, 0x3340, R9 ;  /* 0x00003340080d7816 */ /* 0x000fe40000000009 */
[----:B------:R-:W-:Y:S02]  /*4f6c0*/  LOP3.LUT R11, R33, 0xffff, RZ, 0xc0, !PT ;  /* 0x0000ffff210b7812 */ /* 0x000fe400078ec0ff */
[----:B------:R-:W-:-:S02]  /*4f6d0*/  LOP3.LUT R12, R30, 0xffff, RZ, 0xc0, !PT ;  /* 0x0000ffff1e0c7812 */ /* 0x000fc400078ec0ff */
[----:B------:R-:W-:Y:S02]  /*4f6e0*/  SHF.R.U32.HI R8, RZ, 0x8, R11 ;  /* 0x00000008ff087819 */ /* 0x000fe4000001160b */
[--C-:B------:R-:W-:Y:S01]  /*4f6f0*/  PRMT R11, R11, 0x3340, R12.reuse ;  /* 0x000033400b0b7816 */ /* 0x100fe2000000000c */
[----:B------:R-:W-:Y:S01]  /*4f700*/  STL [R1+0x994], R13 ;  /* 0x0009940d01007387 */ /* 0x000fe20000100800 */
[----:B0-----:R-:W-:Y:S01]  /*4f710*/  VIADD R5, R5, UR4 ;  /* 0x0000000405057c36 */ /* 0x001fe20008000000 */
[----:B------:R-:W-:Y:S01]  /*4f720*/  SHF.R.U32.HI R9, RZ, 0x8, R9 ;  /* 0x00000008ff097819 */ /* 0x000fe20000011609 */
[----:B------:R-:W-:Y:S01]  /*4f730*/  ULDC UR4, c[0x0][0x248] ;  /* 0x0000920000047ab9 */ /* 0x000fe20000000800 */
[----:B------:R-:W-:Y:S04]  /*4f740*/  STL [R1+0x990], R11 ;  /* 0x0009900b01007387 */ /* 0x000fe80000100800 */
[----:B------:R-:W3:Y:S04]  /*4f750*/  LDL.LU R39, [R1+0xe84] ;  /* 0x000e840001277983 */ /* 0x000ee80000300800 */
[----:B------:R-:W4:Y:S04]  /*4f760*/  LDL.LU R33, [R1+0x8b4] ;  /* 0x0008b40001217983 */ /* 0x000f280000300800 */
[----:B------:R-:W-:Y:S04]  /*4f770*/  STL [R1+0x4ec], R5 ;  /* 0x0004ec0501007387 */ /* 0x000fe80000100800 */
[----:B------:R-:W4:Y:S01]  /*4f780*/  LDL.LU R30, [R1+0xb34] ;  /* 0x000b3400011e7983 */ /* 0x000f220000300800 */
[----:B------:R-:W-:-:S02]  /*4f790*/  SHF.R.U32.HI R12, RZ, 0x8, R12 ;  /* 0x00000008ff0c7819 */ /* 0x000fc4000001160c */
[----:B------:R-:W-:Y:S02]  /*4f7a0*/  LOP3.LUT R10, R10, 0xffff, RZ, 0xc0, !PT ;  /* 0x0000ffff0a0a7812 */ /* 0x000fe400078ec0ff */
[----:B------:R-:W-:Y:S02]  /*4f7b0*/  LOP3.LUT R9, R9, 0xffff, RZ, 0xc0, !PT ;  /* 0x0000ffff09097812 */ /* 0x000fe400078ec0ff */
[----:B------:R-:W-:Y:S02]  /*4f7c0*/  LOP3.LUT R8, R8, 0xffff, RZ, 0xc0, !PT ;  /* 0x0000ffff08087812 */ /* 0x000fe400078ec0ff */
[----:B------:R-:W-:Y:S02]  /*4f7d0*/  LOP3.LUT R12, R12, 0xffff, RZ, 0xc0, !PT ;  /* 0x0000ffff0c0c7812 */ /* 0x000fe400078ec0ff */
[----:B------:R-:W-:Y:S02]  /*4f7e0*/  PRMT R9, R10, 0x3340, R9 ;  /* 0x000033400a097816 */ /* 0x000fe40000000009 */
[----:B------:R-:W-:-:S03]  /*4f7f0*/  PRMT R8, R8, 0x3340, R12 ;  /* 0x0000334008087816 */ /* 0x000fc6000000000c */
[----:B------:R0:W-:Y:S04]  /*4f800*/  STL [R1+0x18], R9 ;  /* 0x0000180901007387 */ /* 0x0001e80000100800 */
[----:B------:R-:W-:Y:S01]  /*4f810*/  STL [R1+0x14], R8 ;  /* 0x0000140801007387 */ /* 0x000fe20000100800 */
[----:B0-----:R-:W-:Y:S01]  /*4f820*/  LOP3.LUT R9, R6, 0xffff, RZ, 0xc0, !PT ;  /* 0x0000ffff06097812 */ /* 0x001fe200078ec0ff */
[----:B------:R-:W-:Y:S01]  /*4f830*/  VIADD R5, R5, UR4 ;  /* 0x0000000405057c36 */ /* 0x000fe20008000000 */
[----:B------:R-:W-:Y:S01]  /*4f840*/  ULDC UR4, c[0x0][0x248] ;  /* 0x0000920000047ab9 */ /* 0x000fe20000000800 */
[----:B------:R-:W4:Y:S04]  /*4f850*/  LDL.LU R6, [R1+0x1b68] ;  /* 0x001b680001067983 */ /* 0x000f280000300800 */
[----:B------:R0:W-:Y:S02]  /*4f860*/  STL [R1+0x4f0], R5 ;  /* 0x0004f00501007387 */ /* 0x0001e40000100800 */
        /* <DEDUP_REMOVED lines=12> */
[----:B------:R-:W-:Y:S01]  /*4f930*/  STL [R1+0x81c], R13 ;  /* 0x00081c0d01007387 */ /* 0x000fe20000100800 */
[----:B------:R-:W-:Y:S02]  /*4f940*/  SHF.R.U32.HI R12, RZ, 0x8, R12 ;  /* 0x00000008ff0c7819 */ /* 0x000fe4000001160c */
[----:B------:R-:W-:Y:S01]  /*4f950*/  PRMT R9, R10, 0x3340, R9 ;  /* 0x000033400a097816 */ /* 0x000fe20000000009 */
[----:B------:R-:W-:Y:S01]  /*4f960*/  STL [R1+0x7fc], R11 ;  /* 0x0007fc0b01007387 */ /* 0x000fe20000100800 */
[----:B------:R-:W-:-:S03]  /*4f970*/  LOP3.LUT R8, R8, 0xffff, RZ, 0xc0, !PT ;  /* 0x0000ffff08087812 */ /* 0x000fc600078ec0ff */
[----:B------:R-:W2:Y:S01]  /*4f980*/  LDL.LU R37, [R1+0xb44] ;  /* 0x000b440001257983 */ /* 0x000ea20000300800 */
[----:B------:R-:W-:-:S03]  /*4f990*/  LOP3.LUT R12, R12, 0xffff, RZ, 0xc0, !PT ;  /* 0x0000ffff0c0c7812 */ /* 0x000fc600078ec0ff */
[----:B------:R-:W2:Y:S04]  /*4f9a0*/  LDL.LU R35, [R1+0xe88] ;  /* 0x000e880001237983 */ /* 0x000ea80000300800 */
[----:B------:R0:W-:Y:S01]  /*4f9b0*/  STL [R1+0x4e0], R5 ;  /* 0x0004e00501007387 */ /* 0x0001e20000100800 */
[----:B------:R-:W-:-:S03]  /*4f9c0*/  PRMT R8, R8, 0x3340, R12 ;  /* 0x0000334008087816 */ /* 0x000fc6000000000c */
[----:B------:R-:W-:Y:S04]  /*4f9d0*/  STL [R1+0x10], R9 ;  /* 0x0000100901007387 */ /* 0x000fe80000100800 */
[----:B------:R-:W2:Y:S04]  /*4f9e0*/  LDL.LU R31, [R1+0x8bc] ;  /* 0x0008bc00011f7983 */ /* 0x000ea80000300800 */
[----:B------:R3:W-:Y:S01]  /*4f9f0*/  STL [R1+0x8], R8 ;  /* 0x0000080801007387 */ /* 0x0007e20000100800 */
[----:B------:R-:W-:Y:S01]  /*4fa00*/  LOP3.LUT R12, R4, 0xffff, RZ, 0xc0, !PT ;  /* 0x0000ffff040c7812 */ /* 0x000fe200078ec0ff */
[----:B0-----:R-:W-:Y:S01]  /*4fa10*/  VIADD R5, R5, UR4 ;  /* 0x0000000405057c36 */ /* 0x001fe20008000000 */
[----:B------:R-:W-:-:S04]  /*4fa20*/  ULDC UR4, c[0x0][0x248] ;  /* 0x0000920000047ab9 */ /* 0x000fc80000000800 */
[----:B------:R0:W-:Y:S04]  /*4fa30*/  STL [R1+0x4e8], R5 ;  /* 0x0004e80501007387 */ /* 0x0001e80000100800 */
[----:B------:R-:W2:Y:S01]  /*4fa40*/  LDL.LU R4, [R1+0x1b64] ;  /* 0x001b640001047983 */ /* 0x000ea20000300800 */
[----:B---3--:R-:W-:Y:S02]  /*4fa50*/  LOP3.LUT R8, R39, 0xffff, RZ, 0xc0, !PT ;  /* 0x0000ffff27087812 */ /* 0x008fe400078ec0ff */
[----:B----4-:R-:W-:Y:S02]  /*4fa60*/  LOP3.LUT R9, R33, 0xffff, RZ, 0xc0, !PT ;  /* 0x0000ffff21097812 */ /* 0x010fe400078ec0ff */
[----:B------:R-:W-:Y:S02]  /*4fa70*/  SHF.R.U32.HI R10, RZ, 0x8, R8 ;  /* 0x00000008ff0a7819 */ /* 0x000fe40000011608 */
[----:B------:R-:W-:-:S02]  /*4fa80*/  PRMT R13, R8, 0x3340, R9 ;  /* 0x00003340080d7816 */ /* 0x000fc40000000009 */
[----:B------:R-:W-:Y:S02]  /*4fa90*/  SHF.R.U32.HI R9, RZ, 0x8, R9 ;  /* 0x00000008ff097819 */ /* 0x000fe40000011609 */
[----:B------:R-:W-:Y:S02]  /*4faa0*/  LOP3.LUT R11, R30, 0xffff, RZ, 0xc0, !PT ;  /* 0x0000ffff1e0b7812 */ /* 0x000fe400078ec0ff */
[----:B------:R-:W-:Y:S02]  /*4fab0*/  LOP3.LUT R10, R10, 0xffff, RZ, 0xc0, !PT ;  /* 0x0000ffff0a0a7812 */ /* 0x000fe400078ec0ff */
[----:B------:R-:W-:Y:S02]  /*4fac0*/  SHF.R.U32.HI R8, RZ, 0x8, R11 ;  /* 0x00000008ff087819 */ /* 0x000fe4000001160b */
        /* <DEDUP_REMOVED lines=13> */
[----:B------:R-:W4:Y:S01]  /*4fba0*/  LDL.LU R30, [R1+0xb54] ;  /* 0x000b5400011e7983 */ /* 0x000f220000300800 */
[----:B------:R-:W-:-:S04]  /*4fbb0*/  LOP3.LUT R12, R12, 0xffff, RZ, 0xc0, !PT ;  /* 0x0000ffff0c0c7812 */ /* 0x000fc800078ec0ff */
[----:B------:R-:W-:Y:S02]  /*4fbc0*/  PRMT R8, R8, 0x3340, R12 ;  /* 0x0000334008087816 */ /* 0x000fe4000000000c */
[----:B0-----:R-:W-:-:S03]  /*4fbd0*/  LOP3.LUT R9, R7, 0xffff, RZ, 0xc0, !PT ;  /* 0x0000ffff07097812 */ /* 0x001fc600078ec0ff */
[----:B------:R-:W-:Y:S01]  /*4fbe0*/  STL [R1], R8 ;  /* 0x0000000801007387 */ /* 0x000fe20000100800 */
[----:B-1----:R-:W-:Y:S01]  /*4fbf0*/  VIADD R5, R5, UR4 ;  /* 0x0000000405057c36 */ /* 0x002fe20008000000 */
[----:B------:R-:W-:Y:S02]  /*4fc00*/  ULDC UR4, c[0x0][0x248] ;  /* 0x0000920000047ab9 */ /* 0x000fe40000000800 */
[----:B------:R-:W4:Y:S04]  /*4fc10*/  LDL.LU R7, [R1+0x1b60] ;  /* 0x001b600001077983 */ /* 0x000f280000300800 */
[----:B------:R0:W-:Y:S02]  /*4fc20*/  STL [R1+0x4dc], R5 ;  /* 0x0004dc0501007387 */ /* 0x0001e40000100800 */
[----:B0-----:R-:W-:Y:S01]  /*4fc30*/  VIADD R5, R5, UR4 ;  /* 0x0000000405057c36 */ /* 0x001fe20008000000 */
[----:B------:R-:W-:Y:S01]  /*4fc40*/  ULDC UR4, c[0x0][0x248] ;  /* 0x0000920000047ab9 */ /* 0x000fe20000000800 */
[----:B--2---:R-:W-:-:S02]  /*4fc50*/  LOP3.LUT R8, R37, 0xffff, RZ, 0xc0, !PT ;  /* 0x0000ffff25087812 */ /* 0x004fc400078ec0ff */
[----:B------:R-:W-:Y:S02]  /*4fc60*/  LOP3.LUT R11, R35, 0xffff, RZ, 0xc0, !PT ;  /* 0x0000ffff230b7812 */ /* 0x000fe400078ec0ff */
[----:B------:R-:W-:Y:S02]  /*4fc70*/  SHF.R.U32.HI R10, RZ, 0x8, R8 ;  /* 0x00000008ff0a7819 */ /* 0x000fe40000011608 */
[----:B------:R-:W-:Y:S02]  /*4fc80*/  PRMT R13, R8, 0x3340, R9 ;  /* 0x00003340080d7816 */ /* 0x000fe40000000009 */
[----:B------:R-:W-:Y:S02]  /*4fc90*/  SHF.R.U32.HI R8, RZ, 0x8, R11 ;  /* 0x00000008ff087819 */ /* 0x000fe4000001160b */
[----:B------:R-:W-:-:S04]  /*4fca0*/  LOP3.LUT R12, R31, 0xffff, RZ, 0xc0, !PT ;  /* 0x0000ffff1f0c7812 */ /* 0x000fc800078ec0ff */
[----:B------:R-:W-:Y:S01]  /*4fcb0*/  PRMT R11, R11, 0x3340, R12 ;  /* 0x000033400b0b7816 */ /* 0x000fe2000000000c */
[----:B------:R-:W-:Y:S04]  /*4fcc0*/  STL [R1+0x7e4], R13 ;  /* 0x0007e40d01007387 */ /* 0x000fe80000100800 */
[----:B------:R-:W-:Y:S04]  /*4fcd0*/  STL [R1+0x7dc], R11 ;  /* 0x0007dc0b01007387 */ /* 0x000fe80000100800 */
[----:B------:R-:W2:Y:S04]  /*4fce0*/  LDL.LU R39, [R1+0xe98] ;  /* 0x000e980001277983 */ /* 0x000ea80000300800 */
[----:B------:R-:W2:Y:S04]  /*4fcf0*/  LDL.LU R37, [R1+0x8cc] ;  /* 0x0008cc0001257983 */ /* 0x000ea80000300800 */
[----:B------:R-:W2:Y:S04]  /*4fd00*/  LDL.LU R35, [R1+0xe94] ;  /* 0x000e940001237983 */ /* 0x000ea80000300800 */
[----:B------:R0:W-:Y:S04]  /*4fd10*/  STL [R1+0x4d0], R5 ;  /* 0x0004d00501007387 */ /* 0x0001e80000100800 */
[----:B------:R-:W2:Y:S01]  /*4fd20*/  LDL.LU R31, [R1+0x8c8] ;  /* 0x0008c800011f7983 */ /* 0x000ea20000300800 */
[----:B------:R-:W-:-:S02]  /*4fd30*/  SHF.R.U32.HI R9, RZ, 0x8, R9 ;  /* 0x00000008ff097819 */ /* 0x000fc40000011609 */
[----:B------:R-:W-:Y:S02]  /*4fd40*/  SHF.R.U32.HI R12, RZ, 0x8, R12 ;  /* 0x00000008ff0c7819 */ /* 0x000fe4000001160c */
[----:B------:R-:W-:Y:S02]  /*4fd50*/  LOP3.LUT R10, R10, 0xffff, RZ, 0xc0, !PT ;  /* 0x0000ffff0a0a7812 */ /* 0x000fe400078ec0ff */
[----:B------:R-:W-:Y:S02]  /*4fd60*/  LOP3.LUT R9, R9, 0xffff, RZ, 0xc0, !PT ;  /* 0x0000ffff09097812 */ /* 0x000fe400078ec0ff */
[----:B------:R-:W-:Y:S02]  /*4fd70*/  LOP3.LUT R8, R8, 0xffff, RZ, 0xc0, !PT ;  /* 0x0000ffff08087812 */ /* 0x000fe400078ec0ff */
[----:B------:R-:W-:Y:S02]  /*4fd80*/  LOP3.LUT R12, R12, 0xffff, RZ, 0xc0, !PT ;  /* 0x0000ffff0c0c7812 */ /* 0x000fe400078ec0ff */
[----:B------:R-:W-:-:S02]  /*4fd90*/  PRMT R28, R10, 0x3340, R9 ;  /* 0x000033400a1c7816 */ /* 0x000fc40000000009 */
[----:B------:R-:W-:Y:S01]  /*4fda0*/  PRMT R27, R8, 0x3340, R12 ;  /* 0x00003340081b7816 */ /* 0x000fe2000000000c */
[----:B0-----:R-:W-:Y:S01]  /*4fdb0*/  VIADD R5, R5, UR4 ;  /* 0x0000000405057c36 */ /* 0x001fe20008000000 */
[----:B------:R-:W-:Y:S01]  /*4fdc0*/  LOP3.LUT R12, R4, 0xffff, RZ, 0xc0, !PT ;  /* 0x0000ffff040c7812 */ /* 0x000fe200078ec0ff */
[----:B------:R-:W-:-:S03]  /*4fdd0*/  ULDC UR4, c[0x0][0x248] ;  /* 0x0000920000047ab9 */ /* 0x000fc60000000800 */
[----:B------:R0:W-:Y:S04]  /*4fde0*/  STL [R1+0x4d4], R5 ;  /* 0x0004d40501007387 */ /* 0x0001e80000100800 */
[----:B------:R-:W2:Y:S01]  /*4fdf0*/  LDL.LU R4, [R1+0x1b5c] ;  /* 0x001b5c0001047983 */ /* 0x000ea20000300800 */
[----:B---3--:R-:W-:Y:S02]  /*4fe00*/  LOP3.LUT R8, R41, 0xffff, RZ, 0xc0, !PT ;  /* 0x0000ffff29087812 */ /* 0x008fe400078ec0ff */
[----:B----4-:R-:W-:Y:S02]  /*4fe10*/  LOP3.LUT R9, R33, 0xffff, RZ, 0xc0, !PT ;  /* 0x0000ffff21097812 */ /* 0x010fe400078ec0ff */
[----:B------:R-:W-:Y:S02]  /*4fe20*/  SHF.R.U32.HI R10, RZ, 0x8, R8 ;  /* 0x00000008ff0a7819 */ /* 0x000fe40000011608 */
[----:B------:R-:W-:-:S02]  /*4fe30*/  PRMT R13, R8, 0x3340, R9 ;  /* 0x00003340080d7816 */ /* 0x000fc40000000009 */
        /* <DEDUP_REMOVED lines=14> */
[----:B------:R-:W-:Y:S01]  /*4ff20*/  PRMT R26, R10, 0x3340, R9 ;  /* 0x000033400a1a7816 */ /* 0x000fe20000000009 */
[----:B------:R-:W-:Y:S01]  /*4ff30*/  ULDC UR4, c[0x0][0x248] ;  /* 0x0000920000047ab9 */ /* 0x000fe20000000800 */
[----:B------:R-:W-:-:S02]  /*4ff40*/  PRMT R25, R8, 0x3340, R12 ;  /* 0x0000334008197816 */ /* 0x000fc4000000000c */
[----:B------:R0:W-:Y:S02]  /*4ff50*/  STL [R1+0x4c0], R5 ;  /* 0x0004c00501007387 */ /* 0x0001e40000100800 */
[----:B0-----:R-:W-:Y:S01]  /*4ff60*/  VIADD R5, R5, UR4 ;  /* 0x0000000405057c36 */ /* 0x001fe20008000000 */
[----:B------:R-:W-:-:S04]  /*4ff70*/  ULDC UR4, c[0x0][0x248] ;  /* 0x0000920000047ab9 */ /* 0x000fc80000000800 */
[----:B------:R0:W-:Y:S02]  /*4ff80*/  STL [R1+0x4c8], R5 ;  /* 0x0004c80501007387 */ /* 0x0001e40000100800 */
[----:B0-----:R-:W-:Y:S01]  /*4ff90*/  VIADD R5, R5, UR4 ;  /* 0x0000000405057c36 */ /* 0x001fe20008000000 */
[----:B------:R-:W-:Y:S01]  /*4ffa0*/  ULDC UR4, c[0x0][0x248] ;  /* 0x0000920000047ab9 */ /* 0x000fe20000000800 */
[----:B--2---:R-:W-:Y:S02]  /*4ffb0*/  LOP3.LUT R8, R39, 0xffff, RZ, 0xc0, !PT ;  /* 0x0000ffff27087812 */ /* 0x004fe400078ec0ff */
[----:B------:R-:W-:Y:S02]  /*4ffc0*/  LOP3.LUT R9, R37, 0xffff, RZ, 0xc0, !PT ;  /* 0x0000ffff25097812 */ /* 0x000fe400078ec0ff */
[----:B------:R-:W-:Y:S02]  /*4ffd0*/  LOP3.LUT R11, R35, 0xffff, RZ, 0xc0, !PT ;  /* 0x0000ffff230b7812 */ /* 0x000fe400078ec0ff */
[----:B------:R-:W-:-:S02]  /*4ffe0*/  SHF.R.U32.HI R10, RZ, 0x8, R8 ;  /* 0x00000008ff0a7819 */ /* 0x000fc40000011608 */
[----:B------:R-:W-:Y:S02]  /*4fff0*/  PRMT R13, R8, 0x3340, R9 ;  /* 0x00003340080d7816 */ /* 0x000fe40000000009 */
[----:B------:R-:W-:Y:S02]  /*50000*/  LOP3.LUT R12, R31, 0xffff, RZ, 0xc0, !PT ;  /* 0x0000ffff1f0c7812 */ /* 0x000fe400078ec0ff */
[----:B------:R-:W-:Y:S02]  /*50010*/  SHF.R.U32.HI R8, RZ, 0x8, R11 ;  /* 0x00000008ff087819 */ /* 0x000fe4000001160b */
[----:B------:R-:W-:Y:S01]  /*50020*/  PRMT R11, R11, 0x3340, R12 ;  /* 0x000033400b0b7816 */ /* 0x000fe2000000000c */
[----:B------:R-:W-:Y:S04]  /*50030*/  STL [R1+0x7a4], R13 ;  /* 0x0007a40d01007387 */ /* 0x000fe80000100800 */
[----:B------:R-:W-:Y:S04]  /*50040*/  STL [R1+0x6b4], R11 ;  /* 0x0006b40b01007387 */ /* 0x000fe80000100800 */
[----:B------:R-:W2:Y:S04]  /*50050*/  LDL.LU R41, [R1+0xea0] ;  /* 0x000ea00001297983 */ /* 0x000ea80000300800 */
[----:B------:R-:W2:Y:S04]  /*50060*/  LDL.LU R39, [R1+0x8d4] ;  /* 0x0008d40001277983 */ /* 0x000ea80000300800 */
[----:B------:R-:W2:Y:S01]  /*50070*/  LDL.LU R35, [R1+0xe9c] ;  /* 0x000e9c0001237983 */ /* 0x000ea20000300800 */
[----:B------:R-:W-:-:S03]  /*50080*/  SHF.R.U32.HI R9, RZ, 0x8, R9 ;  /* 0x00000008ff097819 */ /* 0x000fc60000011609 */
[----:B------:R0:W-:Y:S01]  /*50090*/  STL [R1+0x4b8], R5 ;  /* 0x0004b80501007387 */ /* 0x0001e20000100800 */
[----:B------:R-:W-:-:S03]  /*500a0*/  SHF.R.U32.HI R12, RZ, 0x8, R12 ;  /* 0x00000008ff0c7819 */ /* 0x000fc6000001160c */
[----:B------:R-:W2:Y:S01]  /*500b0*/  LDL.LU R31, [R1+0x8d0] ;  /* 0x0008d000011f7983 */ /* 0x000ea20000300800 */
[----:B------:R-:W-:Y:S02]  /*500c0*/  LOP3.LUT R10, R10, 0xffff, RZ, 0xc0, !PT ;  /* 0x0000ffff0a0a7812 */ /* 0x000fe400078ec0ff */
[----:B------:R-:W-:Y:S02]  /*500d0*/  LOP3.LUT R9, R9, 0xffff, RZ, 0xc0, !PT ;  /* 0x0000ffff09097812 */ /* 0x000fe400078ec0ff */
[----:B------:R-:W-:Y:S02]  /*500e0*/  LOP3.LUT R8, R8, 0xffff, RZ, 0xc0, !PT ;  /* 0x0000ffff08087812 */ /* 0x000fe400078ec0ff */
[----:B------:R-:W-:Y:S02]  /*500f0*/  LOP3.LUT R12, R12, 0xffff, RZ, 0xc0, !PT ;  /* 0x0000ffff0c0c7812 */ /* 0x000fe400078ec0ff */
[----:B------:R-:W-:Y:S02]  /*50100*/  PRMT R23, R10, 0x3340, R9 ;  /* 0x000033400a177816 */ /* 0x000fe40000000009 */
[----:B------:R-:W-:-:S02]  /*50110*/  PRMT R22, R8, 0x3340, R12 ;  /* 0x0000334008167816 */ /* 0x000fc4000000000c */
[----:B------:R-:W-:Y:S01]  /*50120*/  LOP3.LUT R9, R4, 0xffff, RZ, 0xc0, !PT ;  /* 0x0000ffff04097812 */ /* 0x000fe200078ec0ff */
[----:B0-----:R-:W-:Y:S01]  /*50130*/  VIADD R5, R5, UR4 ;  /* 0x0000000405057c36 */ /* 0x001fe20008000000 */
[----:B------:R-:W-:Y:S01]  /*50140*/  LOP3.LUT R12, R7, 0xffff, RZ, 0xc0, !PT ;  /* 0x0000ffff070c7812 */ /* 0x000fe200078ec0ff */
[----:B------:R-:W2:Y:S01]  /*50150*/  LDL.LU R4, [R1+0x1b58] ;  /* 0x001b580001047983 */ /* 0x000ea20000300800 */
[----:B------:R-:W-:-:S03]  /*50160*/  ULDC UR4, c[0x0][0x248] ;  /* 0x0000920000047ab9 */ /* 0x000fc60000000800 */
[----:B------:R0:W-:Y:S04]  /*50170*/  STL [R1+0x4bc], R5 ;  /* 0x0004bc0501007387 */ /* 0x0001e80000100800 */
[----:B------:R-:W2:Y:S01]  /*50180*/  LDL.LU R7, [R1+0x1b54] ;  /* 0x001b540001077983 */ /* 0x000ea20000300800 */
[----:B---3--:R-:W-:Y:S02]  /*50190*/  LOP3.LUT R8, R33, 0xffff, RZ, 0xc0, !PT ;  /* 0x0000ffff21087812 */ /* 0x008fe400078ec0ff */
[----:B----4-:R-:W-:Y:S02]  /*501a0*/  LOP3.LUT R11, R30, 0xffff, RZ, 0xc0, !PT ;  /* 0x0000ffff1e0b7812 */ /* 0x010fe400078ec0ff */
[----:B------:R-:W-:Y:S02]  /*501b0*/  SHF.R.U32.HI R10, RZ, 0x8, R8 ;  /* 0x00000008ff0a7819 */ /* 0x000fe40000011608 */
[----:B------:R-:W-:-:S02]  /*501c0*/  PRMT R13, R8, 0x3340, R9 ;  /* 0x00003340080d7816 */ /* 0x000fc40000000009 */
[----:B------:R-:W-:Y:S02]  /*501d0*/  SHF.R.U32.HI R8, RZ, 0x8, R11 ;  /* 0x00000008ff087819 */ /* 0x000fe4000001160b */
[----:B------:R-:W-:Y:S01]  /*501e0*/  PRMT R11, R11, 0x3340, R12 ;  /* 0x000033400b0b7816 */ /* 0x000fe2000000000c */
[----:B------:R-:W-:Y:S04]  /*501f0*/  STL [R1+0x6a8], R13 ;  /* 0x0006a80d01007387 */ /* 0x000fe80000100800 */
[----:B------:R-:W-:Y:S04]  /*50200*/  STL [R1+0x6ac], R11 ;  /* 0x0006ac0b01007387 */ /* 0x000fe80000100800 */
[----:B------:R-:W3:Y:S04]  /*50210*/  LDL.LU R37, [R1+0xb90] ;  /* 0x000b900001257983 */ /* 0x000ee80000300800 */
[----:B------:R-:W4:Y:S04]  /*50220*/  LDL.LU R33, [R1+0xea4] ;  /* 0x000ea40001217983 */ /* 0x000f280000300800 */
        /* <DEDUP_REMOVED lines=27> */
[----:B------:R-:W2:Y:S01]  /*503e0*/  LDL.LU R41, [R1+0xea8] ;  /* 0x000ea80001297983 */ /* 0x000ea20000300800 */
[----:B------:R-:W-:-:S03]  /*503f0*/  SHF.R.U32.HI R9, RZ, 0x8, R9 ;  /* 0x00000008ff097819 */ /* 0x000fc60000011609 */
[----:B------:R-:W2:Y:S01]  /*50400*/  LDL.LU R39, [R1+0x8dc] ;  /* 0x0008dc0001277983 */ /* 0x000ea20000300800 */
[----:B------:R-:W-:-:S03]  /*50410*/  SHF.R.U32.HI R12, RZ, 0x8, R12 ;  /* 0x00000008ff0c7819 */ /* 0x000fc6000001160c */
[----:B------:R-:W2:Y:S04]  /*50420*/  LDL.LU R35, [R1+0xba4] ;  /* 0x000ba40001237983 */ /* 0x000ea80000300800 */
[----:B------:R0:W-:Y:S04]  /*50430*/  STL [R1+0x4a0], R5 ;  /* 0x0004a00501007387 */ /* 0x0001e80000100800 */
[----:B------:R-:W2:Y:S01]  /*50440*/  LDL.LU R31, [R1+0x304] ;  /* 0x00030400011f7983 */ /* 0x000ea20000300800 */
[----:B------:R-:W-:Y:S02]  /*50450*/  LOP3.LUT R10, R10, 0xffff, RZ, 0xc0, !PT ;  /* 0x0000ffff0a0a7812 */ /* 0x000fe400078ec0ff */
[----:B------:R-:W-:-:S02]  /*50460*/  LOP3.LUT R9, R9, 0xffff, RZ, 0xc0, !PT ;  /* 0x0000ffff09097812 */ /* 0x000fc400078ec0ff */
[----:B------:R-:W-:Y:S02]  /*50470*/  LOP3.LUT R8, R8, 0xffff, RZ, 0xc0, !PT ;  /* 0x0000ffff08087812 */ /* 0x000fe400078ec0ff */
[----:B------:R-:W-:Y:S02]  /*50480*/  LOP3.LUT R12, R12, 0xffff, RZ, 0xc0, !PT ;  /* 0x0000ffff0c0c7812 */ /* 0x000fe400078ec0ff */
[----:B------:R-:W-:Y:S02]  /*50490*/  PRMT R19, R10, 0x3340, R9 ;  /* 0x000033400a137816 */ /* 0x000fe40000000009 */
[----:B------:R-:W-:Y:S02]  /*504a0*/  PRMT R18, R8, 0x3340, R12 ;  /* 0x0000334008127816 */ /* 0x000fe4000000000c */
[----:B------:R-:W-:Y:S01]  /*504b0*/  LOP3.LUT R9, R7, 0xffff, RZ, 0xc0, !PT ;  /* 0x0000ffff07097812 */ /* 0x000fe200078ec0ff */
[----:B0-----:R-:W-:Y:S01]  /*504c0*/  VIADD R5, R5, UR4 ;  /* 0x0000000405057c36 */ /* 0x001fe20008000000 */
[----:B------:R-:W2:Y:S01]  /*504d0*/  LDL.LU R7, [R1+0x1b50] ;  /* 0x001b500001077983 */ /* 0x000ea20000300800 */
[----:B------:R-:W-:Y:S01]  /*504e0*/  ULDC UR4, c[0x0][0x248] ;  /* 0x0000920000047ab9 */ /* 0x000fe20000000800 */
[----:B---3--:R-:W-:-:S02]  /*504f0*/  LOP3.LUT R8, R37, 0xffff, RZ, 0xc0, !PT ;  /* 0x0000ffff25087812 */ /* 0x008fc400078ec0ff */
[----:B----4-:R-:W-:Y:S02]  /*50500*/  LOP3.LUT R11, R33, 0xffff, RZ, 0xc0, !PT ;  /* 0x0000ffff210b7812 */ /* 0x010fe400078ec0ff */
[----:B------:R-:W-:Y:S02]  /*50510*/  SHF.R.U32.HI R10, RZ, 0x8, R8 ;  /* 0x00000008ff0a7819 */ /* 0x000fe40000011608 */
[----:B------:R-:W-:Y:S02]  /*50520*/  LOP3.LUT R12, R30, 0xffff, RZ, 0xc0, !PT ;  /* 0x0000ffff1e0c7812 */ /* 0x000fe400078ec0ff */
[----:B------:R-:W-:Y:S02]  /*50530*/  PRMT R13, R8, 0x3340, R9 ;  /* 0x00003340080d7816 */ /* 0x000fe40000000009 */
[----:B------:R-:W-:Y:S02]  /*50540*/  SHF.R.U32.HI R8, RZ, 0x8, R11 ;  /* 0x00000008ff087819 */ /* 0x000fe4000001160b */
[----:B------:R-:W-:Y:S01]  /*50550*/  PRMT R11, R11, 0x3340, R12 ;  /* 0x000033400b0b7816 */ /* 0x000fe2000000000c */
[----:B------:R0:W-:Y:S04]  /*50560*/  STL [R1+0x4a8], R5 ;  /* 0x0004a80501007387 */ /* 0x0001e80000100800 */
        /* <DEDUP_REMOVED lines=29> */
[----:B------:R-:W-:Y:S01]  /*50740*/  STL [R1+0x36c], R14 ;  /* 0x00036c0e01007387 */ /* 0x000fe20000100800 */
[----:B------:R-:W-:-:S03]  /*50750*/  SHF.R.U32.HI R10, RZ, 0x8, R10 ;  /* 0x00000008ff0a7819 */ /* 0x000fc6000001160a */
[----:B------:R0:W-:Y:S01]  /*50760*/  STL [R1+0x35c], R12 ;  /* 0x00035c0c01007387 */ /* 0x0001e20000100800 */
[----:B------:R-:W-:-:S03]  /*50770*/  SHF.R.U32.HI R13, RZ, 0x8, R13 ;  /* 0x00000008ff0d7819 */ /* 0x000fc6000001160d */
[----:B------:R-:W2:Y:S04]  /*50780*/  LDL.LU R41, [R1+0xeb0] ;  /* 0x000eb00001297983 */ /* 0x000ea80000300800 */
[----:B------:R-:W2:Y:S01]  /*50790*/  LDL.LU R39, [R1+0x8e4] ;  /* 0x0008e40001277983 */ /* 0x000ea20000300800 */
[----:B------:R-:W-:-:S03]  /*507a0*/  LOP3.LUT R11, R11, 0xffff, RZ, 0xc0, !PT ;  /* 0x0000ffff0b0b7812 */ /* 0x000fc600078ec0ff */
[----:B------:R-:W2:Y:S01]  /*507b0*/  LDL.LU R35, [R1+0xbc8] ;  /* 0x000bc80001237983 */ /* 0x000ea20000300800 */
[----:B------:R-:W-:-:S03]  /*507c0*/  LOP3.LUT R10, R10, 0xffff, RZ, 0xc0, !PT ;  /* 0x0000ffff0a0a7812 */ /* 0x000fc600078ec0ff */
[----:B------:R1:W-:Y:S01]  /*507d0*/  STL [R1+0x48c], R5 ;  /* 0x00048c0501007387 */ /* 0x0003e20000100800 */
[----:B0-----:R-:W-:-:S03]  /*507e0*/  LOP3.LUT R12, R9, 0xffff, RZ, 0xc0, !PT ;  /* 0x0000ffff090c7812 */ /* 0x001fc600078ec0ff */
[----:B------:R-:W2:Y:S01]  /*507f0*/  LDL.LU R31, [R1+0x30c] ;  /* 0x00030c00011f7983 */ /* 0x000ea20000300800 */
[----:B------:R-:W-:Y:S02]  /*50800*/  LOP3.LUT R13, R13, 0xffff, RZ, 0xc0, !PT ;  /* 0x0000ffff0d0d7812 */ /* 0x000fe400078ec0ff */
[----:B------:R-:W-:Y:S02]  /*50810*/  PRMT R9, R11, 0x3340, R10 ;  /* 0x000033400b097816 */ /* 0x000fe4000000000a */
[----:B------:R-:W-:Y:S02]  /*50820*/  PRMT R10, R12, 0x3340, R13 ;  /* 0x000033400c0a7816 */ /* 0x000fe4000000000d */
[----:B------:R-:W-:Y:S01]  /*50830*/  LOP3.LUT R12, R7, 0xffff, RZ, 0xc0, !PT ;  /* 0x0000ffff070c7812 */ /* 0x000fe200078ec0ff */
[----:B-1----:R-:W-:Y:S01]  /*50840*/  VIADD R5, R5, UR4 ;  /* 0x0000000405057c36 */ /* 0x002fe20008000000 */
[----:B------:R-:W2:Y:S01]  /*50850*/  LDL.LU R7, [R1+0x1b4c] ;  /* 0x001b4c0001077983 */ /* 0x000ea20000300800 */
[----:B------:R-:W-:-:S03]  /*50860*/  ULDC UR4, c[0x0][0x248] ;  /* 0x0000920000047ab9 */ /* 0x000fc60000000800 */
[----:B------:R-:W-:Y:S01]  /*50870*/  STL [R1+0x490], R5 ;  /* 0x0004900501007387 */ /* 0x000fe20000100800 */
[----:B---3--:R-:W-:Y:S02]  /*50880*/  LOP3.LUT R11, R37, 0xffff, RZ, 0xc0, !PT ;  /* 0x0000ffff250b7812 */ /* 0x008fe400078ec0ff */
[----:B----4-:R-:W-:Y:S02]  /*50890*/  LOP3.LUT R14, R33, 0xffff, RZ, 0xc0, !PT ;  /* 0x0000ffff210e7812 */ /* 0x010fe400078ec0ff */
[----:B------:R-:W-:Y:S02]  /*508a0*/  SHF.R.U32.HI R13, RZ, 0x8, R11 ;  /* 0x00000008ff0d7819 */ /* 0x000fe4000001160b */
[----:B------:R-:W-:Y:S02]  /*508b0*/  LOP3.LUT R15, R30, 0xffff, RZ, 0xc0, !PT ;  /* 0x0000ffff1e0f7812 */ /* 0x000fe400078ec0ff */
[----:B------:R-:W-:Y:S02]  /*508c0*/  PRMT R16, R11, 0x3340, R12 ;  /* 0x000033400b107816 */ /* 0x000fe4000000000c */
[----:B------:R-:W-:-:S02]  /*508d0*/  SHF.R.U32.HI R11, RZ, 0x8, R14 ;  /* 0x00000008ff0b7819 */ /* 0x000fc4000001160e */
[----:B------:R-:W-:Y:S01]  /*508e0*/  PRMT R14, R14, 0x3340, R15 ;  /* 0x000033400e0e7816 */ /* 0x000fe2000000000f */
[----:B------:R-:W-:Y:S04]  /*508f0*/  STL [R1+0x340], R16 ;  /* 0x0003401001007387 */ /* 0x000fe80000100800 */
[----:B------:R0:W-:Y:S04]  /*50900*/  STL [R1+0x31c], R14 ;  /* 0x00031c0e01007387 */ /* 0x0001e80000100800 */
[----:B------:R-:W3:Y:S04]  /*50910*/  LDL.LU R37, [R1+0xbd0] ;  /* 0x000bd00001257983 */ /* 0x000ee80000300800 */
[----:B------:R-:W4:Y:S04]  /*50920*/  LDL.LU R30, [R1+0xeb4] ;  /* 0x000eb400011e7983 */ /* 0x000f280000300800 */
[----:B------:R-:W4:Y:S01]  /*50930*/  LDL.LU R33, [R1+0x8e8] ;  /* 0x0008e80001217983 */ /* 0x000f220000300800 */
[----:B------:R-:W-:-:S02]  /*50940*/  SHF.R.U32.HI R12, RZ, 0x8, R12 ;  /* 0x00000008ff0c7819 */ /* 0x000fc4000001160c */
[----:B------:R-:W-:Y:S02]  /*50950*/  SHF.R.U32.HI R15, RZ, 0x8, R15 ;  /* 0x00000008ff0f7819 */ /* 0x000fe4000001160f */
[----:B------:R-:W-:Y:S02]  /*50960*/  LOP3.LUT R13, R13, 0xffff, RZ, 0xc0, !PT ;  /* 0x0000ffff0d0d7812 */ /* 0x000fe400078ec0ff */
[----:B------:R-:W-:Y:S02]  /*50970*/  LOP3.LUT R12, R12, 0xffff, RZ, 0xc0, !PT ;  /* 0x0000ffff0c0c7812 */ /* 0x000fe400078ec0ff */
[----:B0-----:R-:W-:Y:S02]  /*50980*/  LOP3.LUT R14, R11, 0xffff, RZ, 0xc0, !PT ;  /* 0x0000ffff0b0e7812 */ /* 0x001fe400078ec0ff */
[----:B------:R-:W-:Y:S01]  /*50990*/  LOP3.LUT R15, R15, 0xffff, RZ, 0xc0, !PT ;  /* 0x0000ffff0f0f7812 */ /* 0x000fe200078ec0ff */
[----:B------:R-:W-:Y:S01]  /*509a0*/  VIADD R5, R5, UR4 ;  /* 0x0000000405057c36 */ /* 0x000fe20008000000 */
        /* <DEDUP_REMOVED lines=18> */
[----:B------:R-:W-:Y:S02]  /*50ad0*/  SHF.R.U32.HI R14, RZ, 0x8, R14 ;  /* 0x00000008ff0e7819 */ /* 0x000fe4000001160e */
[----:B------:R-:W-:Y:S01]  /*50ae0*/  SHF.R.U32.HI R24, RZ, 0x8, R24 ;  /* 0x00000008ff187819 */ /* 0x000fe20000011618 */
[----:B------:R0:W-:Y:S01]  /*50af0*/  STL [R1+0x2e8], R16 ;  /* 0x0002e81001007387 */ /* 0x0001e20000100800 */
[----:B------:R-:W-:-:S03]  /*50b00*/  LOP3.LUT R15, R15, 0xffff, RZ, 0xc0, !PT ;  /* 0x0000ffff0f0f7812 */ /* 0x000fc600078ec0ff */
[----:B------:R-:W2:Y:S01]  /*50b10*/  LDL.LU R31, [R1+0xeb8] ;  /* 0x000eb800011f7983 */ /* 0x000ea20000300800 */
[----:B------:R-:W-:-:S03]  /*50b20*/  LOP3.LUT R14, R14, 0xffff, RZ, 0xc0, !PT ;  /* 0x0000ffff0e0e7812 */ /* 0x000fc600078ec0ff */
[----:B------:R-:W2:Y:S01]  /*50b30*/  LDL.LU R41, [R1+0x8ec] ;  /* 0x0008ec0001297983 */ /* 0x000ea20000300800 */
[----:B------:R-:W-:-:S03]  /*50b40*/  LOP3.LUT R24, R24, 0xffff, RZ, 0xc0, !PT ;  /* 0x0000ffff18187812 */ /* 0x000fc600078ec0ff */
[----:B------:R-:W2:Y:S01]  /*50b50*/  LDL.LU R39, [R1+0xbdc] ;  /* 0x000bdc0001277983 */ /* 0x000ea20000300800 */
[----:B0-----:R-:W-:-:S03]  /*50b60*/  LOP3.LUT R16, R13, 0xffff, RZ, 0xc0, !PT ;  /* 0x0000ffff0d107812 */ /* 0x001fc600078ec0ff */
[----:B------:R0:W-:Y:S01]  /*50b70*/  STL [R1+0x3f4], R5 ;  /* 0x0003f40501007387 */ /* 0x0001e20000100800 */
[----:B------:R-:W-:-:S03]  /*50b80*/  PRMT R13, R15, 0x3340, R14 ;  /* 0x000033400f0d7816 */ /* 0x000fc6000000000e */
[----:B------:R-:W2:Y:S01]  /*50b90*/  LDL.LU R35, [R1+0x314] ;  /* 0x0003140001237983 */ /* 0x000ea20000300800 */
[----:B------:R-:W-:Y:S02]  /*50ba0*/  PRMT R14, R16, 0x3340, R24 ;  /* 0x00003340100e7816 */ /* 0x000fe40000000018 */
[----:B------:R-:W-:Y:S02]  /*50bb0*/  LOP3.LUT R29, R7, 0xffff, RZ, 0xc0, !PT ;  /* 0x0000ffff071d7812 */ /* 0x000fe400078ec0ff */
[----:B------:R-:W2:Y:S01]  /*50bc0*/  LDL.LU R7, [R1+0x1b48] ;  /* 0x001b480001077983 */ /* 0x000ea20000300800 */
[----:B0-----:R-:W-:Y:S01]  /*50bd0*/  VIADD R5, R5, UR4 ;  /* 0x0000000405057c36 */ /* 0x001fe20008000000 */
[----:B------:R-:W-:Y:S01]  /*50be0*/  ULDC UR4, c[0x0][0x248] ;  /* 0x0000920000047ab9 */ /* 0x000fe20000000800 */
[----:B---3--:R-:W-:-:S04]  /*50bf0*/  LOP3.LUT R24, R37, 0xffff, RZ, 0xc0, !PT ;  /* 0x0000ffff25187812 */ /* 0x008fc800078ec0ff */
[--C-:B------:R-:W-:Y:S02]  /*50c00*/  PRMT R32, R24, 0x3340, R29.reuse ;  /* 0x0000334018207816 */ /* 0x100fe4000000001d */
[----:B----4-:R-:W-:Y:S01]  /*50c10*/  LOP3.LUT R30, R30, 0xffff, RZ, 0xc0, !PT ;  /* 0x0000ffff1e1e7812 */ /* 0x010fe200078ec0ff */
[----:B------:R0:W-:Y:S01]  /*50c20*/  STL [R1+0x3f8], R5 ;  /* 0x0003f80501007387 */ /* 0x0001e20000100800 */
[----:B------:R-:W-:Y:S02]  /*50c30*/  LOP3.LUT R16, R33, 0xffff, RZ, 0xc0, !PT ;  /* 0x0000ffff21107812 */ /* 0x000fe400078ec0ff */
[----:B------:R-:W-:Y:S01]  /*50c40*/  SHF.R.U32.HI R15, RZ, 0x8, R24 ;  /* 0x00000008ff0f7819 */ /* 0x000fe20000011618 */
[----:B------:R-:W-:Y:S01]  /*50c50*/  STL [R1+0x88], R32 ;  /* 0x0000882001007387 */ /* 0x000fe20000100800 */
[----:B------:R-:W-:Y:S02]  /*50c60*/  SHF.R.U32.HI R24, RZ, 0x8, R29 ;  /* 0x00000008ff187819 */ /* 0x000fe4000001161d */
[----:B------:R-:W-:Y:S01]  /*50c70*/  SHF.R.U32.HI R29, RZ, 0x8, R30 ;  /* 0x00000008ff1d7819 */ /* 0x000fe2000001161e */
[----:B------:R-:W3:Y:S01]  /*50c80*/  LDL.LU R33, [R1+0xbf8] ;  /* 0x000bf80001217983 */ /* 0x000ee20000300800 */
[----:B------:R-:W-:-:S05]  /*50c90*/  PRMT R30, R30, 0x3340, R16 ;  /* 0x000033401e1e7816 */ /* 0x000fca0000000010 */
[----:B------:R-:W-:Y:S04]  /*50ca0*/  STL [R1+0x3c], R30 ;  /* 0x00003c1e01007387 */ /* 0x000fe80000100800 */
[----:B------:R-:W4:Y:S01]  /*50cb0*/  LDL.LU R37, [R1+0xbe0] ;  /* 0x000be00001257983 */ /* 0x000f220000300800 */
[----:B------:R-:W-:Y:S02]  /*50cc0*/  SHF.R.U32.HI R16, RZ, 0x8, R16 ;  /* 0x00000008ff107819 */ /* 0x000fe40000011610 */
[----:B------:R-:W-:Y:S02]  /*50cd0*/  LOP3.LUT R15, R15, 0xffff, RZ, 0xc0, !PT ;  /* 0x0000ffff0f0f7812 */ /* 0x000fe400078ec0ff */
[----:B------:R-:W-:Y:S01]  /*50ce0*/  LOP3.LUT R24, R24, 0xffff, RZ, 0xc0, !PT ;  /* 0x0000ffff18187812 */ /* 0x000fe200078ec0ff */
[----:B0-----:R-:W-:Y:S01]  /*50cf0*/  VIADD R5, R5, UR4 ;  /* 0x0000000405057c36 */ /* 0x001fe20008000000 */
[----:B------:R-:W-:Y:S01]  /*50d00*/  LOP3.LUT R29, R29, 0xffff, RZ, 0xc0, !PT ;  /* 0x0000ffff1d1d7812 */ /* 0x000fe200078ec0ff */
[----:B------:R-:W-:Y:S01]  /*50d10*/  ULDC UR4, c[0x0][0x248] ;  /* 0x0000920000047ab9 */ /* 0x000fe20000000800 */
[----:B------:R-:W-:-:S02]  /*50d20*/  LOP3.LUT R16, R16, 0xffff, RZ, 0xc0, !PT ;  /* 0x0000ffff10107812 */ /* 0x000fc400078ec0ff */
[----:B------:R-:W-:Y:S01]  /*50d30*/  PRMT R15, R15, 0x3340, R24 ;  /* 0x000033400f0f7816 */ /* 0x000fe20000000018 */
[----:B------:R0:W-:Y:S01]  /*50d40*/  STL [R1+0x3ec], R5 ;  /* 0x0003ec0501007387 */ /* 0x0001e20000100800 */
[----:B------:R-:W-:Y:S01]  /*50d50*/  PRMT R29, R29, 0x3340, R16 ;  /* 0x000033401d1d7816 */ /* 0x000fe20000000010 */
        /* <DEDUP_REMOVED lines=12> */
[--C-:B------:R-:W-:Y:S01]  /*50e20*/  PRMT R32, R32, 0x3340, R16.reuse ;  /* 0x0000334020207816 */ /* 0x100fe20000000010 */
[----:B------:R0:W-:Y:S01]  /*50e30*/  STL [R1+0x40], R34 ;  /* 0x0000402201007387 */ /* 0x0001e20000100800 */
[----:B------:R-:W-:-:S03]  /*50e40*/  SHF.R.U32.HI R16, RZ, 0x8, R16 ;  /* 0x00000008ff107819 */ /* 0x000fc60000011610 */
[----:B------:R-:W2:Y:S01]  /*50e50*/  LDL.LU R39, [R1+0xbf0] ;  /* 0x000bf00001277983 */ /* 0x000ea20000300800 */
[----:B------:R-:W-:Y:S02]  /*50e60*/  LOP3.LUT R31, R31, 0xffff, RZ, 0xc0, !PT ;  /* 0x0000ffff1f1f7812 */ /* 0x000fe400078ec0ff */
[----:B------:R-:W-:Y:S01]  /*50e70*/  LOP3.LUT R16, R16, 0xffff, RZ, 0xc0, !PT ;  /* 0x0000ffff10107812 */ /* 0x000fe200078ec0ff */
[----:B------:R-:W-:Y:S01]  /*50e80*/  STL [R1+0x44], R32 ;  /* 0x0000442001007387 */ /* 0x000fe20000100800 */
[----:B------:R-:W-:-:S03]  /*50e90*/  SHF.R.U32.HI R24, RZ, 0x8, R24 ;  /* 0x00000008ff187819 */ /* 0x000fc60000011618 */
[----:B------:R-:W2:Y:S01]  /*50ea0*/  LDL.LU R35, [R1+0xbe4] ;  /* 0x000be40001237983 */ /* 0x000ea20000300800 */
[----:B------:R-:W-:Y:S02]  /*50eb0*/  PRMT R31, R31, 0x3340, R16 ;  /* 0x000033401f1f7816 */ /* 0x000fe40000000010 */
[----:B------:R-:W-:Y:S01]  /*50ec0*/  LOP3.LUT R30, R30, 0xffff, RZ, 0xc0, !PT ;  /* 0x0000ffff1e1e7812 */ /* 0x000fe200078ec0ff */
[----:B------:R1:W-:Y:S01]  /*50ed0*/  STL [R1+0x3e4], R5 ;  /* 0x0003e40501007387 */ /* 0x0003e20000100800 */
[----:B------:R-:W-:Y:S02]  /*50ee0*/  LOP3.LUT R24, R24, 0xffff, RZ, 0xc0, !PT ;  /* 0x0000ffff18187812 */ /* 0x000fe400078ec0ff */
[----:B0-----:R-:W-:Y:S02]  /*50ef0*/  LOP3.LUT R34, R4, 0xffff, RZ, 0xc0, !PT ;  /* 0x0000ffff04227812 */ /* 0x001fe400078ec0ff */
[----:B------:R-:W-:Y:S02]  /*50f00*/  PRMT R30, R30, 0x3340, R24 ;  /* 0x000033401e1e7816 */ /* 0x000fe40000000018 */
[----:B---3--:R-:W-:-:S02]  /*50f10*/  LOP3.LUT R16, R33, 0xffff, RZ, 0xc0, !PT ;  /* 0x0000ffff21107812 */ /* 0x008fc400078ec0ff */
[----:B------:R-:W-:Y:S01]  /*50f20*/  LOP3.LUT R33, R7, 0xffff, RZ, 0xc0, !PT ;  /* 0x0000ffff07217812 */ /* 0x000fe200078ec0ff */
[----:B-1----:R-:W-:Y:S01]  /*50f30*/  VIADD R5, R5, UR4 ;  /* 0x0000000405057c36 */ /* 0x002fe20008000000 */
[----:B------:R-:W3:Y:S01]  /*50f40*/  LDL.LU R7, [R1+0x1b44] ;  /* 0x001b440001077983 */ /* 0x000ee20000300800 */
[----:B----4-:R-:W-:Y:S02]  /*50f50*/  LOP3.LUT R24, R37, 0xffff, RZ, 0xc0, !PT ;  /* 0x0000ffff25187812 */ /* 0x010fe400078ec0ff */
[----:B------:R-:W-:Y:S01]  /*50f60*/  PRMT R36, R16, 0x3340, R33 ;  /* 0x0000334010247816 */ /* 0x000fe20000000021 */
[----:B------:R-:W-:Y:S01]  /*50f70*/  STL [R1+0x3e8], R5 ;  /* 0x0003e80501007387 */ /* 0x000fe20000100800 */
[----:B------:R-:W-:Y:S01]  /*50f80*/  SHF.R.U32.HI R32, RZ, 0x8, R16 ;  /* 0x00000008ff207819 */ /* 0x000fe20000011610 */
[----:B------:R-:W-:Y:S02]  /*50f90*/  ULDC UR4, c[0x0][0x248] ;  /* 0x0000920000047ab9 */ /* 0x000fe40000000800 */
[----:B------:R-:W4:Y:S04]  /*50fa0*/  LDL.LU R4, [R1+0x1b40] ;  /* 0x001b400001047983 */ /* 0x000f280000300800 */
[----:B------:R0:W-:Y:S04]  /*50fb0*/  STL [R1+0x48], R36 ;  /* 0x0000482401007387 */ /* 0x0001e80000100800 */
[----:B------:R-:W3:Y:S01]  /*50fc0*/  LDL.LU R43, [R1+0xbf4] ;  /* 0x000bf400012b7983 */ /* 0x000ee20000300800 */
[----:B0-----:R-:W-:-:S05]  /*50fd0*/  PRMT R36, R24, 0x3340, R34 ;  /* 0x0000334018247816 */ /* 0x001fca0000000022 */
[----:B------:R0:W-:Y:S04]  /*50fe0*/  STL [R1+0x7c], R36 ;  /* 0x00007c2401007387 */ /* 0x0001e80000100800 */
[----:B------:R-:W4:Y:S01]  /*50ff0*/  LDL.LU R37, [R1+0xbec] ;  /* 0x000bec0001257983 */ /* 0x000f220000300800 */
[----:B------:R-:W-:Y:S02]  /*51000*/  SHF.R.U32.HI R16, RZ, 0x8, R24 ;  /* 0x00000008ff107819 */ /* 0x000fe40000011618 */
[----:B------:R-:W-:Y:S02]  /*51010*/  SHF.R.U32.HI R33, RZ, 0x8, R33 ;  /* 0x00000008ff217819 */ /* 0x000fe40000011621 */
[----:B------:R-:W-:Y:S01]  /*51020*/  SHF.R.U32.HI R24, RZ, 0x8, R34 ;  /* 0x00000008ff187819 */ /* 0x000fe20000011622 */
[----:B------:R-:W-:Y:S01]  /*51030*/  VIADD R5, R5, UR4 ;  /* 0x0000000405057c36 */ /* 0x000fe20008000000 */
[----:B------:R-:W-:Y:S01]  /*51040*/  LOP3.LUT R32, R32, 0xffff, RZ, 0xc0, !PT ;  /* 0x0000ffff20207812 */ /* 0x000fe200078ec0ff */
[----:B------:R-:W-:Y:S01]  /*51050*/  ULDC UR4, c[0x0][0x248] ;  /* 0x0000920000047ab9 */ /* 0x000fe20000000800 */
[----:B------:R-:W-:-:S02]  /*51060*/  LOP3.LUT R33, R33, 0xffff, RZ, 0xc0, !PT ;  /* 0x0000ffff21217812 */ /* 0x000fc400078ec0ff */
[----:B------:R-:W-:Y:S02]  /*51070*/  LOP3.LUT R16, R16, 0xffff, RZ, 0xc0, !PT ;  /* 0x0000ffff10107812 */ /* 0x000fe400078ec0ff */
[----:B------:R-:W-:Y:S02]  /*51080*/  LOP3.LUT R24, R24, 0xffff, RZ, 0xc0, !PT ;  /* 0x0000ffff18187812 */ /* 0x000fe400078ec0ff */
[----:B------:R-:W-:Y:S02]  /*51090*/  PRMT R32, R32, 0x3340, R33 ;  /* 0x0000334020207816 */ /* 0x000fe40000000021 */
[----:B------:R-:W-:Y:S01]  /*510a0*/  PRMT R16, R16, 0x3340, R24 ;  /* 0x0000334010107816 */ /* 0x000fe20000000018 */
[----:B------:R1:W-:Y:S01]  /*510b0*/  STL [R1+0x3d4], R5 ;  /* 0x0003d40501007387 */ /* 0x0003e20000100800 */
[----:B------:R-:W-:Y:S02]  /*510c0*/  LOP3.LUT R33, R6, 0xffff, RZ, 0xc0, !PT ;  /* 0x0000ffff06217812 */ /* 0x000fe400078ec0ff */
[----:B0-----:R-:W-:Y:S01]  /*510d0*/  LOP3.LUT R36, R188, 0xffff, RZ, 0xc0, !PT ;  /* 0x0000ffffbc247812 */ /* 0x001fe200078ec0ff */
[----:B------:R-:W4:Y:S01]  /*510e0*/  LDL.LU R6, [R1+0x1b3c] ;  /* 0x001b3c0001067983 */ /* 0x000f220000300800 */
[----:B-1----:R-:W-:Y:S01]  /*510f0*/  VIADD R5, R5, UR4 ;  /* 0x0000000405057c36 */ /* 0x002fe20008000000 */
[----:B------:R-:W-:-:S04]  /*51100*/  ULDC UR4, c[0x0][0x248] ;  /* 0x0000920000047ab9 */ /* 0x000fc80000000800 */
[----:B------:R0:W-:Y:S04]  /*51110*/  STL [R1+0x3dc], R5 ;  /* 0x0003dc0501007387 */ /* 0x0001e80000100800 */
[----:B------:R-:W4:Y:S01]  /*51120*/  LDL.LU R188, [R1+0x1b38] ;  /* 0x001b380001bc7983 */ /* 0x000f220000300800 */
[----:B0-----:R-:W-:Y:S01]  /*51130*/  VIADD R5, R5, UR4 ;  /* 0x0000000405057c36 */ /* 0x001fe20008000000 */
[----:B------:R-:W-:Y:S01]  /*51140*/  ULDC UR4, c[0x0][0x248] ;  /* 0x0000920000047ab9 */ /* 0x000fe20000000800 */
[----:B--2---:R-:W-:-:S04]  /*51150*/  LOP3.LUT R24, R39, 0xffff, RZ, 0xc0, !PT ;  /* 0x0000ffff27187812 */ /* 0x004fc800078ec0ff */
[----:B------:R-:W-:Y:S02]  /*51160*/  SHF.R.U32.HI R34, RZ, 0x8, R24 ;  /* 0x00000008ff227819 */ /* 0x000fe40000011618 */
[----:B------:R-:W-:Y:S02]  /*51170*/  LOP3.LUT R35, R35, 0xffff, RZ, 0xc0, !PT ;  /* 0x0000ffff23237812 */ /* 0x000fe400078ec0ff */
[----:B------:R-:W-:Y:S02]  /*51180*/  PRMT R39, R24, 0x3340, R33 ;  /* 0x0000334018277816 */ /* 0x000fe40000000021 */
[----:B------:R-:W-:Y:S02]  /*51190*/  SHF.R.U32.HI R24, RZ, 0x8, R35 ;  /* 0x00000008ff187819 */ /* 0x000fe40000011623 */
[--C-:B------:R-:W-:Y:S02]  /*511a0*/  PRMT R35, R35, 0x3340, R36.reuse ;  /* 0x0000334023237816 */ /* 0x100fe40000000024 */
[----:B------:R-:W-:Y:S01]  /*511b0*/  SHF.R.U32.HI R33, RZ, 0x8, R33 ;  /* 0x00000008ff217819 */ /* 0x000fe20000011621 */
[----:B------:R0:W-:Y:S01]  /*511c0*/  STL [R1+0x84], R39 ;  /* 0x0000842701007387 */ /* 0x0001e20000100800 */
[----:B------:R-:W-:-:S02]  /*511d0*/  SHF.R.U32.HI R36, RZ, 0x8, R36 ;  /* 0x00000008ff247819 */ /* 0x000fc40000011624 */
[----:B------:R-:W-:Y:S01]  /*511e0*/  LOP3.LUT R34, R34, 0xffff, RZ, 0xc0, !PT ;  /* 0x0000ffff22227812 */ /* 0x000fe200078ec0ff */
[----:B------:R-:W2:Y:S01]  /*511f0*/  LDL.LU R41, [R1+0xbfc] ;  /* 0x000bfc0001297983 */ /* 0x000ea20000300800 */
[----:B------:R-:W-:Y:S02]  /*51200*/  LOP3.LUT R33, R33, 0xffff, RZ, 0xc0, !PT ;  /* 0x0000ffff21217812 */ /* 0x000fe400078ec0ff */
[----:B------:R-:W-:Y:S01]  /*51210*/  LOP3.LUT R36, R36, 0xffff, RZ, 0xc0, !PT ;  /* 0x0000ffff24247812 */ /* 0x000fe200078ec0ff */
[----:B------:R1:W-:Y:S04]  /*51220*/  STL [R1+0x2f4], R35 ;  /* 0x0002f42301007387 */ /* 0x0003e80000100800 */
[----:B0-----:R-:W2:Y:S01]  /*51230*/  LDL.LU R39, [R1+0x8f0] ;  /* 0x0008f00001277983 */ /* 0x001ea20000300800 */
[----:B-1----:R-:W-:-:S02]  /*51240*/  LOP3.LUT R35, R24, 0xffff, RZ, 0xc0, !PT ;  /* 0x0000ffff18237812 */ /* 0x002fc400078ec0ff */
[----:B------:R-:W-:Y:S02]  /*51250*/  PRMT R24, R34, 0x3340, R33 ;  /* 0x0000334022187816 */ /* 0x000fe40000000021 */
[----:B------:R-:W-:Y:S01]  /*51260*/  PRMT R33, R35, 0x3340, R36 ;  /* 0x0000334023217816 */ /* 0x000fe20000000024 */
[----:B------:R0:W-:Y:S01]  /*51270*/  STL [R1+0x3c8], R5 ;  /* 0x0003c80501007387 */ /* 0x0001e20000100800 */
[----:B------:R-:W-:-:S03]  /*51280*/  LOP3.LUT R34, R232, 0xffff, RZ, 0xc0, !PT ;  /* 0x0000ffffe8227812 */ /* 0x000fc600078ec0ff */
[----:B------:R3:W-:Y:S04]  /*51290*/  STL [R1+0xc], R33 ;  /* 0x00000c2101007387 */ /* 0x0007e80000100800 */
[----:B------:R-:W2:Y:S01]  /*512a0*/  LDL.LU R232, [R1+0x1b34] ;  /* 0x001b340001e87983 */ /* 0x000ea20000300800 */
[----:B0-----:R-:W-:Y:S01]  /*512b0*/  VIADD R5, R5, UR4 ;  /* 0x0000000405057c36 */ /* 0x001fe20008000000 */
[----:B------:R-:W-:Y:S01]  /*512c0*/  ULDC UR4, c[0x0][0x248] ;  /* 0x0000920000047ab9 */ /* 0x000fe20000000800 */
[----:B---3--:R-:W-:-:S03]  /*512d0*/  LOP3.LUT R33, R43, 0xffff, RZ, 0xc0, !PT ;  /* 0x0000ffff2b217812 */ /* 0x008fc600078ec0ff */
[----:B------:R0:W-:Y:S01]  /*512e0*/  STL [R1+0x3d0], R5 ;  /* 0x0003d00501007387 */ /* 0x0001e20000100800 */
[----:B------:R-:W-:Y:S02]  /*512f0*/  SHF.R.U32.HI R35, RZ, 0x8, R33 ;  /* 0x00000008ff237819 */ /* 0x000fe40000011621 */
[----:B------:R-:W-:Y:S02]  /*51300*/  PRMT R40, R33, 0x3340, R34 ;  /* 0x0000334021287816 */ /* 0x000fe40000000022 */
[----:B----4-:R-:W-:Y:S02]  /*51310*/  LOP3.LUT R36, R37, 0xffff, RZ, 0xc0, !PT ;  /* 0x0000ffff25247812 */ /* 0x010fe400078ec0ff */
[----:B------:R-:W-:Y:S02]  /*51320*/  LOP3.LUT R37, R231, 0xffff, RZ, 0xc0, !PT ;  /* 0x0000ffffe7257812 */ /* 0x000fe400078ec0ff */
[----:B------:R-:W-:Y:S01]  /*51330*/  SHF.R.U32.HI R33, RZ, 0x8, R36 ;  /* 0x00000008ff217819 */ /* 0x000fe20000011624 */
[----:B------:R-:W3:Y:S01]  /*51340*/  LDL.LU R231, [R1+0x1b30] ;  /* 0x001b300001e77983 */ /* 0x000ee20000300800 */
[----:B------:R-:W-:-:S03]  /*51350*/  PRMT R36, R36, 0x3340, R37 ;  /* 0x0000334024247816 */ /* 0x000fc60000000025 */
[----:B------:R-:W-:Y:S04]  /*51360*/  STL [R1+0x30c], R40 ;  /* 0x00030c2801007387 */ /* 0x000fe80000100800 */
[----:B------:R-:W4:Y:S04]  /*51370*/  LDL.LU R45, [R1+0x904] ;  /* 0x00090400012d7983 */ /* 0x000f280000300800 */
[----:B------:R-:W-:Y:S04]  /*51380*/  STL [R1+0x364], R36 ;  /* 0x0003642401007387 */ /* 0x000fe80000100800 */
[----:B------:R-:W3:Y:S01]  /*51390*/  LDL.LU R43, [R1+0x8f4] ;  /* 0x0008f400012b7983 */ /* 0x000ee20000300800 */
        /* <DEDUP_REMOVED lines=10> */
[----:B------:R0:W-:Y:S04]  /*51440*/  STL [R1+0x3bc], R5 ;  /* 0x0003bc0501007387 */ /* 0x0001e80000100800 */
[----:B------:R1:W-:Y:S01]  /*51450*/  STL [R1+0x2c], R34 ;  /* 0x00002c2201007387 */ /* 0x0003e20000100800 */
[----:B------:R-:W-:-:S03]  /*51460*/  LOP3.LUT R37, R229, 0xffff, RZ, 0xc0, !PT ;  /* 0x0000ffffe5257812 */ /* 0x000fc600078ec0ff */
[----:B------:R-:W-:Y:S01]  /*51470*/  STL [R1+0x38], R33 ;  /* 0x0000382101007387 */ /* 0x000fe20000100800 */
[----:B0-----:R-:W-:Y:S01]  /*51480*/  VIADD R5, R5, UR4 ;  /* 0x0000000405057c36 */ /* 0x001fe20008000000 */
[----:B------:R-:W-:Y:S01]  /*51490*/  ULDC UR4, c[0x0][0x248] ;  /* 0x0000920000047ab9 */ /* 0x000fe20000000800 */
[----:B-1----:R-:W-:Y:S02]  /*514a0*/  LOP3.LUT R34, R230, 0xffff, RZ, 0xc0, !PT ;  /* 0x0000ffffe6227812 */ /* 0x002fe400078ec0ff */
[----:B------:R-:W3:Y:S04]  /*514b0*/  LDL.LU R230, [R1+0x1b2c] ;  /* 0x001b2c0001e67983 */ /* 0x000ee80000300800 */
[----:B------:R0:W-:Y:S04]  /*514c0*/  STL [R1+0x3c0], R5 ;  /* 0x0003c00501007387 */ /* 0x0001e80000100800 */
[----:B------:R-:W3:Y:S01]  /*514d0*/  LDL.LU R229, [R1+0x1b28] ;  /* 0x001b280001e57983 */ /* 0x000ee20000300800 */
[----:B0-----:R-:W-:Y:S01]  /*514e0*/  VIADD R5, R5, UR4 ;  /* 0x0000000405057c36 */ /* 0x001fe20008000000 */
[----:B------:R-:W-:Y:S01]  /*514f0*/  ULDC UR4, c[0x0][0x248] ;  /* 0x0000920000047ab9 */ /* 0x000fe20000000800 */
        /* <DEDUP_REMOVED lines=8> */
[----:B------:R0:W-:Y:S01]  /*51580*/  STL [R1+0x380], R39 ;  /* 0x0003802701007387 */ /* 0x0001e20000100800 */
[----:B------:R-:W-:Y:S02]  /*51590*/  LOP3.LUT R35, R35, 0xffff, RZ, 0xc0, !PT ;  /* 0x0000ffff23237812 */ /* 0x000fe400078ec0ff */
[----:B------:R-:W-:Y:S01]  /*515a0*/  LOP3.LUT R34, R34, 0xffff, RZ, 0xc0, !PT ;  /* 0x0000ffff22227812 */ /* 0x000fe200078ec0ff */
[----:B------:R-:W2:Y:S01]  /*515b0*/  LDL.LU R41, [R1+0x90c] ;  /* 0x00090c0001297983 */ /* 0x000ea20000300800 */
[----:B------:R-:W-:Y:S02]  /*515c0*/  LOP3.LUT R33, R33, 0xffff, RZ, 0xc0, !PT ;  /* 0x0000ffff21217812 */ /* 0x000fe400078ec0ff */
[----:B------:R-:W-:Y:S01]  /*515d0*/  LOP3.LUT R37, R37, 0xffff, RZ, 0xc0, !PT ;  /* 0x0000ffff25257812 */ /* 0x000fe200078ec0ff */
[----:B------:R-:W-:Y:S01]  /*515e0*/  STL [R1+0x3e0], R36 ;  /* 0x0003e02401007387 */ /* 0x000fe20000100800 */
[----:B------:R-:W-:-:S03]  /*515f0*/  PRMT R34, R35, 0x3340, R34 ;  /* 0x0000334023227816 */ /* 0x000fc60000000022 */
[----:B0-----:R-:W2:Y:S01]  /*51600*/  LDL.LU R39, [R1+0x8f8] ;  /* 0x0008f80001277983 */ /* 0x001ea20000300800 */
[----:B------:R-:W-:-:S03]  /*51610*/  PRMT R33, R33, 0x3340, R37 ;  /* 0x0000334021217816 */ /* 0x000fc60000000025 */
[----:B------:R0:W-:Y:S04]  /*51620*/  STL [R1+0x3b4], R5 ;  /* 0x0003b40501007387 */ /* 0x0001e80000100800 */
[----:B------:R1:W-:Y:S01]  /*51630*/  STL [R1+0x4c], R34 ;  /* 0x00004c2201007387 */ /* 0x0003e20000100800 */
[----:B------:R-:W-:-:S03]  /*51640*/  LOP3.LUT R37, R2, 0xffff, RZ, 0xc0, !PT ;  /* 0x0000ffff02257812 */ /* 0x000fc600078ec0ff */
[----:B------:R4:W-:Y:S01]  /*51650*/  STL [R1+0x50], R33 ;  /* 0x0000502101007387 */ /* 0x0009e20000100800 */
[----:B0-----:R-:W-:Y:S01]  /*51660*/  VIADD R5, R5, UR4 ;  /* 0x0000000405057c36 */ /* 0x001fe20008000000 */
[----:B------:R-:W-:Y:S01]  /*51670*/  ULDC UR4, c[0x0][0x248] ;  /* 0x0000920000047ab9 */ /* 0x000fe20000000800 */
[----:B-1----:R-:W-:Y:S02]  /*51680*/  LOP3.LUT R34, R233, 0xffff, RZ, 0xc0, !PT ;  /* 0x0000ffffe9227812 */ /* 0x002fe400078ec0ff */
[----:B------:R-:W2:Y:S01]  /*51690*/  LDL.LU R233, [R1+0x1b24] ;  /* 0x001b240001e97983 */ /* 0x000ea20000300800 */
[----:B----4-:R-:W-:-:S03]  /*516a0*/  LOP3.LUT R33, R45, 0xffff, RZ, 0xc0, !PT ;  /* 0x0000ffff2d217812 */ /* 0x010fc600078ec0ff */
[----:B------:R0:W-:Y:S01]  /*516b0*/  STL [R1+0x3b8], R5 ;  /* 0x0003b80501007387 */ /* 0x0001e20000100800 */
[----:B------:R-:W-:-:S03]  /*516c0*/  SHF.R.U32.HI R35, RZ, 0x8, R33 ;  /* 0x00000008ff237819 */ /* 0x000fc60000011621 */
[----:B------:R-:W4:Y:S01]  /*516d0*/  LDL.LU R2, [R1+0x1b20] ;  /* 0x001b200001027983 */ /* 0x000f220000300800 */
[----:B---3--:R-:W-:Y:S02]  /*516e0*/  LOP3.LUT R36, R43, 0xffff, RZ, 0xc0, !PT ;  /* 0x0000ffff2b247812 */ /* 0x008fe400078ec0ff */
[----:B------:R-:W-:Y:S02]  /*516f0*/  PRMT R40, R33, 0x3340, R34 ;  /* 0x0000334021287816 */ /* 0x000fe40000000022 */
[----:B------:R-:W-:Y:S02]  /*51700*/  SHF.R.U32.HI R33, RZ, 0x8, R36 ;  /* 0x00000008ff217819 */ /* 0x000fe40000011624 */
[----:B------:R-:W-:Y:S01]  /*51710*/  PRMT R36, R36, 0x3340, R37 ;  /* 0x0000334024247816 */ /* 0x000fe20000000025 */
[----:B------:R-:W-:Y:S04]  /*51720*/  STL [R1+0x488], R40 ;  /* 0x0004882801007387 */ /* 0x000fe80000100800 */
[----:B------:R-:W3:Y:S04]  /*51730*/  LDL.LU R45, [R1+0x914] ;  /* 0x00091400012d7983 */ /* 0x000ee80000300800 */
[----:B------:R-:W-:Y:S04]  /*51740*/  STL [R1+0x688], R36 ;  /* 0x0006882401007387 */ /* 0x000fe80000100800 */
        /* <DEDUP_REMOVED lines=11> */
[----:B------:R-:W-:Y:S04]  /*51800*/  STL [R1+0x3a0], R5 ;  /* 0x0003a00501007387 */ /* 0x000fe80000100800 */
[----:B------:R0:W-:Y:S01]  /*51810*/  STL [R1+0x54], R34 ;  /* 0x0000542201007387 */ /* 0x0001e20000100800 */
[----:B------:R-:W-:-:S03]  /*51820*/  LOP3.LUT R37, R0, 0xffff, RZ, 0xc0, !PT ;  /* 0x0000ffff00257812 */ /* 0x000fc600078ec0ff */
[----:B------:R-:W-:Y:S01]  /*51830*/  STL [R1+0x58], R33 ;  /* 0x0000582101007387 */ /* 0x000fe20000100800 */
[----:B0-----:R-:W-:Y:S01]  /*51840*/  LOP3.LUT R34, R3, 0xffff, RZ, 0xc0, !PT ;  /* 0x0000ffff03227812 */ /* 0x001fe200078ec0ff */
[----:B------:R-:W-:Y:S02]  /*51850*/  VIADD R5, R5, UR4 ;  /* 0x0000000405057c36 */ /* 0x000fe40008000000 */
[----:B------:R-:W3:Y:S01]  /*51860*/  LDL.LU R3, [R1+0x1b1c] ;  /* 0x001b1c0001037983 */ /* 0x000ee20000300800 */
[----:B------:R-:W-:-:S03]  /*51870*/  ULDC UR4, c[0x0][0x248] ;  /* 0x0000920000047ab9 */ /* 0x000fc60000000800 */
[----:B------:R0:W-:Y:S04]  /*51880*/  STL [R1+0x3a4], R5 ;  /* 0x0003a40501007387 */ /* 0x0001e80000100800 */
[----:B------:R-:W3:Y:S01]  /*51890*/  LDL.LU R0, [R1+0x1b18] ;  /* 0x001b180001007983 */ /* 0x000ee20000300800 */
[----:B0-----:R-:W-:Y:S01]  /*518a0*/  VIADD R5, R5, UR4 ;  /* 0x0000000405057c36 */ /* 0x001fe20008000000 */
[----:B------:R-:W-:Y:S01]  /*518b0*/  ULDC UR4, c[0x0][0x248] ;  /* 0x0000920000047ab9 */ /* 0x000fe20000000800 */
[----:B--2---:R-:W-:-:S04]  /*518c0*/  LOP3.LUT R33, R41, 0xffff, RZ, 0xc0, !PT ;  /* 0x0000ffff29217812 */ /* 0x004fc800078ec0ff */
[----:B------:R-:W-:Y:S02]  /*518d0*/  SHF.R.U32.HI R35, RZ, 0x8, R33 ;  /* 0x00000008ff237819 */ /* 0x000fe40000011621 */
[----:B------:R-:W-:Y:S02]  /*518e0*/  LOP3.LUT R36, R39, 0xffff, RZ, 0xc0, !PT ;  /* 0x0000ffff27247812 */ /* 0x000fe400078ec0ff */
[--C-:B------:R-:W-:Y:S02]  /*518f0*/  PRMT R39, R33, 0x3340, R34.reuse ;  /* 0x0000334021277816 */ /* 0x100fe40000000022 */
[----:B------:R-:W-:Y:S02]  /*51900*/  SHF.R.U32.HI R34, RZ, 0x8, R34 ;  /* 0x00000008ff227819 */ /* 0x000fe40000011622 */
[----:B------:R-:W-:Y:S02]  /*51910*/  SHF.R.U32.HI R33, RZ, 0x8, R36 ;  /* 0x00000008ff217819 */ /* 0x000fe40000011624 */
[----:B------:R-:W-:-:S02]  /*51920*/  PRMT R36, R36, 0x3340, R37 ;  /* 0x0000334024247816 */ /* 0x000fc40000000025 */
[----:B------:R-:W-:Y:S02]  /*51930*/  SHF.R.U32.HI R37, RZ, 0x8, R37 ;  /* 0x00000008ff257819 */ /* 0x000fe40000011625 */
[----:B------:R-:W-:Y:S02]  /*51940*/  LOP3.LUT R35, R35, 0xffff, RZ, 0xc0, !PT ;  /* 0x0000ffff23237812 */ /* 0x000fe400078ec0ff */
[----:B------:R-:W-:Y:S02]  /*51950*/  LOP3.LUT R34, R34, 0xffff, RZ, 0xc0, !PT ;  /* 0x0000ffff22227812 */ /* 0x000fe400078ec0ff */
[----:B------:R-:W-:Y:S02]  /*51960*/  LOP3.LUT R33, R33, 0xffff, RZ, 0xc0, !PT ;  /* 0x0000ffff21217812 */ /* 0x000fe400078ec0ff */
[----:B------:R-:W-:Y:S01]  /*51970*/  LOP3.LUT R37, R37, 0xffff, RZ, 0xc0, !PT ;  /* 0x0000ffff25257812 */ /* 0x000fe200078ec0ff */
[----:B------:R0:W-:Y:S01]  /*51980*/  STL [R1+0x698], R39 ;  /* 0x0006982701007387 */ /* 0x0001e20000100800 */
[----:B------:R-:W-:-:S02]  /*51990*/  PRMT R34, R35, 0x3340, R34 ;  /* 0x0000334023227816 */ /* 0x000fc40000000022 */
[----:B------:R-:W-:Y:S01]  /*519a0*/  PRMT R33, R33, 0x3340, R37 ;  /* 0x0000334021217816 */ /* 0x000fe20000000025 */
[----:B------:R-:W2:Y:S04]  /*519b0*/  LDL.LU R41, [R1+0x91c] ;  /* 0x00091c0001297983 */ /* 0x000ea80000300800 */
[----:B0-----:R-:W2:Y:S04]  /*519c0*/  LDL.LU R39, [R1+0x900] ;  /* 0x0009000001277983 */ /* 0x001ea80000300800 */
[----:B------:R-:W-:Y:S04]  /*519d0*/  STL [R1+0x6b0], R36 ;  /* 0x0006b02401007387 */ /* 0x000fe80000100800 */
[----:B------:R0:W-:Y:S04]  /*519e0*/  STL [R1+0x5c], R34 ;  /* 0x00005c2201007387 */ /* 0x0001e80000100800 */
[----:B------:R-:W-:Y:S01]  /*519f0*/  STL [R1+0x398], R5 ;  /* 0x0003980501007387 */ /* 0x000fe20000100800 */
[----:B------:R-:W-:-:S03]  /*51a00*/  LOP3.LUT R37, R250, 0xffff, RZ, 0xc0, !PT ;  /* 0x0000fffffa257812 */ /* 0x000fc600078ec0ff */
[----:B------:R3:W-:Y:S01]  /*51a10*/  STL [R1+0x60], R33 ;  /* 0x0000602101007387 */ /* 0x0007e20000100800 */
[----:B0-----:R-:W-:-:S03]  /*51a20*/  LOP3.LUT R34, R228, 0xffff, RZ, 0xc0, !PT ;  /* 0x0000ffffe4227812 */ /* 0x001fc600078ec0ff */
[----:B------:R-:W2:Y:S01]  /*51a30*/  LDL.LU R228, [R1+0x1b14] ;  /* 0x001b140001e47983 */ /* 0x000ea20000300800 */
[----:B----4-:R-:W-:Y:S02]  /*51a40*/  LOP3.LUT R36, R43, 0xffff, RZ, 0xc0, !PT ;  /* 0x0000ffff2b247812 */ /* 0x010fe400078ec0ff */
[----:B---3--:R-:W-:-:S04]  /*51a50*/  LOP3.LUT R33, R45, 0xffff, RZ, 0xc0, !PT ;  /* 0x0000ffff2d217812 */ /* 0x008fc800078ec0ff */
[----:B------:R-:W-:Y:S02]  /*51a60*/  SHF.R.U32.HI R35, RZ, 0x8, R33 ;  /* 0x00000008ff237819 */ /* 0x000fe40000011621 */
[--C-:B------:R-:W-:Y:S02]  /*51a70*/  PRMT R40, R33, 0x3340, R34.reuse ;  /* 0x0000334021287816 */ /* 0x100fe40000000022 */
[----:B------:R-:W-:Y:S02]  /*51a80*/  SHF.R.U32.HI R34, RZ, 0x8, R34 ;  /* 0x00000008ff227819 */ /* 0x000fe40000011622 */
[----:B------:R-:W-:Y:S02]  /*51a90*/  SHF.R.U32.HI R33, RZ, 0x8, R36 ;  /* 0x00000008ff217819 */ /* 0x000fe40000011624 */
[--C-:B------:R-:W-:Y:S01]  /*51aa0*/  PRMT R36, R36, 0x3340, R37.reuse ;  /* 0x0000334024247816 */ /* 0x100fe20000000025 */
[----:B------:R-:W-:Y:S01]  /*51ab0*/  VIADD R5, R5, UR4 ;  /* 0x0000000405057c36 */ /* 0x000fe20008000000 */
[----:B------:R-:W-:Y:S01]  /*51ac0*/  SHF.R.U32.HI R37, RZ, 0x8, R37 ;  /* 0x00000008ff257819 */ /* 0x000fe20000011625 */
[----:B------:R-:W-:Y:S01]  /*51ad0*/  ULDC UR4, c[0x0][0x248] ;  /* 0x0000920000047ab9 */ /* 0x000fe20000000800 */
[----:B------:R-:W-:-:S02]  /*51ae0*/  LOP3.LUT R35, R35, 0xffff, RZ, 0xc0, !PT ;  /* 0x0000ffff23237812 */ /* 0x000fc400078ec0ff */
[----:B------:R-:W-:Y:S02]  /*51af0*/  LOP3.LUT R34, R34, 0xffff, RZ, 0xc0, !PT ;  /* 0x0000ffff22227812 */ /* 0x000fe400078ec0ff */
[----:B------:R-:W-:Y:S02]  /*51b00*/  LOP3.LUT R33, R33, 0xffff, RZ, 0xc0, !PT ;  /* 0x0000ffff21217812 */ /* 0x000fe400078ec0ff */
[----:B------:R-:W-:Y:S01]  /*51b10*/  LOP3.LUT R37, R37, 0xffff, RZ, 0xc0, !PT ;  /* 0x0000ffff25257812 */ /* 0x000fe200078ec0ff */
[----:B------:R0:W-:Y:S01]  /*51b20*/  STL [R1+0x39c], R5 ;  /* 0x00039c0501007387 */ /* 0x0001e20000100800 */
[----:B------:R-:W-:Y:S02]  /*51b30*/  PRMT R34, R35, 0x3340, R34 ;  /* 0x0000334023227816 */ /* 0x000fe40000000022 */
[----:B------:R-:W-:Y:S01]  /*51b40*/  PRMT R33, R33, 0x3340, R37 ;  /* 0x0000334021217816 */ /* 0x000fe20000000025 */
[----:B------:R-:W3:Y:S04]  /*51b50*/  LDL.LU R250, [R1+0x1b10] ;  /* 0x001b100001fa7983 */ /* 0x000ee80000300800 */
[----:B------:R-:W-:Y:S01]  /*51b60*/  STL [R1+0x7a8], R40 ;  /* 0x0007a82801007387 */ /* 0x000fe20000100800 */
[----:B0-----:R-:W-:Y:S01]  /*51b70*/  VIADD R5, R5, UR4 ;  /* 0x0000000405057c36 */ /* 0x001fe20008000000 */
[----:B------:R-:W-:-:S02]  /*51b80*/  LOP3.LUT R37, R235, 0xffff, RZ, 0xc0, !PT ;  /* 0x0000ffffeb257812 */ /* 0x000fc400078ec0ff */
[----:B------:R-:W-:Y:S01]  /*51b90*/  STL [R1+0x7b8], R36 ;  /* 0x0007b82401007387 */ /* 0x000fe20000100800 */
[----:B------:R-:W-:-:S03]  /*51ba0*/  ULDC UR4, c[0x0][0x248] ;  /* 0x0000920000047ab9 */ /* 0x000fc60000000800 */
[----:B------:R-:W-:Y:S04]  /*51bb0*/  STL [R1+0x64], R34 ;  /* 0x0000642201007387 */ /* 0x000fe80000100800 */
[----:B------:R0:W-:Y:S04]  /*51bc0*/  STL [R1+0x384], R5 ;  /* 0x0003840501007387 */ /* 0x0001e80000100800 */
[----:B------:R1:W-:Y:S04]  /*51bd0*/  STL [R1+0x68], R33 ;  /* 0x0000682101007387 */ /* 0x0003e80000100800 */
[----:B------:R-:W4:Y:S01]  /*51be0*/  LDL.LU R235, [R1+0x1b0c] ;  /* 0x001b0c0001eb7983 */ /* 0x000f220000300800 */
[----:B0-----:R-:W-:Y:S01]  /*51bf0*/  VIADD R5, R5, UR4 ;  /* 0x0000000405057c36 */ /* 0x001fe20008000000 */
[----:B------:R-:W-:Y:S01]  /*51c00*/  ULDC UR4, c[0x0][0x248] ;  /* 0x0000920000047ab9 */ /* 0x000fe20000000800 */
[----:B-1----:R-:W-:-:S03]  /*51c10*/  LOP3.LUT R33, R234, 0xffff, RZ, 0xc0, !PT ;  /* 0x0000ffffea217812 */ /* 0x002fc600078ec0ff */
[----:B------:R0:W-:Y:S04]  /*51c20*/  STL [R1+0x388], R5 ;  /* 0x0003880501007387 */ /* 0x0001e80000100800 */
[----:B------:R-:W4:Y:S01]  /*51c30*/  LDL.LU R234, [R1+0x1b08] ;  /* 0x001b080001ea7983 */ /* 0x000f220000300800 */
[----:B0-----:R-:W-:Y:S01]  /*51c40*/  VIADD R5, R5, UR4 ;  /* 0x0000000405057c36 */ /* 0x001fe20008000000 */
[----:B------:R-:W-:Y:S01]  /*51c50*/  ULDC UR4, c[0x0][0x248] ;  /* 0x0000920000047ab9 */ /* 0x000fe20000000800 */
[----:B------:R-:W-:Y:S02]  /*51c60*/  F2FP.SATFINITE.E5M2.F32.PACK_AB_MERGE_C R46, R47, R46, RZ ;  /* 0x0000002e2f2e723e */ /* 0x000fe400048060ff */
[----:B------:R-:W-:Y:S02]  /*51c70*/  F2FP.SATFINITE.E5M2.F32.PACK_AB_MERGE_C R54, R55, R54, RZ ;  /* 0x000000363736723e */ /* 0x000fe400048060ff */
[----:B------:R-:W-:-:S02]  /*51c80*/  F2FP.SATFINITE.E5M2.F32.PACK_AB_MERGE_C R62, R63, R62, RZ ;  /* 0x0000003e3f3e723e */ /* 0x000fc400048060ff */
[----:B------:R-:W-:Y:S02]  /*51c90*/  F2FP.SATFINITE.E5M2.F32.PACK_AB_MERGE_C R70, R71, R70, RZ ;  /* 0x000000464746723e */ /* 0x000fe400048060ff */
[----:B--2---:R-:W-:Y:S02]  /*51ca0*/  LOP3.LUT R36, R41, 0xffff, RZ, 0xc0, !PT ;  /* 0x0000ffff29247812 */ /* 0x004fe400078ec0ff */
[----:B------:R-:W-:Y:S02]  /*51cb0*/  LOP3.LUT R34, R39, 0xffff, RZ, 0xc0, !PT ;  /* 0x0000ffff27227812 */ /* 0x000fe400078ec0ff */
[----:B------:R-:W-:Y:S02]  /*51cc0*/  SHF.R.U32.HI R35, RZ, 0x8, R36 ;  /* 0x00000008ff237819 */ /* 0x000fe40000011624 */
[--C-:B------:R-:W-:Y:S02]  /*51cd0*/  PRMT R39, R36, 0x3340, R37.reuse ;  /* 0x0000334024277816 */ /* 0x100fe40000000025 */
[----:B------:R-:W-:-:S02]  /*51ce0*/  SHF.R.U32.HI R37, RZ, 0x8, R37 ;  /* 0x00000008ff257819 */ /* 0x000fc40000011625 */
[----:B------:R-:W-:Y:S02]  /*51cf0*/  SHF.R.U32.HI R36, RZ, 0x8, R34 ;  /* 0x00000008ff247819 */ /* 0x000fe40000011622 */
[--C-:B------:R-:W-:Y:S02]  /*51d00*/  PRMT R34, R34, 0x3340, R33.reuse ;  /* 0x0000334022227816 */ /* 0x100fe40000000021 */
[----:B------:R-:W-:Y:S02]  /*51d10*/  SHF.R.U32.HI R33, RZ, 0x8, R33 ;  /* 0x00000008ff217819 */ /* 0x000fe40000011621 */
[----:B------:R-:W-:Y:S02]  /*51d20*/  LOP3.LUT R35, R35, 0xffff, RZ, 0xc0, !PT ;  /* 0x0000ffff23237812 */ /* 0x000fe400078ec0ff */
[----:B------:R-:W-:Y:S01]  /*51d30*/  LOP3.LUT R37, R37, 0xffff, RZ, 0xc0, !PT ;  /* 0x0000ffff25257812 */ /* 0x000fe200078ec0ff */
[----:B------:R-:W-:Y:S01]  /*51d40*/  STL [R1+0x7c0], R39 ;  /* 0x0007c02701007387 */ /* 0x000fe20000100800 */
[----:B------:R-:W-:-:S02]  /*51d50*/  LOP3.LUT R36, R36, 0xffff, RZ, 0xc0, !PT ;  /* 0x0000ffff24247812 */ /* 0x000fc400078ec0ff */
[----:B------:R-:W-:Y:S01]  /*51d60*/  LOP3.LUT R33, R33, 0xffff, RZ, 0xc0, !PT ;  /* 0x0000ffff21217812 */ /* 0x000fe200078ec0ff */
[----:B------:R0:W-:Y:S03]  /*51d70*/  STL [R1+0x7d8], R34 ;  /* 0x0007d82201007387 */ /* 0x0001e60000100800 */
[----:B------:R-:W-:Y:S02]  /*51d80*/  PRMT R33, R36, 0x3340, R33 ;  /* 0x0000334024217816 */ /* 0x000fe40000000021 */
[----:B0-----:R-:W-:Y:S02]  /*51d90*/  PRMT R34, R35, 0x3340, R37 ;  /* 0x0000334023227816 */ /* 0x001fe40000000025 */
[----:B------:R-:W-:-:S03]  /*51da0*/  LOP3.LUT R37, R236, 0xffff, RZ, 0xc0, !PT ;  /* 0x0000ffffec257812 */ /* 0x000fc600078ec0ff */
[----:B------:R-:W-:Y:S04]  /*51db0*/  STL [R1+0x6c], R34 ;  /* 0x00006c2201007387 */ /* 0x000fe80000100800 */
[----:B------:R0:W-:Y:S04]  /*51dc0*/  STL [R1+0x378], R5 ;  /* 0x0003780501007387 */ /* 0x0001e80000100800 */
[----:B------:R1:W-:Y:S01]  /*51dd0*/  STL [R1+0x70], R33 ;  /* 0x0000702101007387 */ /* 0x0003e20000100800 */
[----:B0-----:R-:W-:Y:S01]  /*51de0*/  VIADD R5, R5, UR4 ;  /* 0x0000000405057c36 */ /* 0x001fe20008000000 */
[----:B------:R-:W-:Y:S01]  /*51df0*/  ULDC UR4, c[0x0][0x248] ;  /* 0x0000920000047ab9 */ /* 0x000fe20000000800 */
[----:B---3--:R-:W-:-:S02]  /*51e00*/  LOP3.LUT R34, R250, 0xffff, RZ, 0xc0, !PT ;  /* 0x0000fffffa227812 */ /* 0x008fc400078ec0ff */
[----:B-1----:R-:W-:Y:S02]  /*51e10*/  LOP3.LUT R33, R38, 0xffff, RZ, 0xc0, !PT ;  /* 0x0000ffff26217812 */ /* 0x002fe400078ec0ff */
[----:B----4-:R-:W-:Y:S02]  /*51e20*/  LOP3.LUT R36, R235, 0xffff, RZ, 0xc0, !PT ;  /* 0x0000ffffeb247812 */ /* 0x010fe400078ec0ff */
[----:B------:R-:W2:Y:S02]  /*51e30*/  LDL.LU R235, [R1+0x1b04] ;  /* 0x001b040001eb7983 */ /* 0x000ea40000300800 */
[----:B------:R-:W-:Y:S02]  /*51e40*/  SHF.R.U32.HI R35, RZ, 0x8, R36 ;  /* 0x00000008ff237819 */ /* 0x000fe40000011624 */
[--C-:B------:R-:W-:Y:S01]  /*51e50*/  PRMT R38, R36, 0x3340, R37.reuse ;  /* 0x0000334024267816 */ /* 0x100fe20000000025 */
[----:B------:R-:W3:Y:S01]  /*51e60*/  LDL.LU R236, [R1+0x1b00] ;  /* 0x001b000001ec7983 */ /* 0x000ee20000300800 */
[----:B------:R-:W-:-:S02]  /*51e70*/  SHF.R.U32.HI R37, RZ, 0x8, R37 ;  /* 0x00000008ff257819 */ /* 0x000fc40000011625 */
[----:B------:R-:W-:Y:S02]  /*51e80*/  SHF.R.U32.HI R36, RZ, 0x8, R34 ;  /* 0x00000008ff247819 */ /* 0x000fe40000011622 */
[--C-:B------:R-:W-:Y:S02]  /*51e90*/  PRMT R34, R34, 0x3340, R33.reuse ;  /* 0x0000334022227816 */ /* 0x100fe40000000021 */
[----:B------:R-:W-:Y:S01]  /*51ea0*/  SHF.R.U32.HI R33, RZ, 0x8, R33 ;  /* 0x00000008ff217819 */ /* 0x000fe20000011621 */
[----:B------:R0:W-:Y:S01]  /*51eb0*/  STL [R1+0x37c], R5 ;  /* 0x00037c0501007387 */ /* 0x0001e20000100800 */
[----:B------:R-:W-:Y:S02]  /*51ec0*/  LOP3.LUT R35, R35, 0xffff, RZ, 0xc0, !PT ;  /* 0x0000ffff23237812 */ /* 0x000fe400078ec0ff */
[----:B------:R-:W-:Y:S01]  /*51ed0*/  LOP3.LUT R37, R37, 0xffff, RZ, 0xc0, !PT ;  /* 0x0000ffff25257812 */ /* 0x000fe200078ec0ff */
[----:B------:R-:W4:Y:S01]  /*51ee0*/  LDL.LU R250, [R1+0x1afc] ;  /* 0x001afc0001fa7983 */ /* 0x000f220000300800 */
[----:B------:R-:W-:-:S02]  /*51ef0*/  LOP3.LUT R36, R36, 0xffff, RZ, 0xc0, !PT ;  /* 0x0000ffff24247812 */ /* 0x000fc400078ec0ff */
[----:B------:R-:W-:Y:S01]  /*51f00*/  LOP3.LUT R33, R33, 0xffff, RZ, 0xc0, !PT ;  /* 0x0000ffff21217812 */ /* 0x000fe200078ec0ff */
[----:B------:R-:W-:Y:S01]  /*51f10*/  STL [R1+0x7e0], R38 ;  /* 0x0007e02601007387 */ /* 0x000fe20000100800 */
[----:B0-----:R-:W-:Y:S02]  /*51f20*/  VIADD R5, R5, UR4 ;  /* 0x0000000405057c36 */ /* 0x001fe40008000000 */
[----:B------:R-:W-:Y:S01]  /*51f30*/  PRMT R33, R36, 0x3340, R33 ;  /* 0x0000334024217816 */ /* 0x000fe20000000021 */
[----:B------:R0:W-:Y:S01]  /*51f40*/  STL [R1+0x7f4], R34 ;  /* 0x0007f42201007387 */ /* 0x0001e20000100800 */
[----:B------:R-:W-:Y:S01]  /*51f50*/  LOP3.LUT R36, R228, 0xffff, RZ, 0xc0, !PT ;  /* 0x0000ffffe4247812 */ /* 0x000fe200078ec0ff */
[----:B------:R-:W-:Y:S01]  /*51f60*/  ULDC UR4, c[0x0][0x248] ;  /* 0x0000920000047ab9 */ /* 0x000fe20000000800 */
[----:B0-----:R-:W-:Y:S02]  /*51f70*/  PRMT R34, R35, 0x3340, R37 ;  /* 0x0000334023227816 */ /* 0x001fe40000000025 */
[----:B------:R-:W-:-:S03]  /*51f80*/  LOP3.LUT R37, R46, 0xffff, RZ, 0xc0, !PT ;  /* 0x0000ffff2e257812 */ /* 0x000fc600078ec0ff */
[----:B------:R0:W-:Y:S04]  /*51f90*/  STL [R1+0x74], R34 ;  /* 0x0000742201007387 */ /* 0x0001e80000100800 */
[----:B------:R1:W-:Y:S01]  /*51fa0*/  STL [R1+0x350], R5 ;  /* 0x0003500501007387 */ /* 0x0003e20000100800 */
[----:B------:R-:W-:-:S03]  /*51fb0*/  SHF.R.U32.HI R35, RZ, 0x8, R36 ;  /* 0x00000008ff237819 */ /* 0x000fc60000011624 */
[----:B------:R1:W-:Y:S01]  /*51fc0*/  STL [R1+0x78], R33 ;  /* 0x0000782101007387 */ /* 0x0003e20000100800 */
[----:B0-----:R-:W-:Y:S02]  /*51fd0*/  LOP3.LUT R34, R229, 0xffff, RZ, 0xc0, !PT ;  /* 0x0000ffffe5227812 */ /* 0x001fe400078ec0ff */
[--C-:B------:R-:W-:Y:S01]  /*51fe0*/  PRMT R38, R36, 0x3340, R37.reuse ;  /* 0x0000334024267816 */ /* 0x100fe20000000025 */
[----:B------:R-:W2:Y:S01]  /*51ff0*/  LDL.LU R228, [R1+0x1af8] ;  /* 0x001af80001e47983 */ /* 0x000ea20000300800 */
[----:B-1----:R-:W-:Y:S01]  /*52000*/  VIADD R5, R5, UR4 ;  /* 0x0000000405057c36 */ /* 0x002fe20008000000 */
[----:B------:R-:W-:Y:S01]  /*52010*/  SHF.R.U32.HI R37, RZ, 0x8, R37 ;  /* 0x00000008ff257819 */ /* 0x000fe20000011625 */
[----:B------:R-:W-:Y:S01]  /*52020*/  ULDC UR4, c[0x0][0x248] ;  /* 0x0000920000047ab9 */ /* 0x000fe20000000800 */
[----:B------:R-:W-:Y:S02]  /*52030*/  LOP3.LUT R33, R54, 0xffff, RZ, 0xc0, !PT ;  /* 0x0000ffff36217812 */ /* 0x000fe400078ec0ff */
[----:B------:R-:W-:-:S02]  /*52040*/  SHF.R.U32.HI R36, RZ, 0x8, R34 ;  /* 0x00000008ff247819 */ /* 0x000fc40000011622 */
[--C-:B------:R-:W-:Y:S02]  /*52050*/  PRMT R34, R34, 0x3340, R33.reuse ;  /* 0x0000334022227816 */ /* 0x100fe40000000021 */
[----:B------:R-:W-:Y:S01]  /*52060*/  SHF.R.U32.HI R33, RZ, 0x8, R33 ;  /* 0x00000008ff217819 */ /* 0x000fe20000011621 */
[----:B------:R0:W-:Y:S01]  /*52070*/  STL [R1+0x370], R5 ;  /* 0x0003700501007387 */ /* 0x0001e20000100800 */
[----:B------:R-:W-:Y:S02]  /*52080*/  LOP3.LUT R35, R35, 0xffff, RZ, 0xc0, !PT ;  /* 0x0000ffff23237812 */ /* 0x000fe400078ec0ff */
[----:B------:R-:W-:Y:S01]  /*52090*/  LOP3.LUT R37, R37, 0xffff, RZ, 0xc0, !PT ;  /* 0x0000ffff25257812 */ /* 0x000fe200078ec0ff */
[----:B------:R-:W3:Y:S01]  /*520a0*/  LDL.LU R229, [R1+0x1af4] ;  /* 0x001af40001e57983 */ /* 0x000ee20000300800 */
[----:B------:R-:W-:Y:S02]  /*520b0*/  LOP3.LUT R36, R36, 0xffff, RZ, 0xc0, !PT ;  /* 0x0000ffff24247812 */ /* 0x000fe400078ec0ff */
[----:B------:R-:W-:Y:S01]  /*520c0*/  LOP3.LUT R33, R33, 0xffff, RZ, 0xc0, !PT ;  /* 0x0000ffff21217812 */ /* 0x000fe200078ec0ff */
[----:B------:R-:W-:Y:S01]  /*520d0*/  STL [R1+0x804], R38 ;  /* 0x0008042601007387 */ /* 0x000fe20000100800 */
[----:B0-----:R-:W-:-:S02]  /*520e0*/  VIADD R5, R5, UR4 ;  /* 0x0000000405057c36 */ /* 0x001fc40008000000 */
        /* <DEDUP_REMOVED lines=12> */
[----:B------:R-:W4:Y:S01]  /*521b0*/  LDL.LU R230, [R1+0x1af0] ;  /* 0x001af00001e67983 */ /* 0x000f220000300800 */
        /* <DEDUP_REMOVED lines=19> */
[----:B0-----:R-:W-:-:S05]  /*522f0*/  PRMT R34, R35, 0x3340, R37 ;  /* 0x0000334023227816 */ /* 0x001fca0000000025 */
[----:B------:R0:W-:Y:S04]  /*52300*/  STL [R1+0x94], R34 ;  /* 0x0000942201007387 */ /* 0x0001e80000100800 */
[----:B------:R-:W-:Y:S04]  /*52310*/  STL [R1+0x320], R5 ;  /* 0x0003200501007387 */ /* 0x000fe80000100800 */
[----:B------:R1:W-:Y:S04]  /*52320*/  STL [R1+0x310], R33 ;  /* 0x0003102101007387 */ /* 0x0003e80000100800 */
[----:B------:R-:W3:Y:S01]  /*52330*/  LDL.LU R232, [R1+0x1ae8] ;  /* 0x001ae80001e87983 */ /* 0x000ee20000300800 */
[----:B------:R-:W-:-:S02]  /*52340*/  F2FP.SATFINITE.E5M2.F32.PACK_AB_MERGE_C R78, R79, R78, RZ ;  /* 0x0000004e4f4e723e */ /* 0x000fc400048060ff */
[----:B------:R-:W-:Y:S02]  /*52350*/  F2FP.SATFINITE.E5M2.F32.PACK_AB_MERGE_C R86, R87, R86, RZ ;  /* 0x000000565756723e */ /* 0x000fe400048060ff */
[----:B------:R-:W-:Y:S02]  /*52360*/  LOP3.LUT R37, R78, 0xffff, RZ, 0xc0, !PT ;  /* 0x0000ffff4e257812 */ /* 0x000fe400078ec0ff */
[----:B0-----:R-:W-:Y:S02]  /*52370*/  LOP3.LUT R34, R188, 0xffff, RZ, 0xc0, !PT ;  /* 0x0000ffffbc227812 */ /* 0x001fe400078ec0ff */
[----:B-1----:R-:W-:Y:S01]  /*52380*/  LOP3.LUT R33, R86, 0xffff, RZ, 0xc0, !PT ;  /* 0x0000ffff56217812 */ /* 0x002fe200078ec0ff */
[----:B------:R-:W-:Y:S01]  /*52390*/  VIADD R5, R5, UR4 ;  /* 0x0000000405057c36 */ /* 0x000fe20008000000 */
[----:B------:R-:W-:Y:S01]  /*523a0*/  SHF.R.U32.HI R35, RZ, 0x8, R36 ;  /* 0x00000008ff237819 */ /* 0x000fe20000011624 */
[----:B------:R-:W-:Y:S01]  /*523b0*/  ULDC UR4, c[0x0][0x248] ;  /* 0x0000920000047ab9 */ /* 0x000fe20000000800 */
[----:B------:R-:W-:-:S02]  /*523c0*/  PRMT R38, R36, 0x3340, R37 ;  /* 0x0000334024267816 */ /* 0x000fc40000000025 */
[----:B------:R-:W-:Y:S02]  /*523d0*/  SHF.R.U32.HI R37, RZ, 0x8, R37 ;  /* 0x00000008ff257819 */ /* 0x000fe40000011625 */
        /* <DEDUP_REMOVED lines=10> */
[----:B------:R-:W-:Y:S01]  /*52480*/  F2FP.SATFINITE.E5M2.F32.PACK_AB_MERGE_C R94, R95, R94, RZ ;  /* 0x0000005e5f5e723e */ /* 0x000fe200048060ff */
[----:B0-----:R-:W-:Y:S01]  /*52490*/  VIADD R5, R5, UR4 ;  /* 0x0000000405057c36 */ /* 0x001fe20008000000 */
[----:B------:R-:W-:Y:S01]  /*524a0*/  PRMT R33, R36, 0x3340, R33 ;  /* 0x0000334024217816 */ /* 0x000fe20000000021 */
[----:B------:R0:W-:Y:S01]  /*524b0*/  STL [R1+0x9b4], R34 ;  /* 0x0009b42201007387 */ /* 0x0001e20000100800 */
[----:B------:R-:W-:Y:S01]  /*524c0*/  F2FP.SATFINITE.E5M2.F32.PACK_AB_MERGE_C R102, R103, R102, RZ ;  /* 0x000000666766723e */ /* 0x000fe200048060ff */
[----:B------:R-:W-:Y:S01]  /*524d0*/  ULDC UR4, c[0x0][0x248] ;  /* 0x0000920000047ab9 */ /* 0x000fe20000000800 */
[----:B------:R-:W-:Y:S02]  /*524e0*/  LOP3.LUT R36, R6, 0xffff, RZ, 0xc0, !PT ;  /* 0x0000ffff06247812 */ /* 0x000fe400078ec0ff */
[----:B0-----:R-:W-:-:S02]  /*524f0*/  PRMT R34, R35, 0x3340, R37 ;  /* 0x0000334023227816 */ /* 0x001fc40000000025 */
[----:B------:R-:W-:-:S03]  /*52500*/  LOP3.LUT R37, R94, 0xffff, RZ, 0xc0, !PT ;  /* 0x0000ffff5e257812 */ /* 0x000fc600078ec0ff */
[----:B------:R0:W-:Y:S01]  /*52510*/  STL [R1+0x328], R34 ;  /* 0x0003282201007387 */ /* 0x0001e20000100800 */
[----:B------:R-:W-:-:S03]  /*52520*/  PRMT R38, R36, 0x3340, R37 ;  /* 0x0000334024267816 */ /* 0x000fc60000000025 */
[----:B------:R1:W-:Y:S01]  /*52530*/  STL [R1+0x314], R5 ;  /* 0x0003140501007387 */ /* 0x0003e20000100800 */
[----:B------:R-:W-:-:S03]  /*52540*/  SHF.R.U32.HI R35, RZ, 0x8, R36 ;  /* 0x00000008ff237819 */ /* 0x000fc60000011624 */
[----:B------:R1:W-:Y:S01]  /*52550*/  STL [R1+0x358], R33 ;  /* 0x0003582101007387 */ /* 0x0003e20000100800 */
[----:B0-----:R-:W-:Y:S02]  /*52560*/  LOP3.LUT R34, R4, 0xffff, RZ, 0xc0, !PT ;  /* 0x0000ffff04227812 */ /* 0x001fe400078ec0ff */
[----:B------:R-:W-:Y:S01]  /*52570*/  SHF.R.U32.HI R37, RZ, 0x8, R37 ;  /* 0x00000008ff257819 */ /* 0x000fe20000011625 */
[----:B------:R-:W4:Y:S01]  /*52580*/  LDL.LU R6, [R1+0x1ae0] ;  /* 0x001ae00001067983 */ /* 0x000f220000300800 */
[----:B-1----:R-:W-:Y:S01]  /*52590*/  VIADD R5, R5, UR4 ;  /* 0x0000000405057c36 */ /* 0x002fe20008000000 */
[----:B------:R-:W-:Y:S01]  /*525a0*/  SHF.R.U32.HI R36, RZ, 0x8, R34 ;  /* 0x00000008ff247819 */ /* 0x000fe20000011622 */
[----:B------:R-:W-:Y:S01]  /*525b0*/  ULDC UR4, c[0x0][0x248] ;  /* 0x0000920000047ab9 */ /* 0x000fe20000000800 */
[----:B------:R-:W-:Y:S02]  /*525c0*/  LOP3.LUT R33, R102, 0xffff, RZ, 0xc0, !PT ;  /* 0x0000ffff66217812 */ /* 0x000fe400078ec0ff */
[----:B------:R0:W-:Y:S01]  /*525d0*/  STL [R1+0x318], R5 ;  /* 0x0003180501007387 */ /* 0x0001e20000100800 */
[----:B------:R-:W-:-:S02]  /*525e0*/  LOP3.LUT R35, R35, 0xffff, RZ, 0xc0, !PT ;  /* 0x0000ffff23237812 */ /* 0x000fc400078ec0ff */
[--C-:B------:R-:W-:Y:S01]  /*525f0*/  PRMT R34, R34, 0x3340, R33.reuse ;  /* 0x0000334022227816 */ /* 0x100fe20000000021 */
[----:B------:R-:W4:Y:S01]  /*52600*/  LDL.LU R4, [R1+0x1adc] ;  /* 0x001adc0001047983 */ /* 0x000f220000300800 */
[----:B------:R-:W-:Y:S02]  /*52610*/  SHF.R.U32.HI R33, RZ, 0x8, R33 ;  /* 0x00000008ff217819 */ /* 0x000fe40000011621 */
[----:B------:R-:W-:Y:S01]  /*52620*/  LOP3.LUT R37, R37, 0xffff, RZ, 0xc0, !PT ;  /* 0x0000ffff25257812 */ /* 0x000fe200078ec0ff */
[----:B------:R-:W-:Y:S01]  /*52630*/  STL [R1+0x9c0], R38 ;  /* 0x0009c02601007387 */ /* 0x000fe20000100800 */
[----:B------:R-:W-:Y:S02]  /*52640*/  LOP3.LUT R36, R36, 0xffff, RZ, 0xc0, !PT ;  /* 0x0000ffff24247812 */ /* 0x000fe400078ec0ff */
[----:B------:R-:W-:Y:S01]  /*52650*/  LOP3.LUT R33, R33, 0xffff, RZ, 0xc0, !PT ;  /* 0x0000ffff21217812 */ /* 0x000fe200078ec0ff */
[----:B------:R1:W-:Y:S01]  /*52660*/  STL [R1+0x9cc], R34 ;  /* 0x0009cc2201007387 */ /* 0x0003e20000100800 */
[----:B0-----:R-:W-:Y:S01]  /*52670*/  VIADD R5, R5, UR4 ;  /* 0x0000000405057c36 */ /* 0x001fe20008000000 */
[----:B------:R-:W-:Y:S01]  /*52680*/  ULDC UR4, c[0x0][0x248] ;  /* 0x0000920000047ab9 */ /* 0x000fe20000000800 */
[----:B------:R-:W-:-:S02]  /*52690*/  PRMT R33, R36, 0x3340, R33 ;  /* 0x0000334024217816 */ /* 0x000fc40000000021 */
[----:B-1----:R-:W-:Y:S02]  /*526a0*/  PRMT R34, R35, 0x3340, R37 ;  /* 0x0000334023227816 */ /* 0x002fe40000000025 */
[----:B------:R-:W-:-:S03]  /*526b0*/  F2FP.SATFINITE.E5M2.F32.PACK_AB_MERGE_C R110, R111, R110, RZ ;  /* 0x0000006e6f6e723e */ /* 0x000fc600048060ff */
[----:B------:R0:W-:Y:S04]  /*526c0*/  STL [R1+0x374], R34 ;  /* 0x0003742201007387 */ /* 0x0001e80000100800 */
[----:B------:R1:W-:Y:S04]  /*526d0*/  STL [R1+0x304], R5 ;  /* 0x0003040501007387 */ /* 0x0003e80000100800 */
[----:B------:R1:W-:Y:S01]  /*526e0*/  STL [R1+0x3a8], R33 ;  /* 0x0003a82101007387 */ /* 0x0003e20000100800 */
[----:B0-----:R-:W-:Y:S01]  /*526f0*/  LOP3.LUT R34, R110, 0xffff, RZ, 0xc0, !PT ;  /* 0x0000ffff6e227812 */ /* 0x001fe200078ec0ff */
[----:B-1----:R-:W-:Y:S01]  /*52700*/  VIADD R5, R5, UR4 ;  /* 0x0000000405057c36 */ /* 0x002fe20008000000 */
[----:B------:R-:W-:Y:S01]  /*52710*/  ULDC UR4, c[0x0][0x248] ;  /* 0x0000920000047ab9 */ /* 0x000fe20000000800 */
[----:B------:R-:W-:-:S02]  /*52720*/  LOP3.LUT R33, R7, 0xffff, RZ, 0xc0, !PT ;  /* 0x0000ffff07217812 */ /* 0x000fc400078ec0ff */
[----:B------:R-:W4:Y:S02]  /*52730*/  LDL.LU R7, [R1+0x1ad8] ;  /* 0x001ad80001077983 */ /* 0x000f240000300800 */
[----:B------:R-:W-:Y:S02]  /*52740*/  SHF.R.U32.HI R35, RZ, 0x8, R33 ;  /* 0x00000008ff237819 */ /* 0x000fe40000011621 */
[----:B------:R0:W-:Y:S01]  /*52750*/  STL [R1+0x308], R5 ;  /* 0x0003080501007387 */ /* 0x0001e20000100800 */
[----:B------:R-:W-:Y:S01]  /*52760*/  PRMT R33, R33, 0x3340, R34 ;  /* 0x0000334021217816 */ /* 0x000fe20000000022 */
[----:B0-----:R-:W-:Y:S01]  /*52770*/  VIADD R5, R5, UR4 ;  /* 0x0000000405057c36 */ /* 0x001fe20008000000 */
[----:B------:R-:W-:-:S04]  /*52780*/  ULDC UR4, c[0x0][0x248] ;  /* 0x0000920000047ab9 */ /* 0x000fc80000000800 */
[----:B------:R-:W-:Y:S04]  /*52790*/  STL [R1+0x33c], R5 ;  /* 0x00033c0501007387 */ /* 0x000fe80000100800 */
[----:B------:R0:W-:Y:S01]  /*527a0*/  STL [R1+0x9d0], R33 ;  /* 0x0009d02101007387 */ /* 0x0001e20000100800 */
[----:B------:R-:W-:Y:S01]  /*527b0*/  SHF.R.U32.HI R34, RZ, 0x8, R34 ;  /* 0x00000008ff227819 */ /* 0x000fe20000011622 */
[----:B0-----:R-:W-:Y:S02]  /*527c0*/  VIADD R33, R0, 0x125 ;  /* 0x0000012500217836 */ /* 0x001fe40000000000 */
[----:B------:R-:W-:Y:S01]  /*527d0*/  VIADD R5, R5, UR4 ;  /* 0x0000000405057c36 */ /* 0x000fe20008000000 */
[----:B------:R-:W-:Y:S02]  /*527e0*/  ULDC UR4, c[0x0][0x228] ;  /* 0x00008a0000047ab9 */ /* 0x000fe40000000800 */
[----:B------:R-:W-:-:S02]  /*527f0*/  ISETP.GE.AND P0, PT, R33, UR10, PT ;  /* 0x0000000a21007c0c */ /* 0x000fc4000bf06270 */
[----:B------:R-:W-:Y:S02]  /*52800*/  LOP3.LUT R35, R35, 0xffff, RZ, 0xc0, !PT ;  /* 0x0000ffff23237812 */ /* 0x000fe400078ec0ff */
[----:B------:R-:W-:Y:S02]  /*52810*/  LOP3.LUT R34, R34, 0xffff, RZ, 0xc0, !PT ;  /* 0x0000ffff22227812 */ /* 0x000fe400078ec0ff */
[----:B------:R-:W-:Y:S01]  /*52820*/  ISETP.LT.AND P1, PT, R3, UR6, !P0 ;  /* 0x0000000603007c0c */ /* 0x000fe2000c721270 */
[----:B------:R0:W-:Y:S01]  /*52830*/  STL [R1+0x824], R5 ;  /* 0x0008240501007387 */ /* 0x0001e20000100800 */
[----:B------:R-:W-:Y:S01]  /*52840*/  ISETP.LT.AND P0, PT, R2, UR4, !P0 ;  /* 0x0000000402007c0c */ /* 0x000fe2000c701270 */
[----:B------:R-:W-:Y:S01]  /*52850*/  ULDC UR4, c[0x0][0x248] ;  /* 0x0000920000047ab9 */ /* 0x000fe20000000800 */
[----:B------:R-:W-:Y:S01]  /*52860*/  PRMT R33, R35, 0x3340, R34 ;  /* 0x0000334023217816 */ /* 0x000fe20000000022 */
[----:B------:R-:W-:-:S04]  /*52870*/  ULDC UR6, c[0x0][0x228] ;  /* 0x00008a0000067ab9 */ /* 0x000fc80000000800 */
[----:B------:R1:W-:Y:S01]  /*52880*/  STL [R1+0x3c4], R33 ;  /* 0x0003c42101007387 */ /* 0x0003e20000100800 */
[----:B------:R-:W-:Y:S01]  /*52890*/  LOP3.LUT R233, R233, 0xfffffffe, RZ, 0xc0, !PT ;  /* 0xfffffffee9e97812 */ /* 0x000fe200078ec0ff */
[----:B0-----:R-:W-:Y:S01]  /*528a0*/  VIADD R5, R5, UR4 ;  /* 0x0000000405057c36 */ /* 0x001fe20008000000 */
[----:B------:R-:W-:Y:S01]  /*528b0*/  ULDC UR4, c[0x0][0x248] ;  /* 0x0000920000047ab9 */ /* 0x000fe20000000800 */
[----:B-1----:R-:W-:Y:S01]  /*528c0*/  VIADD R33, R0, 0x123 ;  /* 0x0000012300217836 */ /* 0x002fe20000000000 */
[----:B------:R-:W-:Y:S02]  /*528d0*/  @P1 LOP3.LUT R233, R233, 0x1, RZ, 0xfc, !PT ;  /* 0x00000001e9e91812 */ /* 0x000fe400078efcff */
[----:B------:R0:W-:Y:S02]  /*528e0*/  STL [R1+0x820], R5 ;  /* 0x0008200501007387 */ /* 0x0001e40000100800 */
[----:B0-----:R-:W-:Y:S01]  /*528f0*/  VIADD R5, R5, UR4 ;  /* 0x0000000405057c36 */ /* 0x001fe20008000000 */
[----:B------:R-:W-:Y:S01]  /*52900*/  ULDC UR4, c[0x0][0x228] ;  /* 0x00008a0000047ab9 */ /* 0x000fe20000000800 */
[----:B------:R-:W-:Y:S01]  /*52910*/  UMOV UR10, UR40 ;  /* 0x00000028000a7c82 */ /* 0x000fe20008000000 */
[----:B------:R-:W-:Y:S01]  /*52920*/  UMOV UR40, UR8 ;  /* 0x0000000800287c82 */ /* 0x000fe20008000000 */
[----:B------:R-:W-:Y:S01]  /*52930*/  ULDC UR8, c[0x0][0x248] ;  /* 0x0000920000087ab9 */ /* 0x000fe20000000800 */
[----:B------:R0:W-:Y:S02]  /*52940*/  STL [R1+0x828], R5 ;  /* 0x0008280501007387 */ /* 0x0001e40000100800 */
[----:B0-----:R-:W-:Y:S01]  /*52950*/  VIADD R5, R5, UR8 ;  /* 0x0000000805057c36 */ /* 0x001fe20008000000 */
[----:B------:R-:W-:-:S04]  /*52960*/  ULDC UR8, c[0x0][0x228] ;  /* 0x00008a0000087ab9 */ /* 0x000fc80000000800 */
[----:B------:R0:W-:Y:S01]  /*52970*/  STL [R1+0x82c], R5 ;  /* 0x00082c0501007387 */ /* 0x0001e20000100800 */
[----:B---3--:R-:W-:-:S04]  /*52980*/  LOP3.LUT R232, R232, 0x7fffffff, RZ, 0xc0, !PT ;  /* 0x7fffffffe8e87812 */ /* 0x008fc800078ec0ff */
[----:B------:R-:W-:Y:S02]  /*52990*/  @P0 LOP3.LUT R232, R232, 0x80000000, RZ, 0xfc, !PT ;  /* 0x80000000e8e80812 */ /* 0x000fe400078efcff */
[----:B------:R-:W-:-:S04]  /*529a0*/  ISETP.GE.AND P0, PT, R33, UR54, PT ;  /* 0x0000003621007c0c */ /* 0x000fc8000bf06270 */
[----:B------:R-:W-:Y:S02]  /*529b0*/  ISETP.LT.AND P1, PT, R3, UR6, !P0 ;  /* 0x0000000603007c0c */ /* 0x000fe4000c721270 */
[----:B------:R-:W-:Y:S01]  /*529c0*/  LOP3.LUT R232, R232, 0xefffffff, RZ, 0xc0, !PT ;  /* 0xefffffffe8e87812 */ /* 0x000fe200078ec0ff */
[----:B------:R-:W-:Y:S01]  /*529d0*/  VIADD R33, R0, 0x121 ;  /* 0x0000012100217836 */ /* 0x000fe20000000000 */
[----:B------:R-:W-:Y:S01]  /*529e0*/  ISETP.LT.AND P0, PT, R2, UR4, !P0 ;  /* 0x0000000402007c0c */ /* 0x000fe2000c701270 */
[----:B------:R-:W-:Y:S01]  /*529f0*/  ULDC UR4, c[0x0][0x228] ;  /* 0x00008a0000047ab9 */ /* 0x000fe20000000800 */
[----:B------:R-:W-:-:S07]  /*52a00*/  ULDC UR6, c[0x0][0x248] ;  /* 0x0000920000067ab9 */ /* 0x000fce0000000800 */
[----:B------:R-:W-:-:S04]  /*52a10*/  @P1 LOP3.LUT R232, R232, 0x10000000, RZ, 0xfc, !PT ;  /* 0x10000000e8e81812 */ /* 0x000fc800078efcff */
[----:B------:R-:W-:-:S04]  /*52a20*/  LOP3.LUT R232, R232, 0xf7ffffff, RZ, 0xc0, !PT ;  /* 0xf7ffffffe8e87812 */ /* 0x000fc800078ec0ff */
[----:B------:R-:W-:Y:S02]  /*52a30*/  @P0 LOP3.LUT R232, R232, 0x8000000, RZ, 0xfc, !PT ;  /* 0x08000000e8e80812 */ /* 0x000fe400078efcff */
[----:B------:R-:W-:Y:S02]  /*52a40*/  ISETP.GE.AND P0, PT, R33, UR10, PT ;  /* 0x0000000a21007c0c */ /* 0x000fe4000bf06270 */
[----:B------:R-:W-:Y:S01]  /*52a50*/  LOP3.LUT R232, R232, 0xfeffffff, RZ, 0xc0, !PT ;  /* 0xfeffffffe8e87812 */ /* 0x000fe200078ec0ff */
[----:B------:R-:W-:Y:S01]  /*52a60*/  VIADD R33, R0, 0x11f ;  /* 0x0000011f00217836 */ /* 0x000fe20000000000 */
[----:B------:R-:W-:Y:S01]  /*52a70*/  ISETP.LT.AND P1, PT, R3, UR4, !P0 ;  /* 0x0000000403007c0c */ /* 0x000fe2000c721270 */
[----:B------:R-:W-:Y:S01]  /*52a80*/  ULDC UR4, c[0x0][0x228] ;  /* 0x00008a0000047ab9 */ /* 0x000fe20000000800 */
[----:B------:R-:W-:Y:S01]  /*52a90*/  ISETP.LT.AND P0, PT, R2, UR8, !P0 ;  /* 0x0000000802007c0c */ /* 0x000fe2000c701270 */
[----:B0-----:R-:W-:Y:S01]  /*52aa0*/  VIADD R5, R5, UR6 ;  /* 0x0000000605057c36 */ /* 0x001fe20008000000 */
[----:B------:R-:W-:Y:S01]  /*52ab0*/  ULDC UR6, c[0x0][0x248] ;  /* 0x0000920000067ab9 */ /* 0x000fe20000000800 */
[----:B------:R-:W-:Y:S01]  /*52ac0*/  ULDC UR8, c[0x0][0x248] ;  /* 0x0000920000087ab9 */ /* 0x000fe20000000800 */
[----:B------:R-:W-:-:S07]  /*52ad0*/  ULDC UR10, c[0x0][0x248] ;  /* 0x00009200000a7ab9 */ /* 0x000fce0000000800 */
[----:B------:R-:W-:-:S04]  /*52ae0*/  @P1 LOP3.LUT R232, R232, 0x1000000, RZ, 0xfc, !PT ;  /* 0x01000000e8e81812 */ /* 0x000fc800078efcff */
[----:B------:R-:W-:-:S04]  /*52af0*/  LOP3.LUT R232, R232, 0xff7fffff, RZ, 0xc0, !PT ;  /* 0xff7fffffe8e87812 */ /* 0x000fc800078ec0ff */
[----:B------:R-:W-:Y:S02]  /*52b00*/  @P0 LOP3.LUT R232, R232, 0x800000, RZ, 0xfc, !PT ;  /* 0x00800000e8e80812 */ /* 0x000fe400078efcff */
[----:B------:R-:W-:Y:S02]  /*52b10*/  ISETP.GE.AND P0, PT, R33, UR20, PT ;  /* 0x0000001421007c0c */ /* 0x000fe4000bf06270 */
[----:B------:R-:W-:Y:S01]  /*52b20*/  LOP3.LUT R232, R232, 0xffefffff, RZ, 0xc0, !PT ;  /* 0xffefffffe8e87812 */ /* 0x000fe200078ec0ff */
[----:B------:R0:W-:Y:S01]  /*52b30*/  STL [R1+0x830], R5 ;  /* 0x0008300501007387 */ /* 0x0001e20000100800 */
[----:B------:R-:W-:Y:S01]  /*52b40*/  ISETP.LT.AND P1, PT, R3, UR12, !P0 ;  /* 0x0000000c03007c0c */ /* 0x000fe2000c721270 */
[----:B------:R-:W-:Y:S01]  /*52b50*/  VIADD R33, R0, 0x11d ;  /* 0x0000011d00217836 */ /* 0x000fe20000000000 */
[----:B------:R-:W-:Y:S01]  /*52b60*/  ISETP.LT.AND P0, PT, R2, UR4, !P0 ;  /* 0x0000000402007c0c */ /* 0x000fe2000c701270 */
[----:B------:R-:W-:Y:S01]  /*52b70*/  ULDC UR12, c[0x0][0x248] ;  /* 0x00009200000c7ab9 */ /* 0x000fe20000000800 */
[----:B------:R-:W-:Y:S01]  /*52b80*/  ULDC UR4, c[0x0][0x228] ;  /* 0x00008a0000047ab9 */ /* 0x000fe20000000800 */
[----:B--2---:R-:W-:Y:S01]  /*52b90*/  LOP3.LUT R231, R231, 0x7fffffff, RZ, 0xc0, !PT ;  /* 0x7fffffffe7e77812 */ /* 0x004fe200078ec0ff */
[----:B------:R-:W-:Y:S01]  /*52ba0*/  ULDC UR20, c[0x0][0x228] ;  /* 0x00008a0000147ab9 */ /* 0x000fe20000000800 */
[----:B0-----:R-:W-:Y:S01]  /*52bb0*/  VIADD R5, R5, UR6 ;  /* 0x0000000605057c36 */ /* 0x001fe20008000000 */
[----:B------:R-:W-:-:S05]  /*52bc0*/  ULDC UR6, c[0x0][0x228] ;  /* 0x00008a0000067ab9 */ /* 0x000fca0000000800 */
[----:B------:R-:W-:-:S04]  /*52bd0*/  @P1 LOP3.LUT R232, R232, 0x100000, RZ, 0xfc, !PT ;  /* 0x00100000e8e81812 */ /* 0x000fc800078efcff */
[----:B------:R-:W-:Y:S01]  /*52be0*/  LOP3.LUT R232, R232, 0xfff7ffff, RZ, 0xc0, !PT ;  /* 0xfff7ffffe8e87812 */ /* 0x000fe200078ec0ff */
[----:B------:R0:W-:Y:S03]  /*52bf0*/  STL [R1+0x834], R5 ;  /* 0x0008340501007387 */ /* 0x0001e60000100800 */
[----:B------:R-:W-:Y:S02]  /*52c00*/  @P0 LOP3.LUT R232, R232, 0x80000, RZ, 0xfc, !PT ;  /* 0x00080000e8e80812 */ /* 0x000fe400078efcff */
[----:B------:R-:W-:Y:S01]  /*52c10*/  ISETP.GE.AND P0, PT, R33, UR40, PT ;  /* 0x0000002821007c0c */ /* 0x000fe2000bf06270 */
[----:B0-----:R-:W-:-:S03]  /*52c20*/  VIADD R5, R5, UR8 ;  /* 0x0000000805057c36 */ /* 0x001fc60008000000 */
[----:B------:R-:W-:Y:S01]  /*52c30*/  ISETP.LT.AND P1, PT, R3, UR6, !P0 ;  /* 0x0000000603007c0c */ /* 0x000fe2000c721270 */
[----:B------:R-:W-:Y:S01]  /*52c40*/  ULDC UR8, c[0x0][0x228] ;  /* 0x00008a0000087ab9 */ /* 0x000fe20000000800 */
[----:B------:R-:W-:Y:S01]  /*52c50*/  LOP3.LUT R232, R232, 0xfffeffff, RZ, 0xc0, !PT ;  /* 0xfffeffffe8e87812 */ /* 0x000fe200078ec0ff */
[----:B------:R-:W-:Y:S01]  /*52c60*/  VIADD R33, R0, 0x11b ;  /* 0x0000011b00217836 */ /* 0x000fe20000000000 */
[----:B------:R0:W-:Y:S01]  /*52c70*/  STL [R1+0x838], R5 ;  /* 0x0008380501007387 */ /* 0x0001e20000100800 */
[----:B------:R-:W-:Y:S01]  /*52c80*/  ISETP.LT.AND P0, PT, R2, UR8, !P0 ;  /* 0x0000000802007c0c */ /* 0x000fe2000c701270 */
[----:B------:R-:W-:Y:S01]  /*52c90*/  UMOV UR40, UR14 ;  /* 0x0000000e00287c82 */ /* 0x000fe20008000000 */
[----:B------:R-:W-:Y:S01]  /*52ca0*/  ULDC UR14, c[0x0][0x248] ;  /* 0x00009200000e7ab9 */ /* 0x000fe20000000800 */
[----:B------:R-:W-:Y:S01]  /*52cb0*/  ULDC UR6, c[0x0][0x228] ;  /* 0x00008a0000067ab9 */ /* 0x000fe20000000800 */
[----:B------:R-:W-:Y:S01]  /*52cc0*/  ULDC UR8, c[0x0][0x228] ;  /* 0x00008a0000087ab9 */ /* 0x000fe20000000800 */
[----:B0-----:R-:W-:Y:S01]  /*52cd0*/  VIADD R5, R5, UR10 ;  /* 0x0000000a05057c36 */ /* 0x001fe20008000000 */
[----:B------:R-:W-:-:S04]  /*52ce0*/  ULDC UR10, c[0x0][0x248] ;  /* 0x00009200000a7ab9 */ /* 0x000fc80000000800 */
[----:B------:R0:W-:Y:S01]  /*52cf0*/  STL [R1+0x83c], R5 ;  /* 0x00083c0501007387 */ /* 0x0001e20000100800 */
[----:B------:R-:W-:Y:S01]  /*52d00*/  @P1 LOP3.LUT R232, R232, 0x10000, RZ, 0xfc, !PT ;  /* 0x00010000e8e81812 */ /* 0x000fe200078efcff */
[----:B0-----:R-:W-:-:S03]  /*52d10*/  VIADD R5, R5, UR10 ;  /* 0x0000000a05057c36 */ /* 0x001fc60008000000 */
[----:B------:R-:W-:Y:S01]  /*52d20*/  LOP3.LUT R232, R232, 0xffff7fff, RZ, 0xc0, !PT ;  /* 0xffff7fffe8e87812 */ /* 0x000fe200078ec0ff */
[----:B------:R-:W-:Y:S01]  /*52d30*/  ULDC UR10, c[0x0][0x228] ;  /* 0x00008a00000a7ab9 */ /* 0x000fe20000000800 */
[----:B------:R0:W-:Y:S02]  /*52d40*/  STL [R1+0x840], R5 ;  /* 0x0008400501007387 */ /* 0x0001e40000100800 */
[----:B------:R-:W-:Y:S02]  /*52d50*/  @P0 LOP3.LUT R232, R232, 0x8000, RZ, 0xfc, !PT ;  /* 0x00008000e8e80812 */ /* 0x000fe400078efcff */
[----:B------:R-:W-:Y:S01]  /*52d60*/  ISETP.GE.AND P0, PT, R33, UR30, PT ;  /* 0x0000001e21007c0c */ /* 0x000fe2000bf06270 */
[----:B0-----:R-:W-:Y:S01]  /*52d70*/  VIADD R5, R5, UR12 ;  /* 0x0000000c05057c36 */ /* 0x001fe20008000000 */
[----:B------:R-:W-:Y:S01]  /*52d80*/  ULDC UR12, c[0x0][0x248] ;  /* 0x00009200000c7ab9 */ /* 0x000fe20000000800 */
[----:B------:R-:W-:Y:S01]  /*52d90*/  LOP3.LUT R232, R232, 0xffffefff, RZ, 0xc0, !PT ;  /* 0xffffefffe8e87812 */ /* 0x000fe200078ec0ff */
[----:B------:R-:W-:Y:S01]  /*52da0*/  VIADD R33, R0, 0x119 ;  /* 0x0000011900217836 */ /* 0x000fe20000000000 */
[----:B------:R-:W-:Y:S01]  /*52db0*/  ULDC UR30, c[0x0][0x228] ;  /* 0x00008a00001e7ab9 */ /* 0x000fe20000000800 */
[----:B------:R0:W-:Y:S01]  /*52dc0*/  STL [R1+0x844], R5 ;  /* 0x0008440501007387 */ /* 0x0001e20000100800 */
[----:B------:R-:W-:Y:S01]  /*52dd0*/  ISETP.LT.AND P1, PT, R3, UR16, !P0 ;  /* 0x0000001003007c0c */ /* 0x000fe2000c721270 */
[----:B------:R-:W-:Y:S01]  /*52de0*/  ULDC UR16, c[0x0][0x248] ;  /* 0x0000920000107ab9 */ /* 0x000fe20000000800 */
[----:B0-----:R-:W-:Y:S01]  /*52df0*/  VIADD R5, R5, UR12 ;  /* 0x0000000c05057c36 */ /* 0x001fe20008000000 */
[----:B------:R-:W-:Y:S01]  /*52e00*/  ISETP.LT.AND P0, PT, R2, UR4, !P0 ;  /* 0x0000000402007c0c */ /* 0x000fe2000c701270 */
[----:B------:R-:W-:Y:S01]  /*52e10*/  ULDC UR12, c[0x0][0x228] ;  /* 0x00008a00000c7ab9 */ /* 0x000fe20000000800 */
[----:B------:R-:W-:-:S02]  /*52e20*/  ULDC UR4, c[0x0][0x228] ;  /* 0x00008a0000047ab9 */ /* 0x000fc40000000800 */
[----:B------:R0:W-:Y:S02]  /*52e30*/  STL [R1+0x848], R5 ;  /* 0x0008480501007387 */ /* 0x0001e40000100800 */
[----:B0-----:R-:W-:-:S04]  /*52e40*/  VIADD R5, R5, UR14 ;  /* 0x0000000e05057c36 */ /* 0x001fc80008000000 */
[----:B------:R-:W-:Y:S01]  /*52e50*/  @P1 LOP3.LUT R232, R232, 0x1000, RZ, 0xfc, !PT ;  /* 0x00001000e8e81812 */ /* 0x000fe200078efcff */
[----:B------:R-:W-:Y:S01]  /*52e60*/  ULDC UR14, c[0x0][0x228] ;  /* 0x00008a00000e7ab9 */ /* 0x000fe20000000800 */
[----:B------:R0:W-:Y:S02]  /*52e70*/  STL [R1+0x84c], R5 ;  /* 0x00084c0501007387 */ /* 0x0001e40000100800 */
[----:B0-----:R-:W-:Y:S01]  /*52e80*/  VIADD R5, R5, UR16 ;  /* 0x0000001005057c36 */ /* 0x001fe20008000000 */
[----:B------:R-:W-:-:S04]  /*52e90*/  ULDC UR16, c[0x0][0x248] ;  /* 0x0000920000107ab9 */ /* 0x000fc80000000800 */
[----:B------:R0:W-:Y:S01]  /*52ea0*/  STL [R1+0x850], R5 ;  /* 0x0008500501007387 */ /* 0x0001e20000100800 */
[----:B------:R-:W-:Y:S01]  /*52eb0*/  LOP3.LUT R232, R232, 0xfffff7ff, RZ, 0xc0, !PT ;  /* 0xfffff7ffe8e87812 */ /* 0x000fe200078ec0ff */
[----:B0-----:R-:W-:Y:S01]  /*52ec0*/  VIADD R5, R5, UR16 ;  /* 0x0000001005057c36 */ /* 0x001fe20008000000 */
[----:B------:R-:W-:Y:S02]  /*52ed0*/  ULDC UR16, c[0x0][0x248] ;  /* 0x0000920000107ab9 */ /* 0x000fe40000000800 */
[----:B------:R-:W-:Y:S02]  /*52ee0*/  @P0 LOP3.LUT R232, R232, 0x800, RZ, 0xfc, !PT ;  /* 0x00000800e8e80812 */ /* 0x000fe400078efcff */
[----:B------:R0:W-:Y:S01]  /*52ef0*/  STL [R1+0x854], R5 ;  /* 0x0008540501007387 */ /* 0x0001e20000100800 */
[----:B------:R-:W-:Y:S01]  /*52f00*/  ISETP.GE.AND P0, PT, R33, UR18, PT ;  /* 0x0000001221007c0c */ /* 0x000fe2000bf06270 */
[----:B------:R-:W-:Y:S01]  /*52f10*/  ULDC UR18, c[0x0][0x248] ;  /* 0x0000920000127ab9 */ /* 0x000fe20000000800 */
[----:B0-----:R-:W-:-:S02]  /*52f20*/  VIADD R5, R5, UR16 ;  /* 0x0000001005057c36 */ /* 0x001fc40008000000 */
[----:B------:R-:W-:Y:S02]  /*52f30*/  ISETP.LT.AND P1, PT, R3, UR10, !P0 ;  /* 0x0000000a03007c0c */ /* 0x000fe4000c721270 */
[----:B------:R-:W-:Y:S01]  /*52f40*/  LOP3.LUT R232, R232, 0xfffffeff, RZ, 0xc0, !PT ;  /* 0xfffffeffe8e87812 */ /* 0x000fe200078ec0ff */
[----:B------:R-:W-:Y:S01]  /*52f50*/  VIADD R33, R0, 0x117 ;  /* 0x0000011700217836 */ /* 0x000fe20000000000 */
[----:B------:R0:W-:Y:S01]  /*52f60*/  STL [R1+0x858], R5 ;  /* 0x0008580501007387 */ /* 0x0001e20000100800 */
[----:B------:R-:W-:Y:S01]  /*52f70*/  ULDC UR10, c[0x0][0x228] ;  /* 0x00008a00000a7ab9 */ /* 0x000fe20000000800 */
[----:B------:R-:W-:Y:S01]  /*52f80*/  ULDC UR16, c[0x0][0x228] ;  /* 0x00008a0000107ab9 */ /* 0x000fe20000000800 */
[----:B0-----:R-:W-:Y:S01]  /*52f90*/  VIADD R5, R5, UR18 ;  /* 0x0000001205057c36 */ /* 0x001fe20008000000 */
[----:B------:R-:W-:-:S04]  /*52fa0*/  ULDC UR18, c[0x0][0x248] ;  /* 0x0000920000127ab9 */ /* 0x000fc80000000800 */
[----:B------:R0:W-:Y:S02]  /*52fb0*/  STL [R1+0x85c], R5 ;  /* 0x00085c0501007387 */ /* 0x0001e40000100800 */
[----:B0-----:R-:W-:Y:S01]  /*52fc0*/  VIADD R5, R5, UR18 ;  /* 0x0000001205057c36 */ /* 0x001fe20008000000 */
[----:B------:R-:W-:-:S04]  /*52fd0*/  ULDC UR18, c[0x0][0x248] ;  /* 0x0000920000127ab9 */ /* 0x000fc80000000800 */
[----:B------:R0:W-:Y:S02]  /*52fe0*/  STL [R1+0x860], R5 ;  /* 0x0008600501007387 */ /* 0x0001e40000100800 */
[----:B0-----:R-:W-:Y:S01]  /*52ff0*/  VIADD R5, R5, UR18 ;  /* 0x0000001205057c36 */ /* 0x001fe20008000000 */
[----:B------:R-:W-:Y:S01]  /*53000*/  ISETP.LT.AND P0, PT, R2, UR6, !P0 ;  /* 0x0000000602007c0c */ /* 0x000fe2000c701270 */
[----:B------:R-:W-:Y:S01]  /*53010*/  ULDC UR6, c[0x0][0x228] ;  /* 0x00008a0000067ab9 */ /* 0x000fe20000000800 */
[----:B------:R-:W-:Y:S01]  /*53020*/  @P1 LOP3.LUT R232, R232, 0x100, RZ, 0xfc, !PT ;  /* 0x00000100e8e81812 */ /* 0x000fe200078efcff */
[----:B------:R-:W-:Y:S01]  /*53030*/  ULDC UR18, c[0x0][0x248] ;  /* 0x0000920000127ab9 */ /* 0x000fe20000000800 */
[----:B------:R0:W-:Y:S04]  /*53040*/  STL [R1+0x864], R5 ;  /* 0x0008640501007387 */ /* 0x0001e80000100800 */
[----:B------:R-:W2:Y:S01]  /*53050*/  LDL.LU R39, [R1+0xec0] ;  /* 0x000ec00001277983 */ /* 0x000ea20000300800 */
[----:B------:R-:W-:-:S04]  /*53060*/  LOP3.LUT R232, R232, 0xffffff7f, RZ, 0xc0, !PT ;  /* 0xffffff7fe8e87812 */ /* 0x000fc800078ec0ff */
        /* <DEDUP_REMOVED lines=11> */
[----:B------:R-:W-:-:S04]  /*53120*/  ISETP.GE.AND P0, PT, R33, UR56, PT ;  /* 0x0000003821007c0c */ /* 0x000fc8000bf06270 */
[----:B------:R-:W-:Y:S01]  /*53130*/  ISETP.LT.AND P1, PT, R3, UR4, !P0 ;  /* 0x0000000403007c0c */ /* 0x000fe2000c721270 */
[----:B------:R-:W-:Y:S01]  /*53140*/  VIADD R33, R0, 0x113 ;  /* 0x0000011300217836 */ /* 0x000fe20000000000 */
[----:B------:R-:W-:Y:S01]  /*53150*/  ISETP.LT.AND P0, PT, R2, UR14, !P0 ;  /* 0x0000000e02007c0c */ /* 0x000fe2000c701270 */
[----:B------:R-:W-:Y:S01]  /*53160*/  ULDC UR14, c[0x0][0x248] ;  /* 0x00009200000e7ab9 */ /* 0x000fe20000000800 */
[----:B------:R-:W-:Y:S01]  /*53170*/  LOP3.LUT R232, R232, 0xfffffffe, RZ, 0xc0, !PT ;  /* 0xfffffffee8e87812 */ /* 0x000fe200078ec0ff */
[----:B------:R-:W-:-:S10]  /*53180*/  ULDC UR4, c[0x0][0x228] ;  /* 0x00008a0000047ab9 */ /* 0x000fd40000000800 */
[----:B------:R-:W-:Y:S02]  /*53190*/  @P0 LOP3.LUT R231, R231, 0x80000000, RZ, 0xfc, !PT ;  /* 0x80000000e7e70812 */ /* 0x000fe400078efcff */
[----:B------:R-:W-:Y:S02]  /*531a0*/  ISETP.GE.AND P0, PT, R33, UR28, PT ;  /* 0x0000001c21007c0c */ /* 0x000fe4000bf06270 */
[----:B------:R-:W-:Y:S02]  /*531b0*/  @P1 LOP3.LUT R232, R232, 0x1, RZ, 0xfc, !PT ;  /* 0x00000001e8e81812 */ /* 0x000fe400078efcff */
[----:B------:R-:W-:Y:S01]  /*531c0*/  LOP3.LUT R231, R231, 0xefffffff, RZ, 0xc0, !PT ;  /* 0xefffffffe7e77812 */ /* 0x000fe200078ec0ff */
[----:B0-----:R-:W-:Y:S01]  /*531d0*/  VIADD R5, R5, UR14 ;  /* 0x0000000e05057c36 */ /* 0x001fe20008000000 */
[----:B------:R-:W-:Y:S01]  /*531e0*/  ISETP.LT.AND P1, PT, R3, UR20, !P0 ;  /* 0x0000001403007c0c */ /* 0x000fe2000c721270 */
[----:B------:R-:W-:Y:S01]  /*531f0*/  VIADD R33, R0, 0x111 ;  /* 0x0000011100217836 */ /* 0x000fe20000000000 */
[----:B------:R-:W-:Y:S01]  /*53200*/  ISETP.LT.AND P0, PT, R2, UR6, !P0 ;  /* 0x0000000602007c0c */ /* 0x000fe2000c701270 */
[----:B------:R-:W-:Y:S01]  /*53210*/  ULDC UR20, c[0x0][0x248] ;  /* 0x0000920000147ab9 */ /* 0x000fe20000000800 */
[----:B------:R0:W-:Y:S01]  /*53220*/  STL [R1+0x868], R5 ;  /* 0x0008680501007387 */ /* 0x0001e20000100800 */
[----:B------:R-:W-:Y:S01]  /*53230*/  ULDC UR14, c[0x0][0x228] ;  /* 0x00008a00000e7ab9 */ /* 0x000fe20000000800 */
[----:B------:R-:W-:Y:S01]  /*53240*/  ULDC UR28, c[0x0][0x248] ;  /* 0x00009200001c7ab9 */ /* 0x000fe20000000800 */
[----:B------:R-:W-:-:S06]  /*53250*/  ULDC UR6, c[0x0][0x228] ;  /* 0x00008a0000067ab9 */ /* 0x000fcc0000000800 */
[----:B------:R-:W-:Y:S01]  /*53260*/  @P1 LOP3.LUT R231, R231, 0x10000000, RZ, 0xfc, !PT ;  /* 0x10000000e7e71812 */ /* 0x000fe200078efcff */
[----:B0-----:R-:W-:Y:S01]  /*53270*/  VIADD R5, R5, UR18 ;  /* 0x0000001205057c36 */ /* 0x001fe20008000000 */
[----:B------:R-:W-:Y:S02]  /*53280*/  ULDC UR18, c[0x0][0x228] ;  /* 0x00008a0000127ab9 */ /* 0x000fe40000000800 */
[----:B------:R-:W-:Y:S02]  /*53290*/  LOP3.LUT R231, R231, 0xf7ffffff, RZ, 0xc0, !PT ;  /* 0xf7ffffffe7e77812 */ /* 0x000fe400078ec0ff */
[----:B------:R0:W-:Y:S02]  /*532a0*/  STL [R1+0x86c], R5 ;  /* 0x00086c0501007387 */ /* 0x0001e40000100800 */
[----:B------:R-:W-:Y:S02]  /*532b0*/  @P0 LOP3.LUT R231, R231, 0x8000000, RZ, 0xfc, !PT ;  /* 0x08000000e7e70812 */ /* 0x000fe400078efcff */
[----:B------:R-:W-:Y:S01]  /*532c0*/  ISETP.GE.AND P0, PT, R33, UR24, PT ;  /* 0x0000001821007c0c */ /* 0x000fe2000bf06270 */
[----:B------:R-:W3:Y:S01]  /*532d0*/  LDL.LU R41, [R1+0xec8] ;  /* 0x000ec80001297983 */ /* 0x000ee20000300800 */
[----:B------:R-:W-:Y:S01]  /*532e0*/  LOP3.LUT R231, R231, 0xfeffffff, RZ, 0xc0, !PT ;  /* 0xfeffffffe7e77812 */ /* 0x000fe200078ec0ff */
[----:B0-----:R-:W-:Y:S01]  /*532f0*/  VIADD R5, R5, UR20 ;  /* 0x0000001405057c36 */ /* 0x001fe20008000000 */
[----:B------:R-:W-:Y:S01]  /*53300*/  ISETP.LT.AND P1, PT, R3, UR10, !P0 ;  /* 0x0000000a03007c0c */ /* 0x000fe2000c721270 */
[----:B------:R-:W-:Y:S01]  /*53310*/  ULDC UR10, c[0x0][0x248] ;  /* 0x00009200000a7ab9 */ /* 0x000fe20000000800 */
[----:B------:R-:W-:Y:S01]  /*53320*/  ISETP.LT.AND P0, PT, R2, UR16, !P0 ;  /* 0x0000001002007c0c */ /* 0x000fe2000c701270 */
[----:B------:R-:W-:Y:S01]  /*53330*/  VIADD R33, R0, 0x10f ;  /* 0x0000010f00217836 */ /* 0x000fe20000000000 */
        /* <DEDUP_REMOVED lines=11> */
[----:B0-----:R-:W-:Y:S01]  /*533f0*/  VIADD R5, R5, UR10 ;  /* 0x0000000a05057c36 */ /* 0x001fe20008000000 */
[----:B--2---:R-:W-:-:S04]  /*53400*/  R2UR UR52, R39 ;  /* 0x00000000273472ca */ /* 0x004fc800000e0000 */
[----:B------:R0:W-:Y:S01]  /*53410*/  STL [R1+0x878], R5 ;  /* 0x0008780501007387 */ /* 0x0001e20000100800 */
[----:B------:R-:W-:Y:S01]  /*53420*/  ISETP.LT.AND P1, PT, R3, UR8, !P0 ;  /* 0x0000000803007c0c */ /* 0x000fe2000c721270 */
[----:B------:R-:W-:Y:S01]  /*53430*/  ULDC UR8, c[0x0][0x248] ;  /* 0x0000920000087ab9 */ /* 0x000fe20000000800 */
[----:B------:R-:W-:Y:S01]  /*53440*/  LOP3.LUT R231, R231, 0xffefffff, RZ, 0xc0, !PT ;  /* 0xffefffffe7e77812 */ /* 0x000fe200078ec0ff */
[----:B------:R-:W2:Y:S01]  /*53450*/  LDL.LU R39, [R1+0xec4] ;  /* 0x000ec40001277983 */ /* 0x000ea20000300800 */
[----:B------:R-:W-:Y:S01]  /*53460*/  ISETP.LT.AND P0, PT, R2, UR12, !P0 ;  /* 0x0000000c02007c0c */ /* 0x000fe2000c701270 */
[----:B------:R-:W-:Y:S01]  /*53470*/  VIADD R33, R0, 0x10d ;  /* 0x0000010d00217836 */ /* 0x000fe20000000000 */
[----:B------:R-:W-:Y:S01]  /*53480*/  ULDC UR10, c[0x0][0x228] ;  /* 0x00008a00000a7ab9 */ /* 0x000fe20000000800 */
[----:B----4-:R-:W-:Y:S01]  /*53490*/  LOP3.LUT R230, R230, 0x7fffffff, RZ, 0xc0, !PT ;  /* 0x7fffffffe6e67812 */ /* 0x010fe200078ec0ff */
[----:B------:R-:W-:Y:S01]  /*534a0*/  ULDC UR12, c[0x0][0x228] ;  /* 0x00008a00000c7ab9 */ /* 0x000fe20000000800 */
[----:B0-----:R-:W-:Y:S01]  /*534b0*/  VIADD R5, R5, UR22 ;  /* 0x0000001605057c36 */ /* 0x001fe20008000000 */
[----:B------:R-:W-:-:S03]  /*534c0*/  ULDC UR22, c[0x0][0x228] ;  /* 0x00008a0000167ab9 */ /* 0x000fc60000000800 */
[----:B------:R-:W-:Y:S01]  /*534d0*/  @P1 LOP3.LUT R231, R231, 0x100000, RZ, 0xfc, !PT ;  /* 0x00100000e7e71812 */ /* 0x000fe200078efcff */
[----:B------:R0:W-:Y:S03]  /*534e0*/  STL [R1+0x87c], R5 ;  /* 0x00087c0501007387 */ /* 0x0001e60000100800 */
[----:B------:R-:W-:-:S04]  /*534f0*/  LOP3.LUT R231, R231, 0xfff7ffff, RZ, 0xc0, !PT ;  /* 0xfff7ffffe7e77812 */ /* 0x000fc800078ec0ff */
[----:B------:R-:W-:Y:S01]  /*53500*/  @P0 LOP3.LUT R231, R231, 0x80000, RZ, 0xfc, !PT ;  /* 0x00080000e7e70812 */ /* 0x000fe200078efcff */
[----:B0-----:R-:W-:Y:S01]  /*53510*/  VIADD R5, R5, UR8 ;  /* 0x0000000805057c36 */ /* 0x001fe20008000000 */
[----:B------:R-:W-:Y:S01]  /*53520*/  ISETP.GE.AND P0, PT, R33, UR42, PT ;  /* 0x0000002a21007c0c */ /* 0x000fe2000bf06270 */
[----:B------:R-:W-:-:S03]  /*53530*/  ULDC UR8, c[0x0][0x228] ;  /* 0x00008a0000087ab9 */ /* 0x000fc60000000800 */
[----:B------:R0:W-:Y:S02]  /*53540*/  STL [R1+0x880], R5 ;  /* 0x0008800501007387 */ /* 0x0001e40000100800 */
[----:B0-----:R-:W-:Y:S01]  /*53550*/  VIADD R5, R5, UR24 ;  /* 0x0000001805057c36 */ /* 0x001fe20008000000 */
[----:B------:R-:W-:Y:S01]  /*53560*/  ULDC UR24, c[0x0][0x248] ;  /* 0x0000920000187ab9 */ /* 0x000fe20000000800 */
[----:B---3--:R-:W-:Y:S02]  /*53570*/  R2UR UR42, R41 ;  /* 0x00000000292a72ca */ /* 0x008fe400000e0000 */
[----:B------:R-:W3:Y:S04]  /*53580*/  LDL.LU R41, [R1+0xecc] ;  /* 0x000ecc0001297983 */ /* 0x000ee80000300800 */
[----:B------:R0:W-:Y:S02]  /*53590*/  STL [R1+0x884], R5 ;  /* 0x0008840501007387 */ /* 0x0001e40000100800 */
[----:B0-----:R-:W-:Y:S01]  /*535a0*/  VIADD R5, R5, UR24 ;  /* 0x0000001805057c36 */ /* 0x001fe20008000000 */
[----:B--2---:R-:W-:-:S04]  /*535b0*/  R2UR UR40, R39 ;  /* 0x00000000272872ca */ /* 0x004fc800000e0000 */
[----:B------:R0:W-:Y:S01]  /*535c0*/  STL [R1+0x888], R5 ;  /* 0x0008880501007387 */ /* 0x0001e20000100800 */
[----:B------:R-:W-:Y:S02]  /*535d0*/  ISETP.LT.AND P1, PT, R3, UR26, !P0 ;  /* 0x0000001a03007c0c */ /* 0x000fe4000c721270 */
[----:B------:R-:W-:Y:S01]  /*535e0*/  LOP3.LUT R231, R231, 0xfffeffff, RZ, 0xc0, !PT ;  /* 0xfffeffffe7e77812 */ /* 0x000fe200078ec0ff */
[----:B------:R-:W2:Y:S01]  /*535f0*/  LDL.LU R39, [R1+0xed0] ;  /* 0x000ed00001277983 */ /* 0x000ea20000300800 */
[----:B------:R-:W-:Y:S01]  /*53600*/  ISETP.LT.AND P0, PT, R2, UR4, !P0 ;  /* 0x0000000402007c0c */ /* 0x000fe2000c701270 */
[----:B------:R-:W-:Y:S01]  /*53610*/  VIADD R33, R0, 0x10b ;  /* 0x0000010b00217836 */ /* 0x000fe20000000000 */
[----:B------:R-:W-:Y:S01]  /*53620*/  ULDC UR4, c[0x0][0x228] ;  /* 0x00008a0000047ab9 */ /* 0x000fe20000000800 */
[----:B------:R-:W-:Y:S01]  /*53630*/  ULDC UR26, c[0x0][0x228] ;  /* 0x00008a00001a7ab9 */ /* 0x000fe20000000800 */
[----:B------:R-:W-:-:S05]  /*53640*/  ULDC UR24, c[0x0][0x228] ;  /* 0x00008a0000187ab9 */ /* 0x000fca0000000800 */
[----:B------:R-:W-:-:S04]  /*53650*/  @P1 LOP3.LUT R231, R231, 0x10000, RZ, 0xfc, !PT ;  /* 0x00010000e7e71812 */ /* 0x000fc800078efcff */
[----:B------:R-:W-:-:S04]  /*53660*/  LOP3.LUT R231, R231, 0xffff7fff, RZ, 0xc0, !PT ;  /* 0xffff7fffe7e77812 */ /* 0x000fc800078ec0ff */
[----:B------:R-:W-:Y:S02]  /*53670*/  @P0 LOP3.LUT R231, R231, 0x8000, RZ, 0xfc, !PT ;  /* 0x00008000e7e70812 */ /* 0x000fe400078efcff */
[----:B------:R-:W-:Y:S02]  /*53680*/  ISETP.GE.AND P0, PT, R33, UR36, PT ;  /* 0x0000002421007c0c */ /* 0x000fe4000bf06270 */
        /* <DEDUP_REMOVED lines=9> */
[----:B------:R-:W-:Y:S01]  /*53720*/  R2UR UR48, R4 ;  /* 0x00000000043072ca */ /* 0x000fe200000e0000 */
[----:B------:R-:W-:-:S05]  /*53730*/  ULDC UR36, c[0x0][0x228] ;  /* 0x00008a0000247ab9 */ /* 0x000fca0000000800 */
[----:B------:R-:W-:Y:S01]  /*53740*/  @P1 LOP3.LUT R231, R231, 0x1000, RZ, 0xfc, !PT ;  /* 0x00001000e7e71812 */ /* 0x000fe200078efcff */
[----:B0-----:R-:W-:Y:S01]  /*53750*/  VIADD R5, R5, UR30 ;  /* 0x0000001e05057c36 */ /* 0x001fe20008000000 */
[----:B------:R-:W-:Y:S02]  /*53760*/  ULDC UR30, c[0x0][0x248] ;  /* 0x00009200001e7ab9 */ /* 0x000fe40000000800 */
[----:B------:R-:W-:Y:S02]  /*53770*/  LOP3.LUT R231, R231, 0xfffff7ff, RZ, 0xc0, !PT ;  /* 0xfffff7ffe7e77812 */ /* 0x000fe400078ec0ff */
[----:B------:R0:W-:Y:S02]  /*53780*/  STL [R1+0x890], R5 ;  /* 0x0008900501007387 */ /* 0x0001e40000100800 */
[----:B------:R-:W-:Y:S02]  /*53790*/  @P0 LOP3.LUT R231, R231, 0x800, RZ, 0xfc, !PT ;  /* 0x00000800e7e70812 */ /* 0x000fe400078efcff */
[----:B------:R-:W-:Y:S01]  /*537a0*/  ISETP.GE.AND P0, PT, R33, UR52, PT ;  /* 0x0000003421007c0c */ /* 0x000fe2000bf06270 */
[----:B0-----:R-:W-:-:S03]  /*537b0*/  VIADD R5, R5, UR30 ;  /* 0x0000001e05057c36 */ /* 0x001fc60008000000 */
[----:B------:R-:W-:Y:S01]  /*537c0*/  ISETP.LT.AND P1, PT, R3, UR6, !P0 ;  /* 0x0000000603007c0c */ /* 0x000fe2000c721270 */
[----:B------:R-:W-:Y:S01]  /*537d0*/  ULDC UR6, c[0x0][0x248] ;  /* 0x0000920000067ab9 */ /* 0x000fe20000000800 */
[----:B---3--:R-:W-:Y:S02]  /*537e0*/  R2UR UR52, R41 ;  /* 0x00000000293472ca */ /* 0x008fe400000e0000 */
[----:B------:R-:W-:Y:S01]  /*537f0*/  LOP3.LUT R231, R231, 0xfffffeff, RZ, 0xc0, !PT ;  /* 0xfffffeffe7e77812 */ /* 0x000fe200078ec0ff */
[----:B------:R-:W3:Y:S01]  /*53800*/  LDL.LU R41, [R1+0xed4] ;  /* 0x000ed40001297983 */ /* 0x000ee20000300800 */
[----:B------:R-:W-:Y:S01]  /*53810*/  VIADD R33, R0, 0x107 ;  /* 0x0000010700217836 */ /* 0x000fe20000000000 */
[----:B------:R-:W-:Y:S02]  /*53820*/  ULDC UR30, c[0x0][0x228] ;  /* 0x00008a00001e7ab9 */ /* 0x000fe40000000800 */
[----:B------:R0:W-:Y:S02]  /*53830*/  STL [R1+0x894], R5 ;  /* 0x0008940501007387 */ /* 0x0001e40000100800 */
[----:B0-----:R-:W-:Y:S01]  /*53840*/  VIADD R5, R5, UR6 ;  /* 0x0000000605057c36 */ /* 0x001fe20008000000 */
[----:B------:R-:W-:Y:S01]  /*53850*/  ISETP.LT.AND P0, PT, R2, UR18, !P0 ;  /* 0x0000001202007c0c */ /* 0x000fe2000c701270 */
[----:B------:R-:W-:Y:S01]  /*53860*/  ULDC UR18, c[0x0][0x228] ;  /* 0x00008a0000127ab9 */ /* 0x000fe20000000800 */
[----:B------:R-:W-:Y:S01]  /*53870*/  @P1 LOP3.LUT R231, R231, 0x100, RZ, 0xfc, !PT ;  /* 0x00000100e7e71812 */ /* 0x000fe200078efcff */
[----:B------:R-:W-:Y:S01]  /*53880*/  ULDC UR6, c[0x0][0x228] ;  /* 0x00008a0000067ab9 */ /* 0x000fe20000000800 */
[----:B------:R0:W-:Y:S02]  /*53890*/  STL [R1+0x898], R5 ;  /* 0x0008980501007387 */ /* 0x0001e40000100800 */
[----:B------:R-:W-:-:S07]  /*538a0*/  LOP3.LUT R231, R231, 0xffffff7f, RZ, 0xc0, !PT ;  /* 0xffffff7fe7e77812 */ /* 0x000fce00078ec0ff */
[----:B------:R-:W-:Y:S02]  /*538b0*/  @P0 LOP3.LUT R231, R231, 0x80, RZ, 0xfc, !PT ;  /* 0x00000080e7e70812 */ /* 0x000fe400078efcff */
[----:B--2---:R-:W-:Y:S02]  /*538c0*/  R2UR UR56, R39 ;  /* 0x00000000273872ca */ /* 0x004fe400000e0000 */
[----:B------:R-:W2:Y:S01]  /*538d0*/  LDL.LU R39, [R1+0xed8] ;  /* 0x000ed80001277983 */ /* 0x000ea20000300800 */
[----:B------:R-:W-:Y:S02]  /*538e0*/  ISETP.GE.AND P0, PT, R33, UR42, PT ;  /* 0x0000002a21007c0c */ /* 0x000fe4000bf06270 */
[----:B------:R-:W-:Y:S01]  /*538f0*/  LOP3.LUT R231, R231, 0xffffffef, RZ, 0xc0, !PT ;  /* 0xffffffefe7e77812 */ /* 0x000fe200078ec0ff */
[----:B------:R-:W-:Y:S01]  /*53900*/  VIADD R33, R0, 0x105 ;  /* 0x0000010500217836 */ /* 0x000fe20000000000 */
[----:B------:R-:W-:Y:S01]  /*53910*/  ISETP.LT.AND P1, PT, R3, UR34, !P0 ;  /* 0x0000002203007c0c */ /* 0x000fe2000c721270 */
[----:B------:R-:W-:Y:S01]  /*53920*/  ULDC UR34, c[0x0][0x228] ;  /* 0x00008a0000227ab9 */ /* 0x000fe20000000800 */
[----:B------:R-:W-:-:S02]  /*53930*/  ISETP.LT.AND P0, PT, R2, UR20, !P0 ;  /* 0x0000001402007c0c */ /* 0x000fc4000c701270 */
[----:B---3--:R-:W-:Y:S01]  /*53940*/  R2UR UR54, R41 ;  /* 0x00000000293672ca */ /* 0x008fe200000e0000 */
[----:B0-----:R-:W-:-:S08]  /*53950*/  VIADD R5, R5, UR32 ;  /* 0x0000002005057c36 */ /* 0x001fd00008000000 */
[----:B------:R-:W-:Y:S01]  /*53960*/  @P1 LOP3.LUT R231, R231, 0x10, RZ, 0xfc, !PT ;  /* 0x00000010e7e71812 */ /* 0x000fe200078efcff */
[----:B------:R-:W-:Y:S01]  /*53970*/  ULDC UR42, c[0x0][0x228] ;  /* 0x00008a00002a7ab9 */ /* 0x000fe20000000800 */
[----:B------:R-:W-:Y:S01]  /*53980*/  ULDC UR32, c[0x0][0x228] ;  /* 0x00008a0000207ab9 */ /* 0x000fe20000000800 */
[----:B------:R-:W-:Y:S01]  /*53990*/  R2UR UR61, R188 ;  /* 0x00000000bc3d72ca */ /* 0x000fe200000e0000 */
[----:B------:R-:W-:Y:S01]  /*539a0*/  ULDC UR20, c[0x0][0x248] ;  /* 0x0000920000147ab9 */ /* 0x000fe20000000800 */
[----:B------:R-:W-:-:S04]  /*539b0*/  LOP3.LUT R231, R231, 0xfffffff7, RZ, 0xc0, !PT ;  /* 0xfffffff7e7e77812 */ /* 0x000fc800078ec0ff */
[----:B------:R-:W-:Y:S02]  /*539c0*/  @P0 LOP3.LUT R231, R231, 0x8, RZ, 0xfc, !PT ;  /* 0x00000008e7e70812 */ /* 0x000fe400078efcff */
[----:B------:R-:W-:-:S04]  /*539d0*/  ISETP.GE.AND P0, PT, R33, UR40, PT ;  /* 0x0000002821007c0c */ /* 0x000fc8000bf06270 */
[----:B------:R-:W-:Y:S01]  /*539e0*/  ISETP.LT.AND P1, PT, R3, UR16, !P0 ;  /* 0x0000001003007c0c */ /* 0x000fe2000c721270 */
[----:B------:R-:W-:Y:S01]  /*539f0*/  VIADD R33, R0, 0x103 ;  /* 0x0000010300217836 */ /* 0x000fe20000000000 */
[----:B------:R-:W-:Y:S02]  /*53a00*/  ISETP.LT.AND P0, PT, R2, UR10, !P0 ;  /* 0x0000000a02007c0c */ /* 0x000fe4000c701270 */
[----:B------:R-:W-:Y:S01]  /*53a10*/  LOP3.LUT R229, R229, 0x7fffffff, RZ, 0xc0, !PT ;  /* 0x7fffffffe5e57812 */ /* 0x000fe200078ec0ff */
[----:B------:R0:W-:Y:S01]  /*53a20*/  STL [R1+0x89c], R5 ;  /* 0x00089c0501007387 */ /* 0x0001e20000100800 */
[----:B------:R-:W-:Y:S01]  /*53a30*/  LOP3.LUT R231, R231, 0xfffffffe, RZ, 0xc0, !PT ;  /* 0xfffffffee7e77812 */ /* 0x000fe200078ec0ff */
[----:B------:R-:W-:Y:S01]  /*53a40*/  ULDC UR10, c[0x0][0x248] ;  /* 0x00009200000a7ab9 */ /* 0x000fe20000000800 */
[----:B------:R-:W-:-:S07]  /*53a50*/  ULDC UR16, c[0x0][0x228] ;  /* 0x00008a0000107ab9 */ /* 0x000fce0000000800 */
[----:B------:R-:W-:Y:S02]  /*53a60*/  @P0 LOP3.LUT R230, R230, 0x80000000, RZ, 0xfc, !PT ;  /* 0x80000000e6e60812 */ /* 0x000fe400078efcff */
[----:B------:R-:W-:Y:S02]  /*53a70*/  ISETP.GE.AND P0, PT, R33, UR52, PT ;  /* 0x0000003421007c0c */ /* 0x000fe4000bf06270 */
[----:B------:R-:W-:Y:S02]  /*53a80*/  @P1 LOP3.LUT R231, R231, 0x1, RZ, 0xfc, !PT ;  /* 0x00000001e7e71812 */ /* 0x000fe400078efcff */
[----:B------:R-:W-:Y:S01]  /*53a90*/  LOP3.LUT R230, R230, 0xefffffff, RZ, 0xc0, !PT ;  /* 0xefffffffe6e67812 */ /* 0x000fe200078ec0ff */
[----:B------:R-:W-:Y:S01]  /*53aa0*/  VIADD R33, R0, 0x101 ;  /* 0x0000010100217836 */ /* 0x000fe20000000000 */
[----:B------:R-:W-:Y:S01]  /*53ab0*/  ISETP.LT.AND P1, PT, R3, UR12, !P0 ;  /* 0x0000000c03007c0c */ /* 0x000fe2000c721270 */
[----:B------:R-:W-:Y:S01]  /*53ac0*/  ULDC UR52, c[0x0][0x228] ;  /* 0x00008a0000347ab9 */ /* 0x000fe20000000800 */
[----:B------:R-:W-:-:S02]  /*53ad0*/  ISETP.LT.AND P0, PT, R2, UR22, !P0 ;  /* 0x0000001602007c0c */ /* 0x000fc4000c701270 */
[----:B--2---:R-:W-:Y:S01]  /*53ae0*/  R2UR UR40, R39 ;  /* 0x00000000272872ca */ /* 0x004fe200000e0000 */
[----:B0-----:R-:W-:-:S08]  /*53af0*/  VIADD R5, R5, UR20 ;  /* 0x0000001405057c36 */ /* 0x001fd00008000000 */
[----:B------:R-:W-:Y:S01]  /*53b00*/  @P1 LOP3.LUT R230, R230, 0x10000000, RZ, 0xfc, !PT ;  /* 0x10000000e6e61812 */ /* 0x000fe200078efcff */
[----:B------:R-:W-:Y:S01]  /*53b10*/  ULDC UR20, c[0x0][0x248] ;  /* 0x0000920000147ab9 */ /* 0x000fe20000000800 */
[----:B------:R-:W-:Y:S01]  /*53b20*/  ULDC UR12, c[0x0][0x248] ;  /* 0x00009200000c7ab9 */ /* 0x000fe20000000800 */
[----:B------:R-:W-:Y:S01]  /*53b30*/  ULDC UR22, c[0x0][0x248] ;  /* 0x0000920000167ab9 */ /* 0x000fe20000000800 */
[----:B------:R-:W-:-:S04]  /*53b40*/  LOP3.LUT R230, R230, 0xf7ffffff, RZ, 0xc0, !PT ;  /* 0xf7ffffffe6e67812 */ /* 0x000fc800078ec0ff */
[----:B------:R-:W-:Y:S02]  /*53b50*/  @P0 LOP3.LUT R230, R230, 0x8000000, RZ, 0xfc, !PT ;  /* 0x08000000e6e60812 */ /* 0x000fe400078efcff */
[----:B------:R-:W-:-:S04]  /*53b60*/  ISETP.GE.AND P0, PT, R33, UR56, PT ;  /* 0x0000003821007c0c */ /* 0x000fc8000bf06270 */
[----:B------:R-:W-:Y:S02]  /*53b70*/  ISETP.LT.AND P1, PT, R3, UR8, !P0 ;  /* 0x0000000803007c0c */ /* 0x000fe4000c721270 */
[----:B------:R-:W-:Y:S01]  /*53b80*/  LOP3.LUT R230, R230, 0xfeffffff, RZ, 0xc0, !PT ;  /* 0xfeffffffe6e67812 */ /* 0x000fe200078ec0ff */
[----:B------:R-:W-:Y:S01]  /*53b90*/  VIADD R33, R0, 0xff ;  /* 0x000000ff00217836 */ /* 0x000fe20000000000 */
[----:B------:R-:W-:Y:S01]  /*53ba0*/  ISETP.LT.AND P0, PT, R2, UR4, !P0 ;  /* 0x0000000402007c0c */ /* 0x000fe2000c701270 */
[----:B------:R0:W-:Y:S01]  /*53bb0*/  STL [R1+0x8a0], R5 ;  /* 0x0008a00501007387 */ /* 0x0001e20000100800 */
[----:B------:R-:W-:Y:S01]  /*53bc0*/  R2UR UR56, R7 ;  /* 0x00000000073872ca */ /* 0x000fe200000e0000 */
[----:B------:R-:W-:Y:S01]  /*53bd0*/  ULDC UR4, c[0x0][0x228] ;  /* 0x00008a0000047ab9 */ /* 0x000fe20000000800 */
[----:B------:R-:W-:-:S05]  /*53be0*/  ULDC UR8, c[0x0][0x228] ;  /* 0x00008a0000087ab9 */ /* 0x000fca0000000800 */
[----:B------:R-:W-:-:S04]  /*53bf0*/  @P1 LOP3.LUT R230, R230, 0x1000000, RZ, 0xfc, !PT ;  /* 0x01000000e6e61812 */ /* 0x000fc800078efcff */
[----:B------:R-:W-:-:S04]  /*53c00*/  LOP3.LUT R230, R230, 0xff7fffff, RZ, 0xc0, !PT ;  /* 0xff7fffffe6e67812 */ /* 0x000fc800078ec0ff */
[----:B------:R-:W-:Y:S02]  /*53c10*/  @P0 LOP3.LUT R230, R230, 0x800000, RZ, 0xfc, !PT ;  /* 0x00800000e6e60812 */ /* 0x000fe400078efcff */
[----:B------:R-:W-:Y:S02]  /*53c20*/  ISETP.GE.AND P0, PT, R33, UR54, PT ;  /* 0x0000003621007c0c */ /* 0x000fe4000bf06270 */
[----:B------:R-:W-:Y:S01]  /*53c30*/  LOP3.LUT R230, R230, 0xffefffff, RZ, 0xc0, !PT ;  /* 0xffefffffe6e67812 */ /* 0x000fe200078ec0ff */
[----:B------:R-:W-:Y:S01]  /*53c40*/  VIADD R33, R0, 0xfd ;  /* 0x000000fd00217836 */ /* 0x000fe20000000000 */
[----:B------:R-:W-:Y:S01]  /*53c50*/  ISETP.LT.AND P1, PT, R3, UR26, !P0 ;  /* 0x0000001a03007c0c */ /* 0x000fe2000c721270 */
[----:B0-----:R-:W-:Y:S01]  /*53c60*/  VIADD R5, R5, UR20 ;  /* 0x0000001405057c36 */ /* 0x001fe20008000000 */
[----:B------:R-:W-:Y:S01]  /*53c70*/  ISETP.LT.AND P0, PT, R2, UR24, !P0 ;  /* 0x0000001802007c0c */ /* 0x000fe2000c701270 */
[----:B------:R-:W-:Y:S01]  /*53c80*/  ULDC UR20, c[0x0][0x228] ;  /* 0x00008a0000147ab9 */ /* 0x000fe20000000800 */
[----:B------:R-:W-:Y:S01]  /*53c90*/  ULDC UR24, c[0x0][0x228] ;  /* 0x00008a0000187ab9 */ /* 0x000fe20000000800 */
[----:B------:R-:W-:Y:S01]  /*53ca0*/  ULDC UR54, c[0x0][0x228] ;  /* 0x00008a0000367ab9 */ /* 0x000fe20000000800 */
[----:B------:R-:W-:-:S07]  /*53cb0*/  ULDC UR26, c[0x0][0x248] ;  /* 0x00009200001a7ab9 */ /* 0x000fce0000000800 */
[----:B------:R-:W-:-:S04]  /*53cc0*/  @P1 LOP3.LUT R230, R230, 0x100000, RZ, 0xfc, !PT ;  /* 0x00100000e6e61812 */ /* 0x000fc800078efcff */
        /* <DEDUP_REMOVED lines=31> */
[----:B------:R0:W-:Y:S01]  /*53ec0*/  STL [R1+0x8a8], R5 ;  /* 0x0008a80501007387 */ /* 0x0001e20000100800 */
[----:B------:R-:W-:Y:S01]  /*53ed0*/  ISETP.LT.AND P0, PT, R2, UR6, !P0 ;  /* 0x0000000602007c0c */ /* 0x000fe2000c701270 */
[----:B------:R-:W-:Y:S01]  /*53ee0*/  ULDC UR6, c[0x0][0x248] ;  /* 0x0000920000067ab9 */ /* 0x000fe20000000800 */
[----:B------:R-:W-:Y:S01]  /*53ef0*/  ULDC UR30, c[0x0][0x248] ;  /* 0x00009200001e7ab9 */ /* 0x000fe20000000800 */
[----:B------:R-:W-:-:S08]  /*53f00*/  ULDC UR48, c[0x0][0x228] ;  /* 0x00008a0000307ab9 */ /* 0x000fd00000000800 */
        /* <DEDUP_REMOVED lines=12> */
[----:B------:R-:W-:Y:S01]  /*53fd0*/  VIADD R237, R0, 0xd9 ;  /* 0x000000d900ed7836 */ /* 0x000fe20000000000 */
[----:B------:R-:W-:-:S06]  /*53fe0*/  ULDC UR36, c[0x0][0x228] ;  /* 0x00008a0000247ab9 */ /* 0x000fcc0000000800 */
[----:B------:R-:W-:-:S04]  /*53ff0*/  @P1 LOP3.LUT R230, R230, 0x10, RZ, 0xfc, !PT ;  /* 0x00000010e6e61812 */ /* 0x000fc800078efcff */
[----:B------:R-:W-:-:S04]  /*54000*/  LOP3.LUT R230, R230, 0xfffffff7, RZ, 0xc0, !PT ;  /* 0xfffffff7e6e67812 */ /* 0x000fc800078ec0ff */
[----:B------:R-:W-:Y:S02]  /*54010*/  @P0 LOP3.LUT R230, R230, 0x8, RZ, 0xfc, !PT ;  /* 0x00000008e6e60812 */ /* 0x000fe400078efcff */
[----:B------:R-:W-:Y:S01]  /*54020*/  ISETP.GE.AND P0, PT, R33, UR47, PT ;  /* 0x0000002f21007c0c */ /* 0x000fe2000bf06270 */
[----:B------:R-:W-:Y:S01]  /*54030*/  VIADD R33, R0, 0xf3 ;  /* 0x000000f300217836 */ /* 0x000fe20000000000 */
[----:B------:R-:W-:Y:S01]  /*54040*/  LOP3.LUT R230, R230, 0xfffffffe, RZ, 0xc0, !PT ;  /* 0xfffffffee6e67812 */ /* 0x000fe200078ec0ff */
[----:B------:R0:W-:Y:S01]  /*54050*/  STL [R1+0x8ac], R5 ;  /* 0x0008ac0501007387 */ /* 0x0001e20000100800 */
[----:B------:R-:W-:Y:S01]  /*54060*/  ISETP.LT.AND P1, PT, R3, UR42, !P0 ;  /* 0x0000002a03007c0c */ /* 0x000fe2000c721270 */
[----:B------:R-:W-:Y:S01]  /*54070*/  ULDC UR42, c[0x0][0x228] ;  /* 0x00008a00002a7ab9 */ /* 0x000fe20000000800 */
[----:B------:R-:W-:Y:S01]  /*54080*/  ISETP.LT.AND P0, PT, R2, UR32, !P0 ;  /* 0x0000002002007c0c */ /* 0x000fe2000c701270 */
[----:B------:R-:W-:Y:S01]  /*54090*/  ULDC UR47, c[0x0][0x228] ;  /* 0x00008a00002f7ab9 */ /* 0x000fe20000000800 */
[----:B------:R-:W-:Y:S01]  /*540a0*/  VIADD R238, R0, 0xd7 ;  /* 0x000000d700ee7836 */ /* 0x000fe20000000000 */
[----:B------:R-:W-:Y:S01]  /*540b0*/  LOP3.LUT R228, R228, 0x7fffffff, RZ, 0xc0, !PT ;  /* 0x7fffffffe4e47812 */ /* 0x000fe200078ec0ff */
[----:B------:R-:W-:Y:S01]  /*540c0*/  VIADD R239, R0, 0xd5 ;  /* 0x000000d500ef7836 */ /* 0x000fe20000000000 */
[----:B------:R-:W-:-:S08]  /*540d0*/  ULDC UR32, c[0x0][0x228] ;  /* 0x00008a0000207ab9 */ /* 0x000fd00000000800 */
[----:B------:R-:W-:Y:S02]  /*540e0*/  @P0 LOP3.LUT R229, R229, 0x80000000, RZ, 0xfc, !PT ;  /* 0x80000000e5e50812 */ /* 0x000fe400078efcff */
[----:B------:R-:W-:Y:S02]  /*540f0*/  ISETP.GE.AND P0, PT, R33, UR61, PT ;  /* 0x0000003d21007c0c */ /* 0x000fe4000bf06270 */
[----:B------:R-:W-:Y:S02]  /*54100*/  @P1 LOP3.LUT R230, R230, 0x1, RZ, 0xfc, !PT ;  /* 0x00000001e6e61812 */ /* 0x000fe400078efcff */
[----:B------:R-:W-:Y:S01]  /*54110*/  LOP3.LUT R229, R229, 0xefffffff, RZ, 0xc0, !PT ;  /* 0xefffffffe5e57812 */ /* 0x000fe200078ec0ff */
[----:B------:R-:W-:Y:S01]  /*54120*/  VIADD R33, R0, 0xf1 ;  /* 0x000000f100217836 */ /* 0x000fe20000000000 */
[----:B------:R-:W-:Y:S01]  /*54130*/  ISETP.LT.AND P1, PT, R3, UR60, !P0 ;  /* 0x0000003c03007c0c */ /* 0x000fe2000c721270 */
[----:B0-----:R-:W-:Y:S01]  /*54140*/  VIADD R5, R5, UR10 ;  /* 0x0000000a05057c36 */ /* 0x001fe20008000000 */
[----:B------:R-:W-:Y:S01]  /*54150*/  ISETP.LT.AND P0, PT, R2, UR59, !P0 ;  /* 0x0000003b02007c0c */ /* 0x000fe2000c701270 */
[----:B------:R-:W-:Y:S01]  /*54160*/  ULDC UR10, c[0x0][0x248] ;  /* 0x00009200000a7ab9 */ /* 0x000fe20000000800 */
[----:B------:R-:W-:Y:S01]  /*54170*/  ULDC UR61, c[0x0][0x228] ;  /* 0x00008a00003d7ab9 */ /* 0x000fe20000000800 */
[----:B------:R-:W-:-:S08]  /*54180*/  ULDC UR60, c[0x0][0x228] ;  /* 0x00008a00003c7ab9 */ /* 0x000fd00000000800 */
[----:B------:R-:W-:Y:S01]  /*54190*/  @P1 LOP3.LUT R229, R229, 0x10000000, RZ, 0xfc, !PT ;  /* 0x10000000e5e51812 */ /* 0x000fe200078efcff */
[----:B------:R0:W-:Y:S01]  /*541a0*/  STL [R1+0x8b0], R5 ;  /* 0x0008b00501007387 */ /* 0x0001e20000100800 */
[----:B------:R-:W-:Y:S01]  /*541b0*/  VIADD R240, R0, 0xd3 ;  /* 0x000000d300f07836 */ /* 0x000fe20000000000 */
[----:B------:R-:W-:Y:S01]  /*541c0*/  ULDC UR59, c[0x0][0x228] ;  /* 0x00008a00003b7ab9 */ /* 0x000fe20000000800 */
[----:B------:R-:W-:Y:S01]  /*541d0*/  LOP3.LUT R229, R229, 0xf7ffffff, RZ, 0xc0, !PT ;  /* 0xf7ffffffe5e57812 */ /* 0x000fe200078ec0ff */
[----:B------:R-:W2:Y:S03]  /*541e0*/  LDL.LU R7, [R1+0x1ad4] ;  /* 0x001ad40001077983 */ /* 0x000ea60000300800 */
[----:B------:R-:W-:Y:S02]  /*541f0*/  @P0 LOP3.LUT R229, R229, 0x8000000, RZ, 0xfc, !PT ;  /* 0x08000000e5e50812 */ /* 0x000fe400078efcff */
[----:B------:R-:W-:-:S04]  /*54200*/  ISETP.GE.AND P0, PT, R33, UR46, PT ;  /* 0x0000002e21007c0c */ /* 0x000fc8000bf06270 */
[----:B------:R-:W-:Y:S02]  /*54210*/  ISETP.LT.AND P1, PT, R3, UR58, !P0 ;  /* 0x0000003a03007c0c */ /* 0x000fe4000c721270 */
[----:B------:R-:W-:Y:S01]  /*54220*/  LOP3.LUT R229, R229, 0xfbffffff, RZ, 0xc0, !PT ;  /* 0xfbffffffe5e57812 */ /* 0x000fe200078ec0ff */
[----:B------:R-:W-:Y:S01]  /*54230*/  VIADD R33, R0, 0xef ;  /* 0x000000ef00217836 */ /* 0x000fe20000000000 */
[----:B------:R-:W-:Y:S01]  /*54240*/  ISETP.LT.AND P0, PT, R2, UR52, !P0 ;  /* 0x0000003402007c0c */ /* 0x000fe2000c701270 */
[----:B0-----:R-:W-:Y:S01]  /*54250*/  VIADD R5, R5, UR10 ;  /* 0x0000000a05057c36 */ /* 0x001fe20008000000 */
[----:B------:R-:W-:Y:S01]  /*54260*/  ULDC UR10, c[0x0][0x248] ;  /* 0x00009200000a7ab9 */ /* 0x000fe20000000800 */
[C---:B------:R-:W-:Y:S01]  /*54270*/  VIADD R241, R0.reuse, 0xd1 ;  /* 0x000000d100f17836 */ /* 0x040fe20000000000 */
[----:B------:R-:W-:Y:S01]  /*54280*/  ULDC UR58, c[0x0][0x228] ;  /* 0x00008a00003a7ab9 */ /* 0x000fe20000000800 */
[----:B------:R-:W-:-:S04]  /*54290*/  VIADD R242, R0, 0xcf ;  /* 0x000000cf00f27836 */ /* 0x000fc80000000000 */
[----:B------:R-:W-:Y:S01]  /*542a0*/  @P1 LOP3.LUT R229, R229, 0x4000000, RZ, 0xfc, !PT ;  /* 0x04000000e5e51812 */ /* 0x000fe200078efcff */
[----:B------:R-:W-:Y:S01]  /*542b0*/  VIADD R243, R0, 0xcd ;  /* 0x000000cd00f37836 */ /* 0x000fe20000000000 */
[----:B------:R-:W-:Y:S02]  /*542c0*/  ULDC UR52, c[0x0][0x228] ;  /* 0x00008a0000347ab9 */ /* 0x000fe40000000800 */
        /* <DEDUP_REMOVED lines=8> */
[----:B------:R-:W-:Y:S01]  /*54350*/  ULDC UR4, c[0x0][0x248] ;  /* 0x0000920000047ab9 */ /* 0x000fe20000000800 */
[----:B------:R-:W-:Y:S01]  /*54360*/  VIADD R244, R0, 0xcb ;  /* 0x000000cb00f47836 */ /* 0x000fe20000000000 */
[----:B------:R-:W-:-:S05]  /*54370*/  ULDC UR50, c[0x0][0x228] ;  /* 0x00008a0000327ab9 */ /* 0x000fca0000000800 */
[----:B------:R-:W-:-:S04]  /*54380*/  @P1 LOP3.LUT R229, R229, 0x1000000, RZ, 0xfc, !PT ;  /* 0x01000000e5e51812 */ /* 0x000fc800078efcff */
[----:B------:R-:W-:-:S04]  /*54390*/  LOP3.LUT R229, R229, 0xff7fffff, RZ, 0xc0, !PT ;  /* 0xff7fffffe5e57812 */ /* 0x000fc800078ec0ff */
[----:B------:R-:W-:Y:S02]  /*543a0*/  @P0 LOP3.LUT R229, R229, 0x800000, RZ, 0xfc, !PT ;  /* 0x00800000e5e50812 */ /* 0x000fe400078efcff */
[----:B------:R-:W-:Y:S01]  /*543b0*/  ISETP.GE.AND P0, PT, R33, UR53, PT ;  /* 0x0000003521007c0c */ /* 0x000fe2000bf06270 */
[----:B0-----:R-:W-:Y:S01]  /*543c0*/  VIADD R5, R5, UR10 ;  /* 0x0000000a05057c36 */ /* 0x001fe20008000000 */
[----:B------:R-:W-:Y:S01]  /*543d0*/  ULDC UR10, c[0x0][0x228] ;  /* 0x00008a00000a7ab9 */ /* 0x000fe20000000800 */
[----:B------:R-:W-:Y:S01]  /*543e0*/  LOP3.LUT R229, R229, 0xffbfffff, RZ, 0xc0, !PT ;  /* 0xffbfffffe5e57812 */ /* 0x000fe200078ec0ff */
[----:B------:R-:W-:Y:S01]  /*543f0*/  VIADD R33, R0, 0xeb ;  /* 0x000000eb00217836 */ /* 0x000fe20000000000 */
[----:B------:R-:W-:Y:S01]  /*54400*/  ISETP.LT.AND P1, PT, R3, UR8, !P0 ;  /* 0x0000000803007c0c */ /* 0x000fe2000c721270 */
[----:B------:R0:W-:Y:S01]  /*54410*/  STL [R1+0x8b8], R5 ;  /* 0x0008b80501007387 */ /* 0x0001e20000100800 */
[----:B------:R-:W-:Y:S01]  /*54420*/  ISETP.LT.AND P0, PT, R2, UR10, !P0 ;  /* 0x0000000a02007c0c */ /* 0x000fe2000c701270 */
[----:B------:R-:W-:Y:S01]  /*54430*/  ULDC UR8, c[0x0][0x248] ;  /* 0x0000920000087ab9 */ /* 0x000fe20000000800 */
[----:B------:R-:W-:Y:S01]  /*54440*/  ULDC UR10, c[0x0][0x248] ;  /* 0x00009200000a7ab9 */ /* 0x000fe20000000800 */
[----:B------:R-:W3:Y:S01]  /*54450*/  LDL.LU R4, [R1+0x1ad0] ;  /* 0x001ad00001047983 */ /* 0x000ee20000300800 */
[----:B------:R-:W-:Y:S01]  /*54460*/  VIADD R245, R0, 0xc9 ;  /* 0x000000c900f57836 */ /* 0x000fe20000000000 */
[----:B------:R-:W-:-:S06]  /*54470*/  ULDC UR53, c[0x0][0x228] ;  /* 0x00008a0000357ab9 */ /* 0x000fcc0000000800 */
[----:B------:R-:W-:-:S04]  /*54480*/  @P1 LOP3.LUT R229, R229, 0x400000, RZ, 0xfc, !PT ;  /* 0x00400000e5e51812 */ /* 0x000fc800078efcff */
[----:B------:R-:W-:-:S04]  /*54490*/  LOP3.LUT R229, R229, 0xffdfffff, RZ, 0xc0, !PT ;  /* 0xffdfffffe5e57812 */ /* 0x000fc800078ec0ff */
[----:B------:R-:W-:Y:S02]  /*544a0*/  @P0 LOP3.LUT R229, R229, 0x200000, RZ, 0xfc, !PT ;  /* 0x00200000e5e50812 */ /* 0x000fe400078efcff */
[----:B------:R-:W-:Y:S02]  /*544b0*/  ISETP.GE.AND P0, PT, R33, UR43, PT ;  /* 0x0000002b21007c0c */ /* 0x000fe4000bf06270 */
        /* <DEDUP_REMOVED lines=10> */
[----:B------:R-:W-:-:S04]  /*54560*/  @P1 LOP3.LUT R229, R229, 0x100000, RZ, 0xfc, !PT ;  /* 0x00100000e5e51812 */ /* 0x000fc800078efcff */
[----:B------:R-:W-:Y:S01]  /*54570*/  LOP3.LUT R229, R229, 0xfff7ffff, RZ, 0xc0, !PT ;  /* 0xfff7ffffe5e57812 */ /* 0x000fe200078ec0ff */
[----:B0-----:R-:W-:Y:S01]  /*54580*/  VIADD R5, R5, UR12 ;  /* 0x0000000c05057c36 */ /* 0x001fe20008000000 */
[----:B------:R-:W-:Y:S02]  /*54590*/  ULDC UR12, c[0x0][0x228] ;  /* 0x00008a00000c7ab9 */ /* 0x000fe40000000800 */
        /* <DEDUP_REMOVED lines=9> */
[----:B------:R-:W4:Y:S01]  /*54630*/  LDL.LU R6, [R1+0x1acc] ;  /* 0x001acc0001067983 */ /* 0x000f220000300800 */
[----:B------:R-:W-:-:S07]  /*54640*/  ULDC UR12, c[0x0][0x228] ;  /* 0x00008a00000c7ab9 */ /* 0x000fce0000000800 */
        /* <DEDUP_REMOVED lines=10> */
[----:B------:R-:W-:Y:S01]  /*546f0*/  ULDC UR14, c[0x0][0x248] ;  /* 0x00009200000e7ab9 */ /* 0x000fe20000000800 */
[----:B------:R-:W-:Y:S01]  /*54700*/  ULDC UR25, c[0x0][0x248] ;  /* 0x0000920000197ab9 */ /* 0x000fe20000000800 */
[----:B0-----:R-:W-:Y:S01]  /*54710*/  VIADD R5, R5, UR22 ;  /* 0x0000001605057c36 */ /* 0x001fe20008000000 */
[----:B------:R-:W-:-:S02]  /*54720*/  ULDC UR22, c[0x0][0x228] ;  /* 0x00008a0000167ab9 */ /* 0x000fc40000000800 */
[----:B------:R-:W-:Y:S01]  /*54730*/  ISETP.LT.AND P0, PT, R2, UR22, !P0 ;  /* 0x0000001602007c0c */ /* 0x000fe2000c701270 */
[----:B------:R-:W-:-:S05]  /*54740*/  VIADD R246, R0, 0xc8 ;  /* 0x000000c800f67836 */ /* 0x000fca0000000000 */
[----:B------:R-:W-:Y:S01]  /*54750*/  @P1 LOP3.LUT R229, R229, 0x10000, RZ, 0xfc, !PT ;  /* 0x00010000e5e51812 */ /* 0x000fe200078efcff */
[----:B------:R0:W-:Y:S01]  /*54760*/  STL [R1+0x8c8], R5 ;  /* 0x0008c80501007387 */ /* 0x0001e20000100800 */
[----:B------:R-:W-:Y:S01]  /*54770*/  VIADD R247, R0, 0xc7 ;  /* 0x000000c700f77836 */ /* 0x000fe20000000000 */
[----:B------:R-:W-:Y:S01]  /*54780*/  ULDC UR22, c[0x0][0x228] ;  /* 0x00008a0000167ab9 */ /* 0x000fe20000000800 */
        /* <DEDUP_REMOVED lines=11> */
[C---:B------:R-:W-:Y:S01]  /*54840*/  VIADD R248, R0.reuse, 0xc6 ;  /* 0x000000c600f87836 */ /* 0x040fe20000000000 */
[----:B------:R-:W-:Y:S01]  /*54850*/  ULDC UR54, c[0x0][0x248] ;  /* 0x0000920000367ab9 */ /* 0x000fe20000000800 */
[----:B------:R-:W-:Y:S01]  /*54860*/  VIADD R249, R0, 0xc5 ;  /* 0x000000c500f97836 */ /* 0x000fe20000000000 */
[----:B------:R-:W-:-:S04]  /*54870*/  ULDC UR56, c[0x0][0x248] ;  /* 0x0000920000387ab9 */ /* 0x000fc80000000800 */
[----:B------:R-:W-:-:S04]  /*54880*/  @P1 LOP3.LUT R229, R229, 0x4000, RZ, 0xfc, !PT ;  /* 0x00004000e5e51812 */ /* 0x000fc800078efcff */
[----:B------:R-:W-:Y:S01]  /*54890*/  LOP3.LUT R229, R229, 0xffffdfff, RZ, 0xc0, !PT ;  /* 0xffffdfffe5e57812 */ /* 0x000fe200078ec0ff */
[----:B0-----:R-:W-:Y:S01]  /*548a0*/  VIADD R5, R5, UR18 ;  /* 0x0000001205057c36 */ /* 0x001fe20008000000 */
[----:B------:R-:W-:Y:S02]  /*548b0*/  ULDC UR18, c[0x0][0x228] ;  /* 0x00008a0000127ab9 */ /* 0x000fe40000000800 */
[----:B------:R-:W-:Y:S02]  /*548c0*/  @P0 LOP3.LUT R229, R229, 0x2000, RZ, 0xfc, !PT ;  /* 0x00002000e5e50812 */ /* 0x000fe400078efcff */
[----:B------:R-:W-:Y:S01]  /*548d0*/  ISETP.GE.AND P0, PT, R33, UR9, PT ;  /* 0x0000000921007c0c */ /* 0x000fe2000bf06270 */
[----:B------:R0:W-:Y:S01]  /*548e0*/  STL [R1+0x8d0], R5 ;  /* 0x0008d00501007387 */ /* 0x0001e20000100800 */
[----:B------:R-:W-:Y:S01]  /*548f0*/  LOP3.LUT R229, R229, 0xffffefff, RZ, 0xc0, !PT ;  /* 0xffffefffe5e57812 */ /* 0x000fe200078ec0ff */
[----:B------:R-:W-:Y:S01]  /*54900*/  VIADD R33, R0, 0xe1 ;  /* 0x000000e100217836 */ /* 0x000fe20000000000 */
[----:B------:R-:W-:Y:S01]  /*54910*/  ISETP.LT.AND P1, PT, R3, UR18, !P0 ;  /* 0x0000001203007c0c */ /* 0x000fe2000c721270 */
[----:B------:R-:W2:Y:S01]  /*54920*/  LDL.LU R188, [R1+0x1ac8] ;  /* 0x001ac80001bc7983 */ /* 0x000ea20000300800 */
[----:B------:R-:W-:Y:S01]  /*54930*/  ISETP.LT.AND P0, PT, R2, UR26, !P0 ;  /* 0x0000001a02007c0c */ /* 0x000fe2000c701270 */
[----:B------:R-:W-:Y:S01]  /*54940*/  ULDC UR9, c[0x0][0x248] ;  /* 0x0000920000097ab9 */ /* 0x000fe20000000800 */
[----:B------:R-:W-:Y:S01]  /*54950*/  ULDC UR18, c[0x0][0x248] ;  /* 0x0000920000127ab9 */ /* 0x000fe20000000800 */
[----:B------:R-:W-:Y:S01]  /*54960*/  ULDC UR26, c[0x0][0x248] ;  /* 0x00009200001a7ab9 */ /* 0x000fe20000000800 */
[----:B0-----:R-:W-:Y:S01]  /*54970*/  VIADD R5, R5, UR28 ;  /* 0x0000001c05057c36 */ /* 0x001fe20008000000 */
[----:B------:R-:W-:-:S04]  /*54980*/  ULDC UR28, c[0x0][0x228] ;  /* 0x00008a00001c7ab9 */ /* 0x000fc80000000800 */
[----:B------:R0:W-:Y:S02]  /*54990*/  STL [R1+0x8d4], R5 ;  /* 0x0008d40501007387 */ /* 0x0001e40000100800 */
        /* <DEDUP_REMOVED lines=14> */
[----:B------:R-:W-:-:S02]  /*54a80*/  ULDC UR28, c[0x0][0x248] ;  /* 0x00009200001c7ab9 */ /* 0x000fc40000000800 */
[----:B------:R-:W3:Y:S01]  /*54a90*/  LDL.LU R41, [R1+0xeec] ;  /* 0x000eec0001297983 */ /* 0x000ee20000300800 */
[----:B0-----:R-:W-:Y:S01]  /*54aa0*/  VIADD R5, R5, UR30 ;  /* 0x0000001e05057c36 */ /* 0x001fe20008000000 */
[----:B------:R-:W-:-:S04]  /*54ab0*/  ULDC UR30, c[0x0][0x248] ;  /* 0x00009200001e7ab9 */ /* 0x000fc80000000800 */
[----:B------:R0:W-:Y:S01]  /*54ac0*/  STL [R1+0x8e0], R5 ;  /* 0x0008e00501007387 */ /* 0x0001e20000100800 */
[----:B------:R-:W-:Y:S01]  /*54ad0*/  ISETP.LT.AND P0, PT, R2, UR6, !P0 ;  /* 0x0000000602007c0c */ /* 0x000fe2000c701270 */
[----:B------:R-:W-:Y:S01]  /*54ae0*/  ULDC UR6, c[0x0][0x248] ;  /* 0x0000920000067ab9 */ /* 0x000fe20000000800 */
[----:B0-----:R-:W-:Y:S01]  /*54af0*/  VIADD R5, R5, UR30 ;  /* 0x0000001e05057c36 */ /* 0x001fe20008000000 */
[----:B------:R-:W-:-:S04]  /*54b00*/  ULDC UR30, c[0x0][0x248] ;  /* 0x00009200001e7ab9 */ /* 0x000fc80000000800 */
[----:B------:R0:W-:Y:S01]  /*54b10*/  STL [R1+0x8e4], R5 ;  /* 0x0008e40501007387 */ /* 0x0001e20000100800 */
[----:B------:R-:W-:-:S03]  /*54b20*/  @P1 LOP3.LUT R229, R229, 0x400, RZ, 0xfc, !PT ;  /* 0x00000400e5e51812 */ /* 0x000fc600078efcff */
[----:B------:R-:W4:Y:S01]  /*54b30*/  LDL.LU R39, [R1+0xef0] ;  /* 0x000ef00001277983 */ /* 0x000f220000300800 */
        /* <DEDUP_REMOVED lines=9> */
[----:B0-----:R-:W-:Y:S01]  /*54bd0*/  VIADD R5, R5, UR30 ;  /* 0x0000001e05057c36 */ /* 0x001fe20008000000 */
[----:B------:R-:W-:-:S02]  /*54be0*/  ULDC UR30, c[0x0][0x248] ;  /* 0x00009200001e7ab9 */ /* 0x000fc40000000800 */
[----:B------:R-:W-:Y:S02]  /*54bf0*/  ISETP.LT.AND P1, PT, R3, UR38, !P0 ;  /* 0x0000002603007c0c */ /* 0x000fe4000c721270 */
[----:B------:R-:W-:Y:S01]  /*54c00*/  LOP3.LUT R229, R229, 0xfffffeff, RZ, 0xc0, !PT ;  /* 0xfffffeffe5e57812 */ /* 0x000fe200078ec0ff */
[----:B------:R0:W-:Y:S01]  /*54c10*/  STL [R1+0x8f0], R5 ;  /* 0x0008f00501007387 */ /* 0x0001e20000100800 */
[----:B------:R-:W-:Y:S01]  /*54c20*/  ISETP.LT.AND P0, PT, R2, UR34, !P0 ;  /* 0x0000002202007c0c */ /* 0x000fe2000c701270 */
[----:B------:R-:W-:Y:S01]  /*54c30*/  VIADD R33, R0, 0xdd ;  /* 0x000000dd00217836 */ /* 0x000fe20000000000 */
[----:B------:R-:W-:Y:S01]  /*54c40*/  ULDC UR57, c[0x0][0x228] ;  /* 0x00008a0000397ab9 */ /* 0x000fe20000000800 */
[----:B------:R-:W-:Y:S01]  /*54c50*/  ULDC UR38, c[0x0][0x248] ;  /* 0x0000920000267ab9 */ /* 0x000fe20000000800 */
[----:B------:R-:W-:Y:S01]  /*54c60*/  ULDC UR34, c[0x0][0x248] ;  /* 0x0000920000227ab9 */ /* 0x000fe20000000800 */
[----:B0-----:R-:W-:Y:S01]  /*54c70*/  VIADD R5, R5, UR30 ;  /* 0x0000001e05057c36 */ /* 0x001fe20008000000 */
[----:B------:R-:W-:-:S04]  /*54c80*/  ULDC UR30, c[0x0][0x248] ;  /* 0x00009200001e7ab9 */ /* 0x000fc80000000800 */
[----:B------:R0:W-:Y:S01]  /*54c90*/  STL [R1+0x8f4], R5 ;  /* 0x0008f40501007387 */ /* 0x0001e20000100800 */
[----:B------:R-:W-:Y:S01]  /*54ca0*/  @P1 LOP3.LUT R229, R229, 0x100, RZ, 0xfc, !PT ;  /* 0x00000100e5e51812 */ /* 0x000fe200078efcff */
[----:B0-----:R-:W-:Y:S01]  /*54cb0*/  VIADD R5, R5, UR30 ;  /* 0x0000001e05057c36 */ /* 0x001fe20008000000 */
[----:B------:R-:W-:-:S04]  /*54cc0*/  ULDC UR30, c[0x0][0x248] ;  /* 0x00009200001e7ab9 */ /* 0x000fc80000000800 */
[----:B------:R0:W-:Y:S01]  /*54cd0*/  STL [R1+0x8f8], R5 ;  /* 0x0008f80501007387 */ /* 0x0001e20000100800 */
[----:B------:R-:W-:Y:S01]  /*54ce0*/  LOP3.LUT R229, R229, 0xffffff7f, RZ, 0xc0, !PT ;  /* 0xffffff7fe5e57812 */ /* 0x000fe200078ec0ff */
[----:B0-----:R-:W-:-:S03]  /*54cf0*/  VIADD R5, R5, UR30 ;  /* 0x0000001e05057c36 */ /* 0x001fc60008000000 */
[----:B------:R-:W-:Y:S01]  /*54d00*/  @P0 LOP3.LUT R229, R229, 0x80, RZ, 0xfc, !PT ;  /* 0x00000080e5e50812 */ /* 0x000fe200078efcff */
[----:B------:R-:W-:Y:S01]  /*54d10*/  ULDC UR30, c[0x0][0x228] ;  /* 0x00008a00001e7ab9 */ /* 0x000fe20000000800 */
[----:B------:R0:W-:Y:S01]  /*54d20*/  STL [R1+0x8fc], R5 ;  /* 0x0008fc0501007387 */ /* 0x0001e20000100800 */
        /* <DEDUP_REMOVED lines=10> */
[----:B------:R-:W-:-:S04]  /*54dd0*/  ULDC UR4, c[0x0][0x248] ;  /* 0x0000920000047ab9 */ /* 0x000fc80000000800 */
[----:B------:R0:W-:Y:S01]  /*54de0*/  STL [R1+0x904], R5 ;  /* 0x0009040501007387 */ /* 0x0001e20000100800 */
[----:B------:R-:W-:Y:S01]  /*54df0*/  ISETP.LT.AND P0, PT, R2, UR48, !P0 ;  /* 0x0000003002007c0c */ /* 0x000fe2000c701270 */
[----:B------:R-:W-:Y:S01]  /*54e00*/  ULDC UR48, c[0x0][0x248] ;  /* 0x0000920000307ab9 */ /* 0x000fe20000000800 */
[----:B0-----:R-:W-:-:S03]  /*54e10*/  VIADD R5, R5, UR4 ;  /* 0x0000000405057c36 */ /* 0x001fc60008000000 */
[----:B------:R-:W-:Y:S01]  /*54e20*/  @P1 LOP3.LUT R229, R229, 0x40, RZ, 0xfc, !PT ;  /* 0x00000040e5e51812 */ /* 0x000fe200078efcff */
[----:B------:R-:W-:Y:S01]  /*54e30*/  ULDC UR4, c[0x0][0x228] ;  /* 0x00008a0000047ab9 */ /* 0x000fe20000000800 */
[----:B------:R0:W-:Y:S02]  /*54e40*/  STL [R1+0x908], R5 ;  /* 0x0009080501007387 */ /* 0x0001e40000100800 */
[----:B------:R-:W-:Y:S01]  /*54e50*/  LOP3.LUT R229, R229, 0xffffffdf, RZ, 0xc0, !PT ;  /* 0xffffffdfe5e57812 */ /* 0x000fe200078ec0ff */
[----:B0-----:R-:W-:Y:S01]  /*54e60*/  VIADD R5, R5, UR8 ;  /* 0x0000000805057c36 */ /* 0x001fe20008000000 */
[----:B------:R-:W-:-:S04]  /*54e70*/  ULDC UR8, c[0x0][0x248] ;  /* 0x0000920000087ab9 */ /* 0x000fc80000000800 */
[----:B------:R0:W-:Y:S01]  /*54e80*/  STL [R1+0x90c], R5 ;  /* 0x00090c0501007387 */ /* 0x0001e20000100800 */
[----:B------:R-:W-:Y:S02]  /*54e90*/  @P0 LOP3.LUT R229, R229, 0x20, RZ, 0xfc, !PT ;  /* 0x00000020e5e50812 */ /* 0x000fe400078efcff */
[----:B------:R-:W-:Y:S01]  /*54ea0*/  ISETP.GE.AND P0, PT, R33, UR19, PT ;  /* 0x0000001321007c0c */ /* 0x000fe2000bf06270 */
[----:B0-----:R-:W-:Y:S01]  /*54eb0*/  VIADD R5, R5, UR8 ;  /* 0x0000000805057c36 */ /* 0x001fe20008000000 */
[----:B------:R-:W-:-:S04]  /*54ec0*/  ULDC UR8, c[0x0][0x248] ;  /* 0x0000920000087ab9 */ /* 0x000fc80000000800 */
[----:B------:R0:W-:Y:S01]  /*54ed0*/  STL [R1+0x910], R5 ;  /* 0x0009100501007387 */ /* 0x0001e20000100800 */
[----:B------:R-:W-:Y:S01]  /*54ee0*/  ISETP.LT.AND P1, PT, R3, UR42, !P0 ;  /* 0x0000002a03007c0c */ /* 0x000fe2000c721270 */
[----:B------:R-:W-:Y:S02]  /*54ef0*/  VIADD R251, R0, 0xc4 ;  /* 0x000000c400fb7836 */ /* 0x000fe40000000000 */
[----:B0-----:R-:W-:Y:S01]  /*54f00*/  VIADD R5, R5, UR8 ;  /* 0x0000000805057c36 */ /* 0x001fe20008000000 */
[----:B------:R-:W-:Y:S01]  /*54f10*/  ULDC UR8, c[0x0][0x248] ;  /* 0x0000920000087ab9 */ /* 0x000fe20000000800 */
[----:B------:R-:W-:Y:S01]  /*54f20*/  LOP3.LUT R229, R229, 0xffffffef, RZ, 0xc0, !PT ;  /* 0xffffffefe5e57812 */ /* 0x000fe200078ec0ff */
[----:B------:R-:W-:Y:S02]  /*54f30*/  ULDC UR42, c[0x0][0x248] ;  /* 0x00009200002a7ab9 */ /* 0x000fe40000000800 */
[----:B------:R0:W-:Y:S01]  /*54f40*/  STL [R1+0x914], R5 ;  /* 0x0009140501007387 */ /* 0x0001e20000100800 */
[----:B------:R-:W-:Y:S01]  /*54f50*/  ISETP.LT.AND P0, PT, R2, UR47, !P0 ;  /* 0x0000002f02007c0c */ /* 0x000fe2000c701270 */
        /* <DEDUP_REMOVED lines=15> */
[----:B0-----:R-:W-:Y:S01]  /*55050*/  VIADD R5, R5, UR8 ;  /* 0x0000000805057c36 */ /* 0x001fe20008000000 */
[----:B------:R-:W-:Y:S01]  /*55060*/  ULDC UR8, c[0x0][0x248] ;  /* 0x0000920000087ab9 */ /* 0x000fe20000000800 */
[----:B------:R-:W-:-:S03]  /*55070*/  ISETP.LT.AND P1, PT, R3, UR61, !P0 ;  /* 0x0000003d03007c0c */ /* 0x000fc6000c721270 */
[----:B------:R0:W-:Y:S01]  /*55080*/  STL [R1+0x924], R5 ;  /* 0x0009240501007387 */ /* 0x0001e20000100800 */
[----:B------:R-:W-:Y:S01]  /*55090*/  ISETP.LT.AND P0, PT, R2, UR36, !P0 ;  /* 0x0000002402007c0c */ /* 0x000fe2000c701270 */
[----:B0-----:R-:W-:Y:S01]  /*550a0*/  VIADD R5, R5, UR8 ;  /* 0x0000000805057c36 */ /* 0x001fe20008000000 */
[----:B------:R-:W-:-:S04]  /*550b0*/  ULDC UR8, c[0x0][0x248] ;  /* 0x0000920000087ab9 */ /* 0x000fc80000000800 */
[----:B------:R0:W-:Y:S01]  /*550c0*/  STL [R1+0x928], R5 ;  /* 0x0009280501007387 */ /* 0x0001e20000100800 */
[----:B------:R-:W-:Y:S01]  /*550d0*/  LOP3.LUT R229, R229, 0xfffffffb, RZ, 0xc0, !PT ;  /* 0xfffffffbe5e57812 */ /* 0x000fe200078ec0ff */
[----:B0-----:R-:W-:-:S03]  /*550e0*/  VIADD R5, R5, UR14 ;  /* 0x0000000e05057c36 */ /* 0x001fc60008000000 */
[----:B------:R-:W-:Y:S01]  /*550f0*/  @P1 LOP3.LUT R229, R229, 0x4, RZ, 0xfc, !PT ;  /* 0x00000004e5e51812 */ /* 0x000fe200078efcff */
[----:B------:R-:W-:Y:S01]  /*55100*/  ULDC UR14, c[0x0][0x248] ;  /* 0x00009200000e7ab9 */ /* 0x000fe20000000800 */
[----:B------:R0:W-:Y:S02]  /*55110*/  STL [R1+0x92c], R5 ;  /* 0x00092c0501007387 */ /* 0x0001e40000100800 */
[----:B------:R-:W-:Y:S01]  /*55120*/  LOP3.LUT R229, R229, 0xfffffffd, RZ, 0xc0, !PT ;  /* 0xfffffffde5e57812 */ /* 0x000fe200078ec0ff */
[----:B0-----:R-:W-:-:S03]  /*55130*/  VIADD R5, R5, UR8 ;  /* 0x0000000805057c36 */ /* 0x001fc60008000000 */
[----:B------:R-:W-:Y:S01]  /*55140*/  @P0 LOP3.LUT R229, R229, 0x2, RZ, 0xfc, !PT ;  /* 0x00000002e5e50812 */ /* 0x000fe200078efcff */
[----:B------:R-:W-:Y:S01]  /*55150*/  ULDC UR8, c[0x0][0x248] ;  /* 0x0000920000087ab9 */ /* 0x000fe20000000800 */
[----:B------:R0:W-:Y:S01]  /*55160*/  STL [R1+0x930], R5 ;  /* 0x0009300501007387 */ /* 0x0001e20000100800 */
[----:B------:R-:W-:Y:S01]  /*55170*/  ISETP.GE.AND P0, PT, R238, UR21, PT ;  /* 0x00000015ee007c0c */ /* 0x000fe2000bf06270 */
[----:B0-----:R-:W-:Y:S01]  /*55180*/  VIADD R5, R5, UR10 ;  /* 0x0000000a05057c36 */ /* 0x001fe20008000000 */
[----:B------:R-:W-:Y:S01]  /*55190*/  LOP3.LUT R229, R229, 0xfffffffe, RZ, 0xc0, !PT ;  /* 0xfffffffee5e57812 */ /* 0x000fe200078ec0ff */
[----:B------:R-:W-:-:S03]  /*551a0*/  ULDC UR10, c[0x0][0x248] ;  /* 0x00009200000a7ab9 */ /* 0x000fc60000000800 */
[----:B------:R0:W-:Y:S02]  /*551b0*/  STL [R1+0x934], R5 ;  /* 0x0009340501007387 */ /* 0x0001e40000100800 */
[----:B0-----:R-:W-:Y:S01]  /*551c0*/  VIADD R5, R5, UR25 ;  /* 0x0000001905057c36 */ /* 0x001fe20008000000 */
[----:B------:R-:W-:Y:S02]  /*551d0*/  ULDC UR25, c[0x0][0x228] ;  /* 0x00008a0000197ab9 */ /* 0x000fe40000000800 */
[----:B------:R-:W-:Y:S02]  /*551e0*/  ISETP.LT.AND P1, PT, R3, UR25, !P0 ;  /* 0x0000001903007c0c */ /* 0x000fe4000c721270 */
[----:B------:R-:W-:-:S13]  /*551f0*/  ISETP.LT.AND P0, PT, R2, UR60, !P0 ;  /* 0x0000003c02007c0c */ /* 0x000fda000c701270 */
[----:B------:R-:W-:Y:S02]  /*55200*/  @P0 LOP3.LUT R228, R228, 0x80000000, RZ, 0xfc, !PT ;  /* 0x80000000e4e40812 */ /* 0x000fe400078efcff */
[----:B------:R-:W-:Y:S02]  /*55210*/  ISETP.GE.AND P0, PT, R239, UR11, PT ;  /* 0x0000000bef007c0c */ /* 0x000fe4000bf06270 */
[----:B------:R-:W-:Y:S02]  /*55220*/  @P1 LOP3.LUT R229, R229, 0x1, RZ, 0xfc, !PT ;  /* 0x00000001e5e51812 */ /* 0x000fe400078efcff */
[----:B------:R-:W-:Y:S01]  /*55230*/  ISETP.LT.AND P1, PT, R3, UR31, !P0 ;  /* 0x0000001f03007c0c */ /* 0x000fe2000c721270 */
[----:B------:R-:W-:Y:S01]  /*55240*/  ULDC UR31, c[0x0][0x228] ;  /* 0x00008a00001f7ab9 */ /* 0x000fe20000000800 */
[----:B------:R-:W-:Y:S01]  /*55250*/  ISETP.LT.AND P0, PT, R2, UR57, !P0 ;  /* 0x0000003902007c0c */ /* 0x000fe2000c701270 */
[----:B------:R-:W-:Y:S01]  /*55260*/  ULDC UR57, c[0x0][0x228] ;  /* 0x00008a0000397ab9 */ /* 0x000fe20000000800 */
[----:B------:R-:W-:-:S09]  /*55270*/  LOP3.LUT R228, R228, 0xbfffffff, RZ, 0xc0, !PT ;  /* 0xbfffffffe4e47812 */ /* 0x000fd200078ec0ff */
[----:B------:R-:W-:-:S04]  /*55280*/  @P1 LOP3.LUT R228, R228, 0x40000000, RZ, 0xfc, !PT ;  /* 0x40000000e4e41812 */ /* 0x000fc800078efcff */
[----:B------:R-:W-:-:S04]  /*55290*/  LOP3.LUT R228, R228, 0xdfffffff, RZ, 0xc0, !PT ;  /* 0xdfffffffe4e47812 */ /* 0x000fc800078ec0ff */
[----:B------:R-:W-:Y:S02]  /*552a0*/  @P0 LOP3.LUT R228, R228, 0x20000000, RZ, 0xfc, !PT ;  /* 0x20000000e4e40812 */ /* 0x000fe400078efcff */
[----:B------:R-:W-:-:S04]  /*552b0*/  ISETP.GE.AND P0, PT, R240, UR5, PT ;  /* 0x00000005f0007c0c */ /* 0x000fc8000bf06270 */
[----:B------:R-:W-:Y:S01]  /*552c0*/  ISETP.LT.AND P2, PT, R3, UR57, !P0 ;  /* 0x0000003903007c0c */ /* 0x000fe2000c741270 */
[----:B------:R-:W-:Y:S01]  /*552d0*/  ULDC UR57, c[0x0][0x228] ;  /* 0x00008a0000397ab9 */ /* 0x000fe20000000800 */
[----:B------:R-:W-:Y:S02]  /*552e0*/  ISETP.LT.AND P1, PT, R2, UR31, !P0 ;  /* 0x0000001f02007c0c */ /* 0x000fe4000c721270 */
[----:B------:R-:W-:Y:S02]  /*552f0*/  LOP3.LUT R228, R228, 0xefffffff, RZ, 0xc0, !PT ;  /* 0xefffffffe4e47812 */ /* 0x000fe400078ec0ff */
[----:B------:R-:W-:-:S07]  /*55300*/  ISETP.GE.AND P0, PT, R241, UR55, PT ;  /* 0x00000037f1007c0c */ /* 0x000fce000bf06270 */
[----:B------:R-:W-:Y:S02]  /*55310*/  @P2 LOP3.LUT R228, R228, 0x10000000, RZ, 0xfc, !PT ;  /* 0x10000000e4e42812 */ /* 0x000fe400078efcff */
[----:B------:R-:W-:Y:S02]  /*55320*/  ISETP.LT.AND P2, PT, R3, UR57, !P0 ;  /* 0x0000003903007c0c */ /* 0x000fe4000c741270 */
[----:B------:R-:W-:-:S04]  /*55330*/  LOP3.LUT R228, R228, 0xf7ffffff, RZ, 0xc0, !PT ;  /* 0xf7ffffffe4e47812 */ /* 0x000fc800078ec0ff */
[----:B------:R-:W-:Y:S02]  /*55340*/  @P1 LOP3.LUT R228, R228, 0x8000000, RZ, 0xfc, !PT ;  /* 0x08000000e4e41812 */ /* 0x000fe400078efcff */
[----:B------:R-:W-:Y:S02]  /*55350*/  ISETP.LT.AND P1, PT, R2, UR59, !P0 ;  /* 0x0000003b02007c0c */ /* 0x000fe4000c721270 */
[----:B------:R-:W-:Y:S02]  /*55360*/  LOP3.LUT R228, R228, 0xfbffffff, RZ, 0xc0, !PT ;  /* 0xfbffffffe4e47812 */ /* 0x000fe400078ec0ff */
[----:B------:R-:W-:Y:S02]  /*55370*/  ISETP.GE.AND P0, PT, R242, UR51, PT ;  /* 0x00000033f2007c0c */ /* 0x000fe4000bf06270 */
[----:B------:R-:W-:Y:S02]  /*55380*/  @P2 LOP3.LUT R228, R228, 0x4000000, RZ, 0xfc, !PT ;  /* 0x04000000e4e42812 */ /* 0x000fe400078efcff */
[----:B------:R-:W-:-:S02]  /*55390*/  ISETP.LT.AND P2, PT, R3, UR58, !P0 ;  /* 0x0000003a03007c0c */ /* 0x000fc4000c741270 */
        /* <DEDUP_REMOVED lines=10> */
[----:B------:R-:W-:Y:S01]  /*55440*/  LOP3.LUT R228, R228, 0xffefffff, RZ, 0xc0, !PT ;  /* 0xffefffffe4e47812 */ /* 0x000fe200078ec0ff */
[----:B------:R0:W-:Y:S01]  /*55450*/  STL [R1+0x938], R5 ;  /* 0x0009380501007387 */ /* 0x0001e20000100800 */
[----:B------:R-:W-:Y:S02]  /*55460*/  ISETP.GE.AND P0, PT, R244, UR39, PT ;  /* 0x00000027f4007c0c */ /* 0x000fe4000bf06270 */
[----:B------:R-:W-:Y:S02]  /*55470*/  @P2 LOP3.LUT R228, R228, 0x100000, RZ, 0xfc, !PT ;  /* 0x00100000e4e42812 */ /* 0x000fe400078efcff */
[----:B------:R-:W-:Y:S01]  /*55480*/  ISETP.LT.AND P2, PT, R3, UR16, !P0 ;  /* 0x0000001003007c0c */ /* 0x000fe2000c741270 */
[----:B0-----:R-:W-:Y:S01]  /*55490*/  VIADD R5, R5, UR24 ;  /* 0x0000001805057c36 */ /* 0x001fe20008000000 */
[----:B------:R-:W-:Y:S01]  /*554a0*/  LOP3.LUT R228, R228, 0xfff7ffff, RZ, 0xc0, !PT ;  /* 0xfff7ffffe4e47812 */ /* 0x000fe200078ec0ff */
[----:B------:R-:W-:-:S03]  /*554b0*/  ULDC.64 UR24, c[0x0][0x228] ;  /* 0x00008a0000187ab9 */ /* 0x000fc60000000a00 */
[----:B------:R0:W-:Y:S01]  /*554c0*/  STL [R1+0x93c], R5 ;  /* 0x00093c0501007387 */ /* 0x0001e20000100800 */
[----:B------:R-:W-:Y:S02]  /*554d0*/  @P1 LOP3.LUT R228, R228, 0x80000, RZ, 0xfc, !PT ;  /* 0x00080000e4e41812 */ /* 0x000fe400078efcff */
[----:B------:R-:W-:Y:S01]  /*554e0*/  ISETP.LT.AND P1, PT, R2, UR43, !P0 ;  /* 0x0000002b02007c0c */ /* 0x000fe2000c721270 */
[----:B0-----:R-:W-:Y:S01]  /*554f0*/  VIADD R5, R5, UR20 ;  /* 0x0000001405057c36 */ /* 0x001fe20008000000 */
[----:B------:R-:W-:Y:S01]  /*55500*/  LOP3.LUT R228, R228, 0xfffeffff, RZ, 0xc0, !PT ;  /* 0xfffeffffe4e47812 */ /* 0x000fe200078ec0ff */
[----:B------:R-:W-:-:S03]  /*55510*/  ULDC.64 UR20, c[0x0][0x228] ;  /* 0x00008a0000147ab9 */ /* 0x000fc60000000a00 */
[----:B------:R0:W-:Y:S01]  /*55520*/  STL [R1+0x940], R5 ;  /* 0x0009400501007387 */ /* 0x0001e20000100800 */
[----:B------:R-:W-:Y:S02]  /*55530*/  ISETP.GE.AND P0, PT, R245, UR35, PT ;  /* 0x00000023f5007c0c */ /* 0x000fe4000bf06270 */
[----:B------:R-:W-:Y:S01]  /*55540*/  @P2 LOP3.LUT R228, R228, 0x10000, RZ, 0xfc, !PT ;  /* 0x00010000e4e42812 */ /* 0x000fe200078efcff */
[----:B0-----:R-:W-:Y:S01]  /*55550*/  VIADD R5, R5, UR15 ;  /* 0x0000000f05057c36 */ /* 0x001fe20008000000 */
[----:B------:R-:W-:-:S04]  /*55560*/  ISETP.LT.AND P2, PT, R3, UR37, !P0 ;  /* 0x0000002503007c0c */ /* 0x000fc8000c741270 */
[----:B------:R0:W-:Y:S01]  /*55570*/  STL [R1+0x944], R5 ;  /* 0x0009440501007387 */ /* 0x0001e20000100800 */
[----:B------:R-:W-:Y:S01]  /*55580*/  LOP3.LUT R228, R228, 0xffff7fff, RZ, 0xc0, !PT ;  /* 0xffff7fffe4e47812 */ /* 0x000fe200078ec0ff */
[----:B0-----:R-:W-:-:S03]  /*55590*/  VIADD R5, R5, UR14 ;  /* 0x0000000e05057c36 */ /* 0x001fc60008000000 */
[----:B------:R-:W-:Y:S01]  /*555a0*/  @P1 LOP3.LUT R228, R228, 0x8000, RZ, 0xfc, !PT ;  /* 0x00008000e4e41812 */ /* 0x000fe200078efcff */
[----:B------:R-:W-:Y:S01]  /*555b0*/  ULDC.64 UR14, c[0x0][0x228] ;  /* 0x00008a00000e7ab9 */ /* 0x000fe20000000a00 */
[----:B------:R0:W-:Y:S01]  /*555c0*/  STL [R1+0x948], R5 ;  /* 0x0009480501007387 */ /* 0x0001e20000100800 */
[----:B------:R-:W-:Y:S02]  /*555d0*/  ISETP.LT.AND P1, PT, R2, UR12, !P0 ;  /* 0x0000000c02007c0c */ /* 0x000fe4000c721270 */
[----:B------:R-:W-:Y:S01]  /*555e0*/  LOP3.LUT R228, R228, 0xffffefff, RZ, 0xc0, !PT ;  /* 0xffffefffe4e47812 */ /* 0x000fe200078ec0ff */
[----:B0-----:R-:W-:Y:S01]  /*555f0*/  VIADD R5, R5, UR8 ;  /* 0x0000000805057c36 */ /* 0x001fe20008000000 */
[----:B------:R-:W-:-:S04]  /*55600*/  ISETP.GE.AND P0, PT, R246, UR33, PT ;  /* 0x00000021f6007c0c */ /* 0x000fc8000bf06270 */
[----:B------:R0:W-:Y:S01]  /*55610*/  STL [R1+0x94c], R5 ;  /* 0x00094c0501007387 */ /* 0x0001e20000100800 */
[----:B------:R-:W-:Y:S01]  /*55620*/  @P2 LOP3.LUT R228, R228, 0x1000, RZ, 0xfc, !PT ;  /* 0x00001000e4e42812 */ /* 0x000fe200078efcff */
[----:B0-----:R-:W-:Y:S01]  /*55630*/  VIADD R5, R5, UR9 ;  /* 0x0000000905057c36 */ /* 0x001fe20008000000 */
[----:B------:R-:W-:Y:S02]  /*55640*/  ULDC.64 UR8, c[0x0][0x228] ;  /* 0x00008a0000087ab9 */ /* 0x000fe40000000a00 */
[----:B------:R-:W-:Y:S02]  /*55650*/  LOP3.LUT R228, R228, 0xfffff7ff, RZ, 0xc0, !PT ;  /* 0xfffff7ffe4e47812 */ /* 0x000fe400078ec0ff */
[----:B------:R-:W-:Y:S01]  /*55660*/  ISETP.LT.AND P2, PT, R3, UR8, !P0 ;  /* 0x0000000803007c0c */ /* 0x000fe2000c741270 */
        /* <DEDUP_REMOVED lines=10> */
[----:B------:R-:W-:Y:S01]  /*55710*/  ISETP.LT.AND P2, PT, R3, UR22, !P0 ;  /* 0x0000001603007c0c */ /* 0x000fe2000c741270 */
[----:B------:R-:W-:-:S03]  /*55720*/  ULDC.64 UR10, c[0x0][0x228] ;  /* 0x00008a00000a7ab9 */ /* 0x000fc60000000a00 */
[----:B------:R0:W-:Y:S01]  /*55730*/  STL [R1+0x958], R5 ;  /* 0x0009580501007387 */ /* 0x0001e20000100800 */
[----:B------:R-:W-:Y:S01]  /*55740*/  LOP3.LUT R228, R228, 0xfffffdff, RZ, 0xc0, !PT ;  /* 0xfffffdffe4e47812 */ /* 0x000fe200078ec0ff */
[----:B0-----:R-:W-:-:S03]  /*55750*/  VIADD R5, R5, UR6 ;  /* 0x0000000605057c36 */ /* 0x001fc60008000000 */
[----:B------:R-:W-:Y:S02]  /*55760*/  @P1 LOP3.LUT R228, R228, 0x200, RZ, 0xfc, !PT ;  /* 0x00000200e4e41812 */ /* 0x000fe400078efcff */
[----:B------:R0:W-:Y:S01]  /*55770*/  STL [R1+0x95c], R5 ;  /* 0x00095c0501007387 */ /* 0x0001e20000100800 */
[----:B------:R-:W-:Y:S02]  /*55780*/  ISETP.LT.AND P1, PT, R2, UR50, !P0 ;  /* 0x0000003202007c0c */ /* 0x000fe4000c721270 */
[----:B------:R-:W-:Y:S01]  /*55790*/  LOP3.LUT R228, R228, 0xfffffeff, RZ, 0xc0, !PT ;  /* 0xfffffeffe4e47812 */ /* 0x000fe200078ec0ff */
[----:B0-----:R-:W-:Y:S01]  /*557a0*/  VIADD R5, R5, UR26 ;  /* 0x0000001a05057c36 */ /* 0x001fe20008000000 */
[----:B------:R-:W-:-:S04]  /*557b0*/  ISETP.GE.AND P0, PT, R248, UR23, PT ;  /* 0x00000017f8007c0c */ /* 0x000fc8000bf06270 */
[----:B------:R0:W-:Y:S01]  /*557c0*/  STL [R1+0x960], R5 ;  /* 0x0009600501007387 */ /* 0x0001e20000100800 */
[----:B------:R-:W-:Y:S02]  /*557d0*/  @P2 LOP3.LUT R228, R228, 0x100, RZ, 0xfc, !PT ;  /* 0x00000100e4e42812 */ /* 0x000fe400078efcff */
[----:B------:R-:W-:Y:S01]  /*557e0*/  ISETP.LT.AND P2, PT, R3, UR18, !P0 ;  /* 0x0000001203007c0c */ /* 0x000fe2000c741270 */
[----:B0-----:R-:W-:Y:S01]  /*557f0*/  VIADD R5, R5, UR38 ;  /* 0x0000002605057c36 */ /* 0x001fe20008000000 */
[----:B------:R-:W-:-:S04]  /*55800*/  LOP3.LUT R228, R228, 0xffffff7f, RZ, 0xc0, !PT ;  /* 0xffffff7fe4e47812 */ /* 0x000fc800078ec0ff */
[----:B------:R0:W-:Y:S01]  /*55810*/  STL [R1+0x964], R5 ;  /* 0x0009640501007387 */ /* 0x0001e20000100800 */
[----:B------:R-:W-:Y:S01]  /*55820*/  @P1 LOP3.LUT R228, R228, 0x80, RZ, 0xfc, !PT ;  /* 0x00000080e4e41812 */ /* 0x000fe200078efcff */
[----:B0-----:R-:W-:Y:S01]  /*55830*/  VIADD R5, R5, UR34 ;  /* 0x0000002205057c36 */ /* 0x001fe20008000000 */
[----:B------:R-:W-:-:S04]  /*55840*/  ISETP.LT.AND P1, PT, R2, UR20, !P0 ;  /* 0x0000001402007c0c */ /* 0x000fc8000c721270 */
[----:B------:R0:W-:Y:S01]  /*55850*/  STL [R1+0x968], R5 ;  /* 0x0009680501007387 */ /* 0x0001e20000100800 */
[----:B------:R-:W-:Y:S02]  /*55860*/  LOP3.LUT R228, R228, 0xffffffbf, RZ, 0xc0, !PT ;  /* 0xffffffbfe4e47812 */ /* 0x000fe400078ec0ff */
[----:B------:R-:W-:Y:S01]  /*55870*/  ISETP.GE.AND P0, PT, R249, UR17, PT ;  /* 0x00000011f9007c0c */ /* 0x000fe2000bf06270 */
[----:B0-----:R-:W-:Y:S01]  /*55880*/  VIADD R5, R5, UR29 ;  /* 0x0000001d05057c36 */ /* 0x001fe20008000000 */
[----:B------:R-:W-:-:S04]  /*55890*/  @P2 LOP3.LUT R228, R228, 0x40, RZ, 0xfc, !PT ;  /* 0x00000040e4e42812 */ /* 0x000fc800078efcff */
[----:B------:R0:W-:Y:S01]  /*558a0*/  STL [R1+0x96c], R5 ;  /* 0x00096c0501007387 */ /* 0x0001e20000100800 */
[----:B------:R-:W-:Y:S02]  /*558b0*/  ISETP.LT.AND P2, PT, R3, UR52, !P0 ;  /* 0x0000003403007c0c */ /* 0x000fe4000c741270 */
[----:B------:R-:W-:Y:S01]  /*558c0*/  LOP3.LUT R228, R228, 0xffffffdf, RZ, 0xc0, !PT ;  /* 0xffffffdfe4e47812 */ /* 0x000fe200078ec0ff */
[----:B0-----:R-:W-:-:S05]  /*558d0*/  VIADD R5, R5, UR28 ;  /* 0x0000001c05057c36 */ /* 0x001fca0008000000 */
[----:B------:R0:W-:Y:S01]  /*558e0*/  STL [R1+0x970], R5 ;  /* 0x0009700501007387 */ /* 0x0001e20000100800 */
[----:B------:R-:W-:Y:S02]  /*558f0*/  @P1 LOP3.LUT R228, R228, 0x20, RZ, 0xfc, !PT ;  /* 0x00000020e4e41812 */ /* 0x000fe400078efcff */
[----:B------:R-:W-:Y:S01]  /*55900*/  ISETP.LT.AND P1, PT, R2, UR53, !P0 ;  /* 0x0000003502007c0c */ /* 0x000fe2000c721270 */
[----:B0-----:R-:W-:Y:S01]  /*55910*/  VIADD R5, R5, UR40 ;  /* 0x0000002805057c36 */ /* 0x001fe20008000000 */
[----:B------:R-:W-:-:S04]  /*55920*/  LOP3.LUT R228, R228, 0xffffffef, RZ, 0xc0, !PT ;  /* 0xffffffefe4e47812 */ /* 0x000fc800078ec0ff */
[----:B------:R0:W-:Y:S01]  /*55930*/  STL [R1+0x974], R5 ;  /* 0x0009740501007387 */ /* 0x0001e20000100800 */
[----:B------:R-:W-:Y:S01]  /*55940*/  @P2 LOP3.LUT R228, R228, 0x10, RZ, 0xfc, !PT ;  /* 0x00000010e4e42812 */ /* 0x000fe200078efcff */
[----:B0-----:R-:W-:-:S05]  /*55950*/  VIADD R5, R5, UR41 ;  /* 0x0000002905057c36 */ /* 0x001fca0008000000 */
[----:B------:R0:W-:Y:S01]  /*55960*/  STL [R1+0x978], R5 ;  /* 0x0009780501007387 */ /* 0x0001e20000100800 */
[----:B------:R-:W-:Y:S02]  /*55970*/  LOP3.LUT R228, R228, 0xfffffff7, RZ, 0xc0, !PT ;  /* 0xfffffff7e4e47812 */ /* 0x000fe400078ec0ff */
[----:B------:R-:W-:Y:S01]  /*55980*/  ISETP.GE.AND P0, PT, R251, UR13, PT ;  /* 0x0000000dfb007c0c */ /* 0x000fe2000bf06270 */
[----:B0-----:R-:W-:Y:S01]  /*55990*/  VIADD R5, R5, UR48 ;  /* 0x0000003005057c36 */ /* 0x001fe20008000000 */
[----:B------:R-:W-:-:S04]  /*559a0*/  @P1 LOP3.LUT R228, R228, 0x8, RZ, 0xfc, !PT ;  /* 0x00000008e4e41812 */ /* 0x000fc800078efcff */
[----:B------:R0:W-:Y:S01]  /*559b0*/  STL [R1+0x97c], R5 ;  /* 0x00097c0501007387 */ /* 0x0001e20000100800 */
[----:B------:R-:W-:Y:S01]  /*559c0*/  ISETP.LT.AND P1, PT, R3, UR24, !P0 ;  /* 0x0000001803007c0c */ /* 0x000fe2000c721270 */
[----:B0-----:R-:W-:-:S05]  /*559d0*/  VIADD R5, R5, UR54 ;  /* 0x0000003605057c36 */ /* 0x001fca0008000000 */
[----:B------:R0:W-:Y:S01]  /*559e0*/  STL [R1+0x980], R5 ;  /* 0x0009800501007387 */ /* 0x0001e20000100800 */
[----:B------:R-:W-:Y:S02]  /*559f0*/  ISETP.LT.AND P0, PT, R2, UR10, !P0 ;  /* 0x0000000a02007c0c */ /* 0x000fe4000c701270 */
[----:B------:R-:W-:Y:S01]  /*55a00*/  LOP3.LUT R228, R228, 0xfffffffb, RZ, 0xc0, !PT ;  /* 0xfffffffbe4e47812 */ /* 0x000fe200078ec0ff */
[----:B0-----:R-:W-:-:S05]  /*55a10*/  VIADD R5, R5, UR56 ;  /* 0x0000003805057c36 */ /* 0x001fca0008000000 */
[----:B------:R0:W-:Y:S01]  /*55a20*/  STL [R1+0x984], R5 ;  /* 0x0009840501007387 */ /* 0x0001e20000100800 */
[----:B------:R-:W-:Y:S01]  /*55a30*/  @P1 LOP3.LUT R228, R228, 0x4, RZ, 0xfc, !PT ;  /* 0x00000004e4e41812 */ /* 0x000fe200078efcff */
[----:B0-----:R-:W-:-:S04]  /*55a40*/  VIADD R5, R5, UR42 ;  /* 0x0000002a05057c36 */ /* 0x001fc80008000000 */
[----:B------:R-:W-:Y:S01]  /*55a50*/  VIADD R251, R5, UR47 ;  /* 0x0000002f05fb7c36 */ /* 0x000fe20008000000 */
[----:B------:R0:W-:Y:S01]  /*55a60*/  STL [R1+0x988], R5 ;  /* 0x0009880501007387 */ /* 0x0001e20000100800 */
[----:B------:R-:W-:Y:S01]  /*55a70*/  LOP3.LUT R228, R228, 0xfffffffd, RZ, 0xc0, !PT ;  /* 0xfffffffde4e47812 */ /* 0x000fe200078ec0ff */
[----:B------:R-:W1:Y:S03]  /*55a80*/  S2R R237, SR_TID.X ;  /* 0x0000000000ed7919 */ /* 0x000e660000002100 */
[----:B------:R-:W-:Y:S01]  /*55a90*/  @P0 LOP3.LUT R228, R228, 0x2, RZ, 0xfc, !PT ;  /* 0x00000002e4e40812 */ /* 0x000fe200078efcff */
[----:B0-----:R-:W4:Y:S04]  /*55aa0*/  LDL.LU R5, [R1+0x1ac4] ;  /* 0x001ac40001057983 */ /* 0x001f280000300800 */
[----:B------:R0:W-:Y:S01]  /*55ab0*/  STL [R1+0xa40], R251 ;  /* 0x000a40fb01007387 */ /* 0x0001e20000100800 */
[----:B------:R-:W-:-:S02]  /*55ac0*/  ISETP.GE.AND P0, PT, R2, UR44, PT ;  /* 0x0000002c02007c0c */ /* 0x000fc4000bf06270 */
[----:B--2---:R-:W-:Y:S02]  /*55ad0*/  R2UR UR44, R188 ;  /* 0x00000000bc2c72ca */ /* 0x004fe400000e0000 */
[----:B------:R-:W2:Y:S01]  /*55ae0*/  S2R R188, SR_TID.X ;  /* 0x0000000000bc7919 */ /* 0x000ea20000002100 */
[----:B0-----:R-:W0:Y:S01]  /*55af0*/  S2R R251, SR_TID.X ;  /* 0x0000000000fb7919 */ /* 0x001e220000002100 */
[C---:B------:R-:W-:Y:S01]  /*55b00*/  VIADD R252, R0.reuse, 0xc3 ;  /* 0x000000c300fc7836 */ /* 0x040fe20000000000 */
[----:B---3--:R-:W-:Y:S01]  /*55b10*/  R2UR UR46, R41 ;  /* 0x00000000292e72ca */ /* 0x008fe200000e0000 */
[C---:B------:R-:W-:Y:S01]  /*55b20*/  VIADD R226, R0.reuse, 0xc2 ;  /* 0x000000c200e27836 */ /* 0x040fe20000000000 */
[----:B----4-:R-:W-:Y:S01]  /*55b30*/  R2UR UR45, R39 ;  /* 0x00000000272d72ca */ /* 0x010fe200000e0000 */
[----:B------:R-:W-:Y:S01]  /*55b40*/  VIADD R225, R0, 0xc1 ;  /* 0x000000c100e17836 */ /* 0x000fe20000000000 */
[----:B------:R-:W-:Y:S01]  /*55b50*/  ISETP.GE.AND P1, PT, R252, UR7, PT ;  /* 0x00000007fc007c0c */ /* 0x000fe2000bf26270 */
[----:B------:R-:W-:-:S02]  /*55b60*/  VIADD R227, R0, 0xc0 ;  /* 0x000000c000e37836 */ /* 0x000fc40000000000 */
[----:B-1----:R-:W-:Y:S02]  /*55b70*/  IMAD.SHL.U32 R237, R237, 0x40, RZ ;  /* 0x00000040eded7824 */ /* 0x002fe400078e00ff */
[C---:B------:R-:W-:Y:S02]  /*55b80*/  VIADD R224, R0.reuse, 0xbf ;  /* 0x000000bf00e07836 */ /* 0x040fe40000000000 */
[C---:B------:R-:W-:Y:S01]  /*55b90*/  VIADD R223, R0.reuse, 0xbe ;  /* 0x000000be00df7836 */ /* 0x040fe20000000000 */
[----:B------:R-:W-:Y:S01]  /*55ba0*/  LOP3.LUT R237, R237, 0x400, RZ, 0xc0, !PT ;  /* 0x00000400eded7812 */ /* 0x000fe200078ec0ff */
[C---:B------:R-:W-:Y:S02]  /*55bb0*/  VIADD R222, R0.reuse, 0xbd ;  /* 0x000000bd00de7836 */ /* 0x040fe40000000000 */
[C---:B------:R-:W-:Y:S02]  /*55bc0*/  VIADD R221, R0.reuse, 0xbc ;  /* 0x000000bc00dd7836 */ /* 0x040fe40000000000 */
[----:B------:R-:W-:-:S02]  /*55bd0*/  VIADD R220, R0, 0xbb ;  /* 0x000000bb00dc7836 */ /* 0x000fc40000000000 */
[C---:B------:R-:W-:Y:S02]  /*55be0*/  VIADD R219, R0.reuse, 0xba ;  /* 0x000000ba00db7836 */ /* 0x040fe40000000000 */
[----:B------:R-:W-:Y:S01]  /*55bf0*/  VIADD R218, R0, 0xb9 ;  /* 0x000000b900da7836 */ /* 0x000fe20000000000 */
[----:B--2---:R-:W-:Y:S01]  /*55c00*/  LOP3.LUT R188, R188, 0x7f, RZ, 0xc0, !PT ;  /* 0x0000007fbcbc7812 */ /* 0x004fe200078ec0ff */
[----:B0-----:R-:W-:Y:S02]  /*55c10*/  IMAD.SHL.U32 R251, R251, 0x10, RZ ;  /* 0x00000010fbfb7824 */ /* 0x001fe400078e00ff */
[C---:B------:R-:W-:Y:S02]  /*55c20*/  VIADD R217, R0.reuse, 0xb8 ;  /* 0x000000b800d97836 */ /* 0x040fe40000000000 */
[C---:B------:R-:W-:Y:S01]  /*55c30*/  VIADD R216, R0.reuse, 0xb7 ;  /* 0x000000b700d87836 */ /* 0x040fe20000000000 */
[----:B------:R-:W-:Y:S01]  /*55c40*/  LOP3.LUT R251, R251, 0xf0, RZ, 0xc0, !PT ;  /* 0x000000f0fbfb7812 */ /* 0x000fe200078ec0ff */
[----:B------:R-:W-:-:S02]  /*55c50*/  VIADD R215, R0, 0xb6 ;  /* 0x000000b600d77836 */ /* 0x000fc40000000000 */
[C---:B------:R-:W-:Y:S02]  /*55c60*/  VIADD R214, R0.reuse, 0xb5 ;  /* 0x000000b500d67836 */ /* 0x040fe40000000000 */
[C---:B------:R-:W-:Y:S02]  /*55c70*/  VIADD R213, R0.reuse, 0xb4 ;  /* 0x000000b400d57836 */ /* 0x040fe40000000000 */
[C---:B------:R-:W-:Y:S02]  /*55c80*/  VIADD R212, R0.reuse, 0xb3 ;  /* 0x000000b300d47836 */ /* 0x040fe40000000000 */
[C---:B------:R-:W-:Y:S02]  /*55c90*/  VIADD R211, R0.reuse, 0xb2 ;  /* 0x000000b200d37836 */ /* 0x040fe40000000000 */
[C---:B------:R-:W-:Y:S02]  /*55ca0*/  VIADD R210, R0.reuse, 0xb1 ;  /* 0x000000b100d27836 */ /* 0x040fe40000000000 */
        /* <DEDUP_REMOVED lines=175> */
[----:B------:R-:W-:Y:S01]  /*567a0*/  VIADD R33, R0, 0x1 ;  /* 0x0000000100217836 */ /* 0x000fe20000000000 */
[----:B------:R-:W-:Y:S01]  /*567b0*/  ISETP.GE.AND P2, PT, R226, UR9, PT ;  /* 0x00000009e2007c0c */ /* 0x000fe2000bf46270 */
[----:B------:R-:W-:Y:S01]  /*567c0*/  ULDC.64 UR28, c[0x0][0x228] ;  /* 0x00008a00001c7ab9 */ /* 0x000fe20000000a00 */
[----:B------:R-:W-:Y:S01]  /*567d0*/  ULDC.64 UR32, c[0x0][0x228] ;  /* 0x00008a0000207ab9 */ /* 0x000fe20000000a00 */
[----:B------:R-:W-:Y:S01]  /*567e0*/  LOP3.LUT R238, R238, 0x7fffffff, RZ, 0xc0, !PT ;  /* 0x7fffffffeeee7812 */ /* 0x000fe200078ec0ff */
[----:B------:R-:W-:Y:S01]  /*567f0*/  ULDC.64 UR30, c[0x0][0x228] ;  /* 0x00008a00001e7ab9 */ /* 0x000fe20000000a00 */
[----:B------:R-:W-:Y:S01]  /*56800*/  ISETP.LT.AND P3, PT, R2, UR28, !P2 ;  /* 0x0000001c02007c0c */ /* 0x000fe2000d761270 */
[----:B------:R-:W-:Y:S01]  /*56810*/  ULDC.64 UR26, c[0x0][0x228] ;  /* 0x00008a00001a7ab9 */ /* 0x000fe20000000a00 */
[----:B------:R-:W-:Y:S01]  /*56820*/  ISETP.LT.AND P4, PT, R3, UR32, !P2 ;  /* 0x0000002003007c0c */ /* 0x000fe2000d781270 */
[----:B------:R-:W-:Y:S01]  /*56830*/  ULDC.64 UR34, c[0x0][0x228] ;  /* 0x00008a0000227ab9 */ /* 0x000fe20000000a00 */
[----:B------:R-:W-:Y:S01]  /*56840*/  ISETP.GE.AND P2, PT, R227, UR19, PT ;  /* 0x00000013e3007c0c */ /* 0x000fe2000bf46270 */
[----:B------:R-:W-:Y:S01]  /*56850*/  ULDC.64 UR36, c[0x0][0x228] ;  /* 0x00008a0000247ab9 */ /* 0x000fe20000000a00 */
[----:B------:R-:W-:Y:S01]  /*56860*/  LOP3.LUT R228, R228, 0xfffffffe, RZ, 0xc0, !PT ;  /* 0xfffffffee4e47812 */ /* 0x000fe200078ec0ff */
[----:B------:R-:W-:Y:S01]  /*56870*/  ULDC.64 UR38, c[0x0][0x228] ;  /* 0x00008a0000267ab9 */ /* 0x000fe20000000a00 */
[----:B------:R-:W-:Y:S01]  /*56880*/  ULDC.64 UR40, c[0x0][0x228] ;  /* 0x00008a0000287ab9 */ /* 0x000fe20000000a00 */
[----:B------:R-:W-:Y:S01]  /*56890*/  ULDC UR28, c[0x0][0x228] ;  /* 0x00008a00001c7ab9 */ /* 0x000fe20000000800 */
[----:B------:R-:W-:Y:S01]  /*568a0*/  ULDC UR61, c[0x0][0x228] ;  /* 0x00008a00003d7ab9 */ /* 0x000fe20000000800 */
[----:B------:R-:W-:Y:S01]  /*568b0*/  ULDC UR60, c[0x0][0x228] ;  /* 0x00008a00003c7ab9 */ /* 0x000fe20000000800 */
[----:B------:R-:W-:Y:S01]  /*568c0*/  ULDC UR59, c[0x0][0x228] ;  /* 0x00008a00003b7ab9 */ /* 0x000fe20000000800 */
[----:B------:R-:W-:Y:S01]  /*568d0*/  @P3 LOP3.LUT R238, R238, 0x80000000, RZ, 0xfc, !PT ;  /* 0x80000000eeee3812 */ /* 0x000fe200078efcff */
[----:B------:R-:W-:Y:S01]  /*568e0*/  ULDC UR4, c[0x0][0x228] ;  /* 0x00008a0000047ab9 */ /* 0x000fe20000000800 */
[----:B------:R-:W-:Y:S01]  /*568f0*/  ISETP.LT.AND P3, PT, R3, UR30, !P2 ;  /* 0x0000001e03007c0c */ /* 0x000fe2000d761270 */
[----:B------:R-:W-:Y:S01]  /*56900*/  ULDC UR5, c[0x0][0x228] ;  /* 0x00008a0000057ab9 */ /* 0x000fe20000000800 */
[----:B------:R-:W-:Y:S01]  /*56910*/  ISETP.LT.AND P2, PT, R2, UR26, !P2 ;  /* 0x0000001a02007c0c */ /* 0x000fe2000d741270 */
[----:B------:R-:W-:Y:S01]  /*56920*/  ULDC UR6, c[0x0][0x228] ;  /* 0x00008a0000067ab9 */ /* 0x000fe20000000800 */
[----:B------:R-:W-:Y:S01]  /*56930*/  LOP3.LUT R238, R238, 0xbfffffff, RZ, 0xc0, !PT ;  /* 0xbfffffffeeee7812 */ /* 0x000fe200078ec0ff */
[----:B------:R-:W-:Y:S01]  /*56940*/  ULDC UR7, c[0x0][0x228] ;  /* 0x00008a0000077ab9 */ /* 0x000fe20000000800 */
[----:B------:R-:W-:Y:S01]  /*56950*/  @P4 LOP3.LUT R228, R228, 0x1, RZ, 0xfc, !PT ;  /* 0x00000001e4e44812 */ /* 0x000fe200078efcff */
[----:B------:R-:W-:Y:S01]  /*56960*/  ULDC UR8, c[0x0][0x228] ;  /* 0x00008a0000087ab9 */ /* 0x000fe20000000800 */
[----:B------:R-:W-:Y:S01]  /*56970*/  ULDC UR10, c[0x0][0x228] ;  /* 0x00008a00000a7ab9 */ /* 0x000fe20000000800 */
[----:B------:R-:W-:Y:S01]  /*56980*/  ULDC UR12, c[0x0][0x228] ;  /* 0x00008a00000c7ab9 */ /* 0x000fe20000000800 */
[----:B------:R-:W-:Y:S01]  /*56990*/  ULDC UR13, c[0x0][0x228] ;  /* 0x00008a00000d7ab9 */ /* 0x000fe20000000800 */
[----:B------:R-:W-:Y:S01]  /*569a0*/  ULDC UR14, c[0x0][0x228] ;  /* 0x00008a00000e7ab9 */ /* 0x000fe20000000800 */
[----:B------:R-:W-:Y:S01]  /*569b0*/  ULDC UR16, c[0x0][0x228] ;  /* 0x00008a0000107ab9 */ /* 0x000fe20000000800 */
[----:B------:R-:W-:Y:S01]  /*569c0*/  @P3 LOP3.LUT R238, R238, 0x40000000, RZ, 0xfc, !PT ;  /* 0x40000000eeee3812 */ /* 0x000fe200078efcff */
[----:B------:R-:W-:Y:S01]  /*569d0*/  ULDC UR17, c[0x0][0x228] ;  /* 0x00008a0000117ab9 */ /* 0x000fe20000000800 */
[----:B------:R-:W-:Y:S01]  /*569e0*/  ULDC UR18, c[0x0][0x228] ;  /* 0x00008a0000127ab9 */ /* 0x000fe20000000800 */
[----:B------:R-:W-:Y:S01]  /*569f0*/  LOP3.LUT R239, R239, 0x7fffffff, RZ, 0xc0, !PT ;  /* 0x7fffffffefef7812 */ /* 0x000fe200078ec0ff */
[----:B------:R-:W-:Y:S01]  /*56a00*/  ULDC UR30, c[0x0][0x228] ;  /* 0x00008a00001e7ab9 */ /* 0x000fe20000000800 */
[----:B------:R-:W-:Y:S01]  /*56a10*/  LOP3.LUT R238, R238, 0xdfffffff, RZ, 0xc0, !PT ;  /* 0xdfffffffeeee7812 */ /* 0x000fe200078ec0ff */
[----:B------:R-:W-:Y:S01]  /*56a20*/  ULDC UR20, c[0x0][0x228] ;  /* 0x00008a0000147ab9 */ /* 0x000fe20000000800 */
[----:B------:R-:W-:Y:S01]  /*56a30*/  ULDC UR22, c[0x0][0x228] ;  /* 0x00008a0000167ab9 */ /* 0x000fe20000000800 */
[----:B------:R-:W-:Y:S01]  /*56a40*/  ULDC UR23, c[0x0][0x228] ;  /* 0x00008a0000177ab9 */ /* 0x000fe20000000800 */
[----:B------:R-:W-:Y:S01]  /*56a50*/  @P2 LOP3.LUT R238, R238, 0x20000000, RZ, 0xfc, !PT ;  /* 0x20000000eeee2812 */ /* 0x000fe200078efcff */
[----:B------:R-:W-:Y:S01]  /*56a60*/  ULDC UR47, c[0x0][0x228] ;  /* 0x00008a00002f7ab9 */ /* 0x000fe20000000800 */
[----:B------:R-:W-:Y:S01]  /*56a70*/  ISETP.GE.AND P2, PT, R223, UR25, PT ;  /* 0x00000019df007c0c */ /* 0x000fe2000bf46270 */
[----:B------:R-:W-:Y:S01]  /*56a80*/  ULDC.64 UR24, c[0x0][0x228] ;  /* 0x00008a0000187ab9 */ /* 0x000fe20000000a00 */
[----:B------:R-:W-:Y:S01]  /*56a90*/  LOP3.LUT R238, R238, 0xefffffff, RZ, 0xc0, !PT ;  /* 0xefffffffeeee7812 */ /* 0x000fe200078ec0ff */
[----:B------:R-:W-:Y:S01]  /*56aa0*/  ULDC UR48, c[0x0][0x228] ;  /* 0x00008a0000307ab9 */ /* 0x000fe20000000800 */
[----:B------:R-:W-:Y:S01]  /*56ab0*/  ISETP.LT.AND P4, PT, R3, UR34, !P2 ;  /* 0x0000002203007c0c */ /* 0x000fe2000d781270 */
[----:B------:R-:W-:Y:S01]  /*56ac0*/  ULDC UR49, c[0x0][0x228] ;  /* 0x00008a0000317ab9 */ /* 0x000fe20000000800 */
[----:B------:R-:W-:Y:S01]  /*56ad0*/  ISETP.LT.AND P3, PT, R2, UR36, !P2 ;  /* 0x0000002402007c0c */ /* 0x000fe2000d761270 */
[----:B------:R-:W-:Y:S01]  /*56ae0*/  ULDC UR50, c[0x0][0x228] ;  /* 0x00008a0000327ab9 */ /* 0x000fe20000000800 */
[----:B------:R-:W-:Y:S01]  /*56af0*/  ISETP.GE.AND P2, PT, R221, UR33, PT ;  /* 0x00000021dd007c0c */ /* 0x000fe2000bf46270 */
[----:B------:R-:W-:Y:S01]  /*56b00*/  ULDC.64 UR32, c[0x0][0x228] ;  /* 0x00008a0000207ab9 */ /* 0x000fe20000000a00 */
[----:B------:R-:W-:Y:S01]  /*56b10*/  ULDC UR51, c[0x0][0x228] ;  /* 0x00008a0000337ab9 */ /* 0x000fe20000000800 */
[----:B------:R-:W-:Y:S01]  /*56b20*/  ULDC UR52, c[0x0][0x228] ;  /* 0x00008a0000347ab9 */ /* 0x000fe20000000800 */
[----:B------:R-:W-:Y:S01]  /*56b30*/  ULDC UR53, c[0x0][0x228] ;  /* 0x00008a0000357ab9 */ /* 0x000fe20000000800 */
[----:B------:R-:W-:Y:S01]  /*56b40*/  LOP3.LUT R240, R240, 0x7fffffff, RZ, 0xc0, !PT ;  /* 0x7ffffffff0f07812 */ /* 0x000fe200078ec0ff */
[----:B------:R-:W-:Y:S01]  /*56b50*/  ULDC UR54, c[0x0][0x228] ;  /* 0x00008a0000367ab9 */ /* 0x000fe20000000800 */
[----:B------:R-:W-:Y:S01]  /*56b60*/  ULDC UR55, c[0x0][0x228] ;  /* 0x00008a0000377ab9 */ /* 0x000fe20000000800 */
[----:B------:R-:W-:Y:S01]  /*56b70*/  ULDC UR56, c[0x0][0x228] ;  /* 0x00008a0000387ab9 */ /* 0x000fe20000000800 */
[----:B------:R-:W-:Y:S01]  /*56b80*/  @P4 LOP3.LUT R238, R238, 0x10000000, RZ, 0xfc, !PT ;  /* 0x10000000eeee4812 */ /* 0x000fe200078efcff */
        /* <DEDUP_REMOVED lines=12> */
[----:B------:R-:W-:Y:S01]  /*56c50*/  ULDC.64 UR42, c[0x0][0x228] ;  /* 0x00008a00002a7ab9 */ /* 0x000fe20000000a00 */
[----:B------:R-:W-:Y:S01]  /*56c60*/  LOP3.LUT R238, R238, 0xfffbffff, RZ, 0xc0, !PT ;  /* 0xfffbffffeeee7812 */ /* 0x000fe200078ec0ff */
[----:B------:R-:W-:Y:S01]  /*56c70*/  ULDC UR40, c[0x0][0x228] ;  /* 0x00008a0000287ab9 */ /* 0x000fe20000000800 */
[----:B------:R-:W-:-:S02]  /*56c80*/  LOP3.LUT R241, R241, 0x7fffffff, RZ, 0xc0, !PT ;  /* 0x7ffffffff1f17812 */ /* 0x000fc400078ec0ff */
[----:B------:R-:W-:Y:S02]  /*56c90*/  LOP3.LUT R242, R242, 0x7fffffff, RZ, 0xc0, !PT ;  /* 0x7ffffffff2f27812 */ /* 0x000fe400078ec0ff */
[----:B------:R-:W-:Y:S01]  /*56ca0*/  ISETP.LT.AND P0, PT, R0, UR43, !P0 ;  /* 0x0000002b00007c0c */ /* 0x000fe2000c701270 */
[----:B------:R-:W-:Y:S01]  /*56cb0*/  ULDC UR43, c[0x0][0x228] ;  /* 0x00008a00002b7ab9 */ /* 0x000fe20000000800 */
[----:B------:R-:W-:Y:S02]  /*56cc0*/  LOP3.LUT R243, R243, 0x7fffffff, RZ, 0xc0, !PT ;  /* 0x7ffffffff3f37812 */ /* 0x000fe400078ec0ff */
[----:B------:R-:W-:Y:S02]  /*56cd0*/  @P3 LOP3.LUT R238, R238, 0x40000, RZ, 0xfc, !PT ;  /* 0x00040000eeee3812 */ /* 0x000fe400078efcff */
[----:B------:R-:W-:Y:S02]  /*56ce0*/  LOP3.LUT R244, R244, 0x7fffffff, RZ, 0xc0, !PT ;  /* 0x7ffffffff4f47812 */ /* 0x000fe400078ec0ff */
[----:B------:R-:W-:-:S02]  /*56cf0*/  LOP3.LUT R238, R238, 0xfffdffff, RZ, 0xc0, !PT ;  /* 0xfffdffffeeee7812 */ /* 0x000fc400078ec0ff */
[----:B------:R-:W-:Y:S02]  /*56d00*/  LOP3.LUT R245, R245, 0x7fffffff, RZ, 0xc0, !PT ;  /* 0x7ffffffff5f57812 */ /* 0x000fe400078ec0ff */
[----:B------:R-:W-:Y:S02]  /*56d10*/  @P2 LOP3.LUT R238, R238, 0x20000, RZ, 0xfc, !PT ;  /* 0x00020000eeee2812 */ /* 0x000fe400078efcff */
[----:B------:R-:W-:Y:S02]  /*56d20*/  ISETP.GE.AND P2, PT, R219, UR31, PT ;  /* 0x0000001fdb007c0c */ /* 0x000fe4000bf46270 */
[----:B------:R-:W-:Y:S02]  /*56d30*/  LOP3.LUT R238, R238, 0xffffbfff, RZ, 0xc0, !PT ;  /* 0xffffbfffeeee7812 */ /* 0x000fe400078ec0ff */
[----:B------:R-:W-:Y:S01]  /*56d40*/  ISETP.LT.AND P3, PT, R3, UR24, !P2 ;  /* 0x0000001803007c0c */ /* 0x000fe2000d761270 */
[----:B------:R-:W-:Y:S01]  /*56d50*/  ULDC UR24, c[0x0][0x228] ;  /* 0x00008a0000187ab9 */ /* 0x000fe20000000800 */
[----:B------:R-:W-:Y:S01]  /*56d60*/  ISETP.LT.AND P2, PT, R2, UR32, !P2 ;  /* 0x0000002002007c0c */ /* 0x000fe2000d741270 */
[----:B------:R-:W-:Y:S01]  /*56d70*/  ULDC UR32, c[0x0][0x228] ;  /* 0x00008a0000207ab9 */ /* 0x000fe20000000800 */
[----:B------:R-:W-:-:S02]  /*56d80*/  LOP3.LUT R246, R246, 0x7fffffff, RZ, 0xc0, !PT ;  /* 0x7ffffffff6f67812 */ /* 0x000fc400078ec0ff */
[----:B------:R-:W-:Y:S02]  /*56d90*/  LOP3.LUT R247, R247, 0x7fffffff, RZ, 0xc0, !PT ;  /* 0x7ffffffff7f77812 */ /* 0x000fe400078ec0ff */
[----:B------:R-:W-:Y:S02]  /*56da0*/  LOP3.LUT R248, R248, 0x7fffffff, RZ, 0xc0, !PT ;  /* 0x7ffffffff8f87812 */ /* 0x000fe400078ec0ff */
[----:B------:R-:W-:-:S03]  /*56db0*/  LOP3.LUT R249, R249, 0x7fffffff, RZ, 0xc0, !PT ;  /* 0x7ffffffff9f97812 */ /* 0x000fc600078ec0ff */
[----:B------:R-:W-:-:S04]  /*56dc0*/  @P3 LOP3.LUT R238, R238, 0x4000, RZ, 0xfc, !PT ;  /* 0x00004000eeee3812 */ /* 0x000fc800078efcff */
[----:B------:R-:W-:-:S04]  /*56dd0*/  LOP3.LUT R238, R238, 0xffffdfff, RZ, 0xc0, !PT ;  /* 0xffffdfffeeee7812 */ /* 0x000fc800078ec0ff */
        /* <DEDUP_REMOVED lines=9> */
[----:B------:R-:W-:Y:S02]  /*56e70*/  ISETP.GE.AND P1, PT, R225, UR15, PT ;  /* 0x0000000fe1007c0c */ /* 0x000fe4000bf26270 */
[----:B------:R-:W-:Y:S02]  /*56e80*/  LOP3.LUT R238, R238, 0xfdffffff, RZ, 0xc0, !PT ;  /* 0xfdffffffeeee7812 */ /* 0x000fe400078ec0ff */
[----:B------:R-:W-:Y:S01]  /*56e90*/  ISETP.LT.AND P2, PT, R3, UR60, !P1 ;  /* 0x0000003c03007c0c */ /* 0x000fe2000cf41270 */
[----:B------:R-:W-:Y:S01]  /*56ea0*/  ULDC UR60, c[0x0][0x228] ;  /* 0x00008a00003c7ab9 */ /* 0x000fe20000000800 */
[----:B------:R-:W-:Y:S01]  /*56eb0*/  ISETP.LT.AND P1, PT, R2, UR59, !P1 ;  /* 0x0000003b02007c0c */ /* 0x000fe2000cf21270 */
[----:B------:R-:W-:-:S10]  /*56ec0*/  ULDC UR59, c[0x0][0x228] ;  /* 0x00008a00003b7ab9 */ /* 0x000fd40000000800 */
        /* <DEDUP_REMOVED lines=8> */
[----:B------:R-:W-:-:S09]  /*56f50*/  ISETP.GE.AND P1, PT, R222, UR11, PT ;  /* 0x0000000bde007c0c */ /* 0x000fd2000bf26270 */
[----:B------:R-:W-:Y:S02]  /*56f60*/  @P3 LOP3.LUT R238, R238, 0x800000, RZ, 0xfc, !PT ;  /* 0x00800000eeee3812 */ /* 0x000fe400078efcff */
[----:B------:R-:W-:Y:S02]  /*56f70*/  ISETP.LT.AND P3, PT, R3, UR6, !P1 ;  /* 0x0000000603007c0c */ /* 0x000fe4000cf61270 */
[----:B------:R-:W-:-:S04]  /*56f80*/  LOP3.LUT R238, R238, 0xffbfffff, RZ, 0xc0, !PT ;  /* 0xffbfffffeeee7812 */ /* 0x000fc800078ec0ff */
[----:B------:R-:W-:Y:S02]  /*56f90*/  @P2 LOP3.LUT R238, R238, 0x400000, RZ, 0xfc, !PT ;  /* 0x00400000eeee2812 */ /* 0x000fe400078efcff */
[----:B------:R-:W-:Y:S01]  /*56fa0*/  ISETP.LT.AND P2, PT, R2, UR7, !P1 ;  /* 0x0000000702007c0c */ /* 0x000fe2000cf41270 */
[----:B------:R-:W-:Y:S01]  /*56fb0*/  ULDC.64 UR6, c[0x0][0x228] ;  /* 0x00008a0000067ab9 */ /* 0x000fe20000000a00 */
[----:B------:R-:W-:Y:S02]  /*56fc0*/  LOP3.LUT R238, R238, 0xffefffff, RZ, 0xc0, !PT ;  /* 0xffefffffeeee7812 */ /* 0x000fe400078ec0ff */
[----:B------:R-:W-:Y:S02]  /*56fd0*/  ISETP.GE.AND P1, PT, R220, UR29, PT ;  /* 0x0000001ddc007c0c */ /* 0x000fe4000bf26270 */
[----:B------:R-:W-:Y:S02]  /*56fe0*/  @P3 LOP3.LUT R238, R238, 0x100000, RZ, 0xfc, !PT ;  /* 0x00100000eeee3812 */ /* 0x000fe400078efcff */
[----:B------:R-:W-:Y:S01]  /*56ff0*/  ISETP.LT.AND P3, PT, R3, UR8, !P1 ;  /* 0x0000000803007c0c */ /* 0x000fe2000cf61270 */
[----:B------:R-:W-:Y:S01]  /*57000*/  ULDC UR8, c[0x0][0x228] ;  /* 0x00008a0000087ab9 */ /* 0x000fe20000000800 */
[----:B------:R-:W-:-:S04]  /*57010*/  LOP3.LUT R238, R238, 0xfff7ffff, RZ, 0xc0, !PT ;  /* 0xfff7ffffeeee7812 */ /* 0x000fc800078ec0ff */
[----:B------:R-:W-:Y:S02]  /*57020*/  @P2 LOP3.LUT R238, R238, 0x80000, RZ, 0xfc, !PT ;  /* 0x00080000eeee2812 */ /* 0x000fe400078efcff */
[----:B------:R-:W-:Y:S01]  /*57030*/  ISETP.LT.AND P2, PT, R2, UR10, !P1 ;  /* 0x0000000a02007c0c */ /* 0x000fe2000cf41270 */
[----:B------:R-:W-:Y:S01]  /*57040*/  ULDC.64 UR10, c[0x0][0x228] ;  /* 0x00008a00000a7ab9 */ /* 0x000fe20000000a00 */
[----:B------:R-:W-:Y:S02]  /*57050*/  LOP3.LUT R238, R238, 0xfffeffff, RZ, 0xc0, !PT ;  /* 0xfffeffffeeee7812 */ /* 0x000fe400078ec0ff */
[----:B------:R-:W-:Y:S02]  /*57060*/  ISETP.GE.AND P1, PT, R218, UR27, PT ;  /* 0x0000001bda007c0c */ /* 0x000fe4000bf26270 */
[----:B------:R-:W-:Y:S02]  /*57070*/  @P3 LOP3.LUT R238, R238, 0x10000, RZ, 0xfc, !PT ;  /* 0x00010000eeee3812 */ /* 0x000fe400078efcff */
[----:B------:R-:W-:-:S02]  /*57080*/  ISETP.LT.AND P3, PT, R3, UR12, !P1 ;  /* 0x0000000c03007c0c */ /* 0x000fc4000cf61270 */
[----:B------:R-:W-:-:S04]  /*57090*/  LOP3.LUT R238, R238, 0xffff7fff, RZ, 0xc0, !PT ;  /* 0xffff7fffeeee7812 */ /* 0x000fc800078ec0ff */
[----:B------:R-:W-:Y:S02]  /*570a0*/  @P2 LOP3.LUT R238, R238, 0x8000, RZ, 0xfc, !PT ;  /* 0x00008000eeee2812 */ /* 0x000fe400078efcff */
[----:B------:R-:W-:Y:S01]  /*570b0*/  ISETP.LT.AND P2, PT, R2, UR13, !P1 ;  /* 0x0000000d02007c0c */ /* 0x000fe2000cf41270 */
[----:B------:R-:W-:Y:S01]  /*570c0*/  ULDC.64 UR12, c[0x0][0x228] ;  /* 0x00008a00000c7ab9 */ /* 0x000fe20000000a00 */
[----:B------:R-:W-:Y:S02]  /*570d0*/  LOP3.LUT R238, R238, 0xffffefff, RZ, 0xc0, !PT ;  /* 0xffffefffeeee7812 */ /* 0x000fe400078ec0ff */
[----:B------:R-:W-:Y:S01]  /*570e0*/  ISETP.GE.AND P1, PT, R217, UR35, PT ;  /* 0x00000023d9007c0c */ /* 0x000fe2000bf26270 */
[----:B------:R-:W-:Y:S01]  /*570f0*/  ULDC UR35, c[0x0][0x228] ;  /* 0x00008a0000237ab9 */ /* 0x000fe20000000800 */
        /* <DEDUP_REMOVED lines=13> */
[----:B------:R-:W-:Y:S02]  /*571d0*/  ISETP.LT.AND P2, PT, R2, UR16, !P1 ;  /* 0x0000001002007c0c */ /* 0x000fe4000cf41270 */
        /* <DEDUP_REMOVED lines=33> */
[----:B------:R-:W-:-:S10]  /*573f0*/  ULDC.64 UR28, c[0x0][0x228] ;  /* 0x00008a00001c7ab9 */ /* 0x000fd40000000a00 */
[----:B------:R-:W-:Y:S02]  /*57400*/  @P2 LOP3.LUT R238, R238, 0x1, RZ, 0xfc, !PT ;  /* 0x00000001eeee2812 */ /* 0x000fe400078efcff */
[----:B------:R-:W-:Y:S02]  /*57410*/  @P1 LOP3.LUT R239, R239, 0x80000000, RZ, 0xfc, !PT ;  /* 0x80000000efef1812 */ /* 0x000fe400078efcff */
[----:B------:R-:W-:Y:S01]  /*57420*/  ISETP.GE.AND P1, PT, R211, UR5, PT ;  /* 0x00000005d3007c0c */ /* 0x000fe2000bf26270 */
[----:B------:R-:W-:Y:S01]  /*57430*/  ULDC.64 UR4, c[0x0][0x228] ;  /* 0x00008a0000047ab9 */ /* 0x000fe20000000a00 */
[----:B------:R-:W-:Y:S02]  /*57440*/  LOP3.LUT R239, R239, 0xbfffffff, RZ, 0xc0, !PT ;  /* 0xbfffffffefef7812 */ /* 0x000fe400078ec0ff */
[----:B------:R-:W-:Y:S02]  /*57450*/  ISETP.LT.AND P2, PT, R3, UR28, !P1 ;  /* 0x0000001c03007c0c */ /* 0x000fe4000cf41270 */
[----:B------:R-:W-:Y:S01]  /*57460*/  ISETP.LT.AND P1, PT, R2, UR30, !P1 ;  /* 0x0000001e02007c0c */ /* 0x000fe2000cf21270 */
[----:B------:R-:W-:-:S10]  /*57470*/  ULDC UR30, c[0x0][0x228] ;  /* 0x00008a00001e7ab9 */ /* 0x000fd40000000800 */
        /* <DEDUP_REMOVED lines=44> */
[----:B------:R-:W-:Y:S01]  /*57740*/  ULDC UR30, c[0x0][0x228] ;  /* 0x00008a00001e7ab9 */ /* 0x000fe20000000800 */
[----:B------:R-:W-:Y:S01]  /*57750*/  ISETP.GE.AND P1, PT, R205, UR29, PT ;  /* 0x0000001dcd007c0c */ /* 0x000fe2000bf26270 */
[----:B------:R-:W-:-:S08]  /*57760*/  ULDC.64 UR28, c[0x0][0x228] ;  /* 0x00008a00001c7ab9 */ /* 0x000fd00000000a00 */
[----:B------:R-:W-:Y:S02]  /*57770*/  @P3 LOP3.LUT R239, R239, 0x100000, RZ, 0xfc, !PT ;  /* 0x00100000efef3812 */ /* 0x000fe400078efcff */
[----:B------:R-:W-:Y:S02]  /*57780*/  ISETP.LT.AND P3, PT, R3, UR16, !P1 ;  /* 0x0000001003007c0c */ /* 0x000fe4000cf61270 */
[----:B------:R-:W-:-:S04]  /*57790*/  LOP3.LUT R239, R239, 0xfff7ffff, RZ, 0xc0, !PT ;  /* 0xfff7ffffefef7812 */ /* 0x000fc800078ec0ff */
[----:B------:R-:W-:Y:S02]  /*577a0*/  @P2 LOP3.LUT R239, R239, 0x80000, RZ, 0xfc, !PT ;  /* 0x00080000efef2812 */ /* 0x000fe400078efcff */
[----:B------:R-:W-:Y:S01]  /*577b0*/  ISETP.LT.AND P2, PT, R2, UR20, !P1 ;  /* 0x0000001402007c0c */ /* 0x000fe2000cf41270 */
[----:B------:R-:W-:Y:S01]  /*577c0*/  ULDC.64 UR20, c[0x0][0x228] ;  /* 0x00008a0000147ab9 */ /* 0x000fe20000000a00 */
[----:B------:R-:W-:Y:S02]  /*577d0*/  LOP3.LUT R239, R239, 0xfffbffff, RZ, 0xc0, !PT ;  /* 0xfffbffffefef7812 */ /* 0x000fe400078ec0ff */
[----:B------:R-:W-:Y:S01]  /*577e0*/  ISETP.GE.AND P1, PT, R204, UR5, PT ;  /* 0x00000005cc007c0c */ /* 0x000fe2000bf26270 */
[----:B------:R-:W-:Y:S01]  /*577f0*/  ULDC.64 UR4, c[0x0][0x228] ;  /* 0x00008a0000047ab9 */ /* 0x000fe20000000a00 */
[----:B------:R-:W-:Y:S02]  /*57800*/  @P3 LOP3.LUT R239, R239, 0x40000, RZ, 0xfc, !PT ;  /* 0x00040000efef3812 */ /* 0x000fe400078efcff */
[----:B------:R-:W-:-:S02]  /*57810*/  ISETP.LT.AND P3, PT, R3, UR20, !P1 ;  /* 0x0000001403007c0c */ /* 0x000fc4000cf61270 */
[----:B------:R-:W-:-:S04]  /*57820*/  LOP3.LUT R239, R239, 0xfffdffff, RZ, 0xc0, !PT ;  /* 0xfffdffffefef7812 */ /* 0x000fc800078ec0ff */
[----:B------:R-:W-:Y:S02]  /*57830*/  @P2 LOP3.LUT R239, R239, 0x20000, RZ, 0xfc, !PT ;  /* 0x00020000efef2812 */ /* 0x000fe400078efcff */
[----:B------:R-:W-:Y:S02]  /*57840*/  ISETP.LT.AND P2, PT, R2, UR22, !P1 ;  /* 0x0000001602007c0c */ /* 0x000fe4000cf41270 */
[----:B------:R-:W-:Y:S02]  /*57850*/  LOP3.LUT R239, R239, 0xfffeffff, RZ, 0xc0, !PT ;  /* 0xfffeffffefef7812 */ /* 0x000fe400078ec0ff */
[----:B------:R-:W-:Y:S01]  /*57860*/  ISETP.GE.AND P1, PT, R203, UR7, PT ;  /* 0x00000007cb007c0c */ /* 0x000fe2000bf26270 */
[----:B------:R-:W-:Y:S01]  /*57870*/  ULDC.64 UR6, c[0x0][0x228] ;  /* 0x00008a0000067ab9 */ /* 0x000fe20000000a00 */
        /* <DEDUP_REMOVED lines=8> */
[----:B------:R-:W-:Y:S01]  /*57900*/  ISETP.GE.AND P1, PT, R202, UR11, PT ;  /* 0x0000000bca007c0c */ /* 0x000fe2000bf26270 */
[----:B------:R-:W-:Y:S01]  /*57910*/  ULDC.64 UR10, c[0x0][0x228] ;  /* 0x00008a00000a7ab9 */ /* 0x000fe20000000a00 */
[----:B------:R-:W-:-:S04]  /*57920*/  @P3 LOP3.LUT R239, R239, 0x4000, RZ, 0xfc, !PT ;  /* 0x00004000efef3812 */ /* 0x000fc800078efcff */
[----:B------:R-:W-:-:S04]  /*57930*/  LOP3.LUT R239, R239, 0xffffdfff, RZ, 0xc0, !PT ;  /* 0xffffdfffefef7812 */ /* 0x000fc800078ec0ff */
[----:B------:R-:W-:Y:S02]  /*57940*/  @P2 LOP3.LUT R239, R239, 0x2000, RZ, 0xfc, !PT ;  /* 0x00002000efef2812 */ /* 0x000fe400078efcff */
[----:B------:R-:W-:Y:S02]  /*57950*/  ISETP.LT.AND P2, PT, R3, UR6, !P1 ;  /* 0x0000000603007c0c */ /* 0x000fe4000cf41270 */
[----:B------:R-:W-:Y:S01]  /*57960*/  ISETP.LT.AND P1, PT, R2, UR47, !P1 ;  /* 0x0000002f02007c0c */ /* 0x000fe2000cf21270 */
[----:B------:R-:W-:Y:S01]  /*57970*/  ULDC UR47, c[0x0][0x228] ;  /* 0x00008a00002f7ab9 */ /* 0x000fe20000000800 */
        /* <DEDUP_REMOVED lines=41> */
[----:B------:R-:W-:Y:S01]  /*57c10*/  ULDC UR5, c[0x0][0x228] ;  /* 0x00008a0000057ab9 */ /* 0x000fe20000000800 */
        /* <DEDUP_REMOVED lines=13> */
[----:B------:R-:W-:Y:S02]  /*57cf0*/  @P2 LOP3.LUT R239, R239, 0x1, RZ, 0xfc, !PT ;  /* 0x00000001efef2812 */ /* 0x000fe400078efcff */
[----:B------:R-:W-:Y:S02]  /*57d00*/  @P1 LOP3.LUT R240, R240, 0x80000000, RZ, 0xfc, !PT ;  /* 0x80000000f0f01812 */ /* 0x000fe400078efcff */
[----:B------:R-:W-:Y:S01]  /*57d10*/  ISETP.GE.AND P1, PT, R195, UR11, PT ;  /* 0x0000000bc3007c0c */ /* 0x000fe2000bf26270 */
[----:B------:R-:W-:Y:S01]  /*57d20*/  ULDC.64 UR10, c[0x0][0x228] ;  /* 0x00008a00000a7ab9 */ /* 0x000fe20000000a00 */
        /* <DEDUP_REMOVED lines=87> */
[----:B------:R-:W-:Y:S01]  /*582a0*/  ISETP.LT.AND P2, PT, R3, UR24, !P1 ;  /* 0x0000001803007c0c */ /* 0x000fe2000cf41270 */
[----:B------:R-:W-:Y:S01]  /*582b0*/  ULDC UR24, c[0x0][0x228] ;  /* 0x00008a0000187ab9 */ /* 0x000fe20000000800 */
        /* <DEDUP_REMOVED lines=29> */
[----:B------:R-:W-:-:S11]  /*58490*/  ISETP.LT.AND P1, PT, R2, UR36, !P1 ;  /* 0x0000002402007c0c */ /* 0x000fd6000cf21270 */
        /* <DEDUP_REMOVED lines=765> */
[----:B------:R-:W-:-:S08]  /*5b470*/  ULDC.64 UR32, c[0x0][0x228] ;  /* 0x00008a0000207ab9 */ /* 0x000fd00000000a00 */
[----:B------:R-:W-:Y:S02]  /*5b480*/  @P3 LOP3.LUT R246, R246, 0x4000000, RZ, 0xfc, !PT ;  /* 0x04000000f6f63812 */ /* 0x000fe400078efcff */
[----:B------:R-:W-:Y:S02]  /*5b490*/  ISETP.LT.AND P3, PT, R3, UR24, !P1 ;  /* 0x0000001803007c0c */ /* 0x000fe4000cf61270 */
[----:B------:R-:W-:-:S04]  /*5b4a0*/  LOP3.LUT R246, R246, 0xfdffffff, RZ, 0xc0, !PT ;  /* 0xfdfffffff6f67812 */ /* 0x000fc800078ec0ff */
[----:B------:R-:W-:Y:S02]  /*5b4b0*/  @P2 LOP3.LUT R246, R246, 0x2000000, RZ, 0xfc, !PT ;  /* 0x02000000f6f62812 */ /* 0x000fe400078efcff */
[----:B------:R-:W-:Y:S01]  /*5b4c0*/  ISETP.LT.AND P2, PT, R2, UR43, !P1 ;  /* 0x0000002b02007c0c */ /* 0x000fe2000cf41270 */
[----:B------:R-:W-:Y:S01]  /*5b4d0*/  ULDC UR43, c[0x0][0x228] ;  /* 0x00008a00002b7ab9 */ /* 0x000fe20000000800 */
        /* <DEDUP_REMOVED lines=76> */
[----:B------:R-:W-:-:S04]  /*5b9a0*/  @P3 LOP3.LUT R246, R246, 0x40, RZ, 0xfc, !PT ;  /* 0x00000040f6f63812 */ /* 0x000fc800078efcff */
[----:B------:R-:W-:-:S04]  /*5b9b0*/  LOP3.LUT R246, R246, 0xffffffdf, RZ, 0xc0, !PT ;  /* 0xffffffdff6f67812 */ /* 0x000fc800078ec0ff */
[----:B------:R-:W-:Y:S02]  /*5b9c0*/  @P2 LOP3.LUT R246, R246, 0x20, RZ, 0xfc, !PT ;  /* 0x00000020f6f62812 */ /* 0x000fe400078efcff */
[----:B------:R-:W-:Y:S02]  /*5b9d0*/  ISETP.LT.AND P2, PT, R3, UR28, !P1 ;  /* 0x0000001c03007c0c */ /* 0x000fe4000cf41270 */
[----:B------:R-:W-:Y:S01]  /*5b9e0*/  ISETP.LT.AND P1, PT, R2, UR5, !P1 ;  /* 0x0000000502007c0c */ /* 0x000fe2000cf21270 */
[----:B------:R-:W-:Y:S01]  /*5b9f0*/  ULDC.64 UR4, c[0x0][0x228] ;  /* 0x00008a0000047ab9 */ /* 0x000fe20000000a00 */
        /* <DEDUP_REMOVED lines=19> */
[----:B------:R-:W-:Y:S02]  /*5bb30*/  @P2 LOP3.LUT R246, R246, 0x1, RZ, 0xfc, !PT ;  /* 0x00000001f6f62812 */ /* 0x000fe400078efcff */
        /* <DEDUP_REMOVED lines=236> */
[----:B------:R-:W-:-:S02]  /*5ca00*/  ULDC.64 UR14, c[0x0][0x228] ;  /* 0x00008a00000e7ab9 */ /* 0x000fc40000000a00 */
[----:B------:R-:W-:-:S06]  /*5ca10*/  ISETP.GE.AND P6, PT, R0, UR15, PT ;  /* 0x0000000f00007c0c */ /* 0x000fcc000bfc6270 */
[----:B------:R-:W-:-:S04]  /*5ca20*/  @P3 LOP3.LUT R248, R248, 0x400, RZ, 0xfc, !PT ;  /* 0x00000400f8f83812 */ /* 0x000fc800078efcff */
[----:B------:R-:W-:-:S04]  /*5ca30*/  LOP3.LUT R248, R248, 0xfffffdff, RZ, 0xc0, !PT ;  /* 0xfffffdfff8f87812 */ /* 0x000fc800078ec0ff */
[----:B------:R-:W-:Y:S02]  /*5ca40*/  @P2 LOP3.LUT R248, R248, 0x200, RZ, 0xfc, !PT ;  /* 0x00000200f8f82812 */ /* 0x000fe400078efcff */
[----:B------:R-:W-:Y:S02]  /*5ca50*/  ISETP.LT.AND P2, PT, R3, UR30, !P1 ;  /* 0x0000001e03007c0c */ /* 0x000fe4000cf41270 */
[----:B------:R-:W-:Y:S01]  /*5ca60*/  ISETP.LT.AND P1, PT, R2, UR54, !P1 ;  /* 0x0000003602007c0c */ /* 0x000fe2000cf21270 */
[----:B------:R-:W-:Y:S01]  /*5ca70*/  ULDC.64 UR54, c[0x0][0x228] ;  /* 0x00008a0000367ab9 */ /* 0x000fe20000000a00 */
[----:B------:R-:W-:Y:S02]  /*5ca80*/  LOP3.LUT R248, R248, 0xfffffeff, RZ, 0xc0, !PT ;  /* 0xfffffefff8f87812 */ /* 0x000fe400078ec0ff */
[----:B------:R-:W-:-:S07]  /*5ca90*/  ISETP.GE.AND P5, PT, R33, UR55, PT ;  /* 0x0000003721007c0c */ /* 0x000fce000bfa6270 */
        /* <DEDUP_REMOVED lines=8> */
[----:B------:R-:W-:Y:S02]  /*5cb20*/  ISETP.LT.AND P2, PT, R2, UR56, !P1 ;  /* 0x0000003802007c0c */ /* 0x000fe4000cf41270 */
        /* <DEDUP_REMOVED lines=35> */
[----:B------:R-:W-:-:S02]  /*5cd60*/  ISETP.LT.AND P2, PT, R2, UR61, !P1 ;  /* 0x0000003d02007c0c */ /* 0x000fc4000cf41270 */
[----:B------:R-:W-:Y:S01]  /*5cd70*/  ISETP.GE.AND P1, PT, R49, UR31, PT ;  /* 0x0000001f31007c0c */ /* 0x000fe2000bf26270 */
[----:B------:R-:W-:Y:S02]  /*5cd80*/  ULDC.64 UR30, c[0x0][0x228] ;  /* 0x00008a00001e7ab9 */ /* 0x000fe40000000a00 */
[----:B------:R-:W-:-:S06]  /*5cd90*/  ISETP.LT.AND P4, PT, R3, UR30, !P5 ;  /* 0x0000001e03007c0c */ /* 0x000fcc000ef81270 */
        /* <DEDUP_REMOVED lines=10> */
[----:B------:R-:W-:Y:S02]  /*5ce40*/  ISETP.GE.AND P1, PT, R48, UR39, PT ;  /* 0x0000002730007c0c */ /* 0x000fe4000bf26270 */
[----:B------:R-:W-:Y:S02]  /*5ce50*/  LOP3.LUT R249, R249, 0xfbffffff, RZ, 0xc0, !PT ;  /* 0xfbfffffff9f97812 */ /* 0x000fe400078ec0ff */
[----:B------:R-:W-:Y:S02]  /*5ce60*/  ISETP.LT.AND P2, PT, R3, UR8, !P1 ;  /* 0x0000000803007c0c */ /* 0x000fe4000cf41270 */
[C---:B------:R-:W-:Y:S01]  /*5ce70*/  ISETP.LT.AND P1, PT, R2.reuse, UR38, !P1 ;  /* 0x0000002602007c0c */ /* 0x040fe2000cf21270 */
[----:B------:R-:W-:Y:S02]  /*5ce80*/  ULDC.64 UR38, c[0x0][0x228] ;  /* 0x00008a0000267ab9 */ /* 0x000fe40000000a00 */
[----:B------:R-:W-:-:S08]  /*5ce90*/  ISETP.LT.AND P5, PT, R2, UR38, !P5 ;  /* 0x0000002602007c0c */ /* 0x000fd0000efa1270 */
[----:B------:R-:W-:-:S04]  /*5cea0*/  @P2 LOP3.LUT R249, R249, 0x4000000, RZ, 0xfc, !PT ;  /* 0x04000000f9f92812 */ /* 0x000fc800078efcff */
[----:B------:R-:W-:-:S04]  /*5ceb0*/  LOP3.LUT R249, R249, 0xfdffffff, RZ, 0xc0, !PT ;  /* 0xfdfffffff9f97812 */ /* 0x000fc800078ec0ff */
[----:B------:R-:W-:Y:S02]  /*5cec0*/  @P1 LOP3.LUT R249, R249, 0x2000000, RZ, 0xfc, !PT ;  /* 0x02000000f9f91812 */ /* 0x000fe400078efcff */
[----:B------:R-:W-:Y:S02]  /*5ced0*/  ISETP.GE.AND P1, PT, R47, UR17, PT ;  /* 0x000000112f007c0c */ /* 0x000fe4000bf26270 */
[----:B------:R-:W-:Y:S02]  /*5cee0*/  LOP3.LUT R249, R249, 0xfeffffff, RZ, 0xc0, !PT ;  /* 0xfefffffff9f97812 */ /* 0x000fe400078ec0ff */
[C---:B------:R-:W-:Y:S02]  /*5cef0*/  ISETP.LT.AND P2, PT, R3.reuse, UR48, !P1 ;  /* 0x0000003003007c0c */ /* 0x040fe4000cf41270 */
[----:B------:R-:W-:Y:S01]  /*5cf00*/  ISETP.LT.AND P1, PT, R2, UR16, !P1 ;  /* 0x0000001002007c0c */ /* 0x000fe2000cf21270 */
[----:B------:R-:W-:Y:S02]  /*5cf10*/  ULDC.64 UR16, c[0x0][0x228] ;  /* 0x00008a0000107ab9 */ /* 0x000fe40000000a00 */
[----:B------:R-:W-:-:S08]  /*5cf20*/  ISETP.LT.AND P6, PT, R3, UR16, !P6 ;  /* 0x0000001003007c0c */ /* 0x000fd0000f7c1270 */
[----:B------:R-:W-:-:S04]  /*5cf30*/  @P2 LOP3.LUT R249, R249, 0x1000000, RZ, 0xfc, !PT ;  /* 0x01000000f9f92812 */ /* 0x000fc800078efcff */
[----:B------:R-:W-:-:S04]  /*5cf40*/  LOP3.LUT R249, R249, 0xff7fffff, RZ, 0xc0, !PT ;  /* 0xff7ffffff9f97812 */ /* 0x000fc800078ec0ff */
[----:B------:R-:W-:Y:S02]  /*5cf50*/  @P1 LOP3.LUT R249, R249, 0x800000, RZ, 0xfc, !PT ;  /* 0x00800000f9f91812 */ /* 0x000fe400078efcff */
[----:B------:R-:W-:Y:S02]  /*5cf60*/  ISETP.GE.AND P1, PT, R46, UR7, PT ;  /* 0x000000072e007c0c */ /* 0x000fe4000bf26270 */
[----:B------:R-:W-:Y:S02]  /*5cf70*/  LOP3.LUT R249, R249, 0xffbfffff, RZ, 0xc0, !PT ;  /* 0xffbffffff9f97812 */ /* 0x000fe400078ec0ff */
[----:B------:R-:W-:Y:S02]  /*5cf80*/  ISETP.LT.AND P3, PT, R3, UR10, !P1 ;  /* 0x0000000a03007c0c */ /* 0x000fe4000cf61270 */
[----:B------:R-:W-:Y:S01]  /*5cf90*/  ISETP.LT.AND P2, PT, R2, UR18, !P1 ;  /* 0x0000001202007c0c */ /* 0x000fe2000cf41270 */
[----:B------:R-:W-:Y:S01]  /*5cfa0*/  ULDC UR18, c[0x0][0x228] ;  /* 0x00008a0000127ab9 */ /* 0x000fe20000000800 */
[----:B------:R-:W-:-:S09]  /*5cfb0*/  ISETP.GE.AND P1, PT, R45, UR19, PT ;  /* 0x000000132d007c0c */ /* 0x000fd2000bf26270 */
[----:B------:R-:W-:Y:S02]  /*5cfc0*/  @P3 LOP3.LUT R249, R249, 0x400000, RZ, 0xfc, !PT ;  /* 0x00400000f9f93812 */ /* 0x000fe400078efcff */
[----:B------:R-:W-:Y:S02]  /*5cfd0*/  ISETP.LT.AND P3, PT, R3, UR50, !P1 ;  /* 0x0000003203007c0c */ /* 0x000fe4000cf61270 */
[----:B------:R-:W-:-:S04]  /*5cfe0*/  LOP3.LUT R249, R249, 0xffdfffff, RZ, 0xc0, !PT ;  /* 0xffdffffff9f97812 */ /* 0x000fc800078ec0ff */
[----:B------:R-:W-:Y:S02]  /*5cff0*/  @P2 LOP3.LUT R249, R249, 0x200000, RZ, 0xfc, !PT ;  /* 0x00200000f9f92812 */ /* 0x000fe400078efcff */
[----:B------:R-:W-:Y:S01]  /*5d000*/  ISETP.LT.AND P2, PT, R2, UR6, !P1 ;  /* 0x0000000602007c0c */ /* 0x000fe2000cf41270 */
[----:B------:R-:W-:Y:S01]  /*5d010*/  ULDC UR6, c[0x0][0x228] ;  /* 0x00008a0000067ab9 */ /* 0x000fe20000000800 */
[----:B------:R-:W-:Y:S02]  /*5d020*/  LOP3.LUT R249, R249, 0xffefffff, RZ, 0xc0, !PT ;  /* 0xffeffffff9f97812 */ /* 0x000fe400078ec0ff */
[----:B------:R-:W-:Y:S02]  /*5d030*/  ISETP.GE.AND P1, PT, R44, UR41, PT ;  /* 0x000000292c007c0c */ /* 0x000fe4000bf26270 */
[----:B------:R-:W-:Y:S02]  /*5d040*/  @P3 LOP3.LUT R249, R249, 0x100000, RZ, 0xfc, !PT ;  /* 0x00100000f9f93812 */ /* 0x000fe400078efcff */
[----:B------:R-:W-:-:S02]  /*5d050*/  ISETP.LT.AND P3, PT, R3, UR22, !P1 ;  /* 0x0000001603007c0c */ /* 0x000fc4000cf61270 */
        /* <DEDUP_REMOVED lines=20> */
[----:B------:R-:W-:-:S09]  /*5d1a0*/  ISETP.GE.AND P1, PT, R41, UR49, PT ;  /* 0x0000003129007c0c */ /* 0x000fd2000bf26270 */
        /* <DEDUP_REMOVED lines=44> */
[----:B------:R-:W-:Y:S02]  /*5d470*/  LOP3.LUT R249, R249, 0xfffffffd, RZ, 0xc0, !PT ;  /* 0xfffffffdf9f97812 */ /* 0x000fe400078ec0ff */
[----:B------:R-:W-:Y:S02]  /*5d480*/  ISETP.LT.AND P1, PT, R2, UR36, !P1 ;  /* 0x0000002402007c0c */ /* 0x000fe4000cf21270 */
[----:B------:R-:W-:Y:S02]  /*5d490*/  @P3 LOP3.LUT R249, R249, 0x2, RZ, 0xfc, !PT ;  /* 0x00000002f9f93812 */ /* 0x000fe400078efcff */
[----:B------:R-:W-:Y:S02]  /*5d4a0*/  ISETP.GE.AND P3, PT, R34, UR21, PT ;  /* 0x0000001522007c0c */ /* 0x000fe4000bf66270 */
[----:B------:R-:W-:-:S04]  /*5d4b0*/  LOP3.LUT R249, R249, 0xfffffffe, RZ, 0xc0, !PT ;  /* 0xfffffffef9f97812 */ /* 0x000fc800078ec0ff */
[----:B------:R-:W-:Y:S02]  /*5d4c0*/  @P2 LOP3.LUT R249, R249, 0x1, RZ, 0xfc, !PT ;  /* 0x00000001f9f92812 */ /* 0x000fe400078efcff */
[----:B------:R-:W-:Y:S02]  /*5d4d0*/  ISETP.LT.AND P2, PT, R3, UR4, !P3 ;  /* 0x0000000403007c0c */ /* 0x000fe4000df41270 */
[----:B------:R-:W-:Y:S01]  /*5d4e0*/  ISETP.LT.AND P3, PT, R2, UR60, !P3 ;  /* 0x0000003c02007c0c */ /* 0x000fe2000df61270 */
[----:B------:R-:W2:Y:S01]  /*5d4f0*/  LDL.LU R219, [R1+0xd44] ;  /* 0x000d440001db7983 */ /* 0x000ea20000300800 */
[----:B------:R-:W-:Y:S01]  /*5d500*/  IADD3 R237, R237, UR46, R251 ;  /* 0x0000002eeded7c10 */ /* 0x000fe2000fffe0fb */
[----:B------:R-:W-:Y:S01]  /*5d510*/  ULDC.64 UR8, c[0x0][0x228] ;  /* 0x00008a0000087ab9 */ /* 0x000fe20000000a00 */
[----:B------:R-:W-:Y:S01]  /*5d520*/  ULDC.64 UR6, c[0x0][0x228] ;  /* 0x00008a0000067ab9 */ /* 0x000fe20000000a00 */
[----:B------:R-:W3:Y:S01]  /*5d530*/  LDL.LU R221, [R1+0xd3c] ;  /* 0x000d3c0001dd7983 */ /* 0x000ee20000300800 */
[----:B------:R-:W-:Y:S01]  /*5d540*/  ULDC.64 UR12, c[0x0][0x228] ;  /* 0x00008a00000c7ab9 */ /* 0x000fe20000000a00 */
[----:B------:R-:W-:Y:S01]  /*5d550*/  ULDC.64 UR10, c[0x0][0x228] ;  /* 0x00008a00000a7ab9 */ /* 0x000fe20000000a00 */
[----:B------:R-:W-:Y:S01]  /*5d560*/  ULDC.64 UR20, c[0x0][0x228] ;  /* 0x00008a0000147ab9 */ /* 0x000fe20000000a00 */
[----:B------:R-:W4:Y:S01]  /*5d570*/  LDL.LU R223, [R1+0xd38] ;  /* 0x000d380001df7983 */ /* 0x000f220000300800 */
[----:B------:R-:W-:Y:S01]  /*5d580*/  ULDC.64 UR18, c[0x0][0x228] ;  /* 0x00008a0000127ab9 */ /* 0x000fe20000000a00 */
[----:B------:R-:W-:Y:S01]  /*5d590*/  ULDC.64 UR14, c[0x0][0x228] ;  /* 0x00008a00000e7ab9 */ /* 0x000fe20000000a00 */
[----:B------:R-:W-:Y:S01]  /*5d5a0*/  ULDC.64 UR24, c[0x0][0x228] ;  /* 0x00008a0000187ab9 */ /* 0x000fe20000000a00 */
[----:B------:R-:W4:Y:S01]  /*5d5b0*/  LDL.LU R227, [R1+0xb84] ;  /* 0x000b840001e37983 */ /* 0x000f220000300800 */
[----:B------:R-:W-:-:S03]  /*5d5c0*/  ULDC.64 UR22, c[0x0][0x228] ;  /* 0x00008a0000167ab9 */ /* 0x000fc60000000a00 */
[----:B------:R-:W4:Y:S04]  /*5d5d0*/  LDL.LU R226, [R1+0x348] ;  /* 0x0003480001e27983 */ /* 0x000f280000300800 */
[----:B------:R-:W4:Y:S04]  /*5d5e0*/  LDL.LU R252, [R1+0x330] ;  /* 0x0003300001fc7983 */ /* 0x000f280000300800 */
[----:B------:R-:W4:Y:S04]  /*5d5f0*/  LDL.LU R216, [R1+0x1ac0] ;  /* 0x001ac00001d87983 */ /* 0x000f280000300800 */
[----:B------:R-:W-:Y:S04]  /*5d600*/  STL.64 [R1+0x1be0], R230 ;  /* 0x001be0e601007387 */ /* 0x000fe80000100a00 */
[----:B------:R-:W-:Y:S04]  /*5d610*/  STL.64 [R1+0x1bd8], R228 ;  /* 0x001bd8e401007387 */ /* 0x000fe80000100a00 */
[----:B------:R0:W-:Y:S04]  /*5d620*/  STL [R1+0x1bd4], R235 ;  /* 0x001bd4eb01007387 */ /* 0x0001e80000100800 */
[----:B------:R-:W-:Y:S04]  /*5d630*/  STL [R1+0x1bd0], R236 ;  /* 0x001bd0ec01007387 */ /* 0x000fe80000100800 */
[----:B------:R1:W-:Y:S04]  /*5d640*/  STL [R1+0x1bcc], R250 ;  /* 0x001bccfa01007387 */ /* 0x0003e80000100800 */
[----:B------:R-:W-:Y:S04]  /*5d650*/  STL [R1+0x1bc8], R0 ;  /* 0x001bc80001007387 */ /* 0x000fe80000100800 */
[----:B------:R1:W-:Y:S04]  /*5d660*/  STL.64 [R1+0x1bc0], R2 ;  /* 0x001bc00201007387 */ /* 0x0003e80000100a00 */
[----:B------:R-:W4:Y:S04]  /*5d670*/  LDL.LU R217, [R1+0x3c] ;  /* 0x00003c0001d97983 */ /* 0x000f280000300800 */
[----:B------:R-:W4:Y:S04]  /*5d680*/  LDL.LU R218, [R1+0x40] ;  /* 0x0000400001da7983 */ /* 0x000f280000300800 */
[----:B------:R-:W4:Y:S04]  /*5d690*/  LDL.LU R220, [R1+0x44] ;  /* 0x0000440001dc7983 */ /* 0x000f280000300800 */
[----:B------:R-:W4:Y:S04]  /*5d6a0*/  LDL.LU R222, [R1+0xd54] ;  /* 0x000d540001de7983 */ /* 0x000f280000300800 */
[----:B------:R-:W4:Y:S04]  /*5d6b0*/  LDL.LU R224, [R1+0xd48] ;  /* 0x000d480001e07983 */ /* 0x000f280000300800 */
[----:B------:R-:W4:Y:S01]  /*5d6c0*/  LDL.LU R225, [R1+0xd40] ;  /* 0x000d400001e17983 */ /* 0x000f220000300800 */
[----:B------:R-:W-:Y:S01]  /*5d6d0*/  BAR.SYNC.DEFER_BLOCKING 0x0 ;  /* 0x0000000000007b1d */ /* 0x000fe20000010000 */
[----:B--2---:R-:W-:-:S02]  /*5d6e0*/  LOP3.LUT R36, R219, 0xffff, RZ, 0xc0, !PT ;  /* 0x0000ffffdb247812 */ /* 0x004fc400078ec0ff */
[----:B---3--:R-:W-:-:S03]  /*5d6f0*/  LOP3.LUT R35, R221, 0xffff, RZ, 0xc0, !PT ;  /* 0x0000ffffdd237812 */ /* 0x008fc600078ec0ff */
[----:B------:R-:W2:Y:S01]  /*5d700*/  LDL.LU R221, [R1+0xb8c] ;  /* 0x000b8c0001dd7983 */ /* 0x000ea20000300800 */
[----:B----4-:R-:W-:Y:S02]  /*5d710*/  LOP3.LUT R33, R223, 0xffff, RZ, 0xc0, !PT ;  /* 0x0000ffffdf217812 */ /* 0x010fe400078ec0ff */
[----:B------:R-:W-:Y:S02]  /*5d720*/  LOP3.LUT R38, R227, 0xffff, RZ, 0xc0, !PT ;  /* 0x0000ffffe3267812 */ /* 0x000fe400078ec0ff */
[----:B------:R-:W-:Y:S02]  /*5d730*/  LOP3.LUT R37, R226, 0xffff, RZ, 0xc0, !PT ;  /* 0x0000ffffe2257812 */ /* 0x000fe400078ec0ff */
[----:B------:R-:W3:Y:S01]  /*5d740*/  LDL.LU R226, [R1+0xb88] ;  /* 0x000b880001e27983 */ /* 0x000ee20000300800 */
[----:B------:R-:W-:Y:S02]  /*5d750*/  SHF.R.U32.HI R211, RZ, 0x8, R36 ;  /* 0x00000008ffd37819 */ /* 0x000fe40000011624 */
[----:B------:R-:W-:-:S02]  /*5d760*/  PRMT R215, R36, 0x3340, R38 ;  /* 0x0000334024d77816 */ /* 0x000fc40000000026 */
[----:B------:R-:W-:Y:S02]  /*5d770*/  SHF.R.U32.HI R36, RZ, 0x8, R38 ;  /* 0x00000008ff247819 */ /* 0x000fe40000011626 */
[----:B------:R-:W-:Y:S02]  /*5d780*/  LOP3.LUT R34, R252, 0xffff, RZ, 0xc0, !PT ;  /* 0x0000fffffc227812 */ /* 0x000fe400078ec0ff */
[----:B------:R-:W-:Y:S01]  /*5d790*/  LOP3.LUT R211, R211, 0xffff, RZ, 0xc0, !PT ;  /* 0x0000ffffd3d37812 */ /* 0x000fe200078ec0ff */
[----:B------:R-:W4:Y:S01]  /*5d7a0*/  LDL.LU R252, [R1+0x368] ;  /* 0x0003680001fc7983 */ /* 0x000f220000300800 */
[----:B------:R-:W-:Y:S02]  /*5d7b0*/  LOP3.LUT R36, R36, 0xffff, RZ, 0xc0, !PT ;  /* 0x0000ffff24247812 */ /* 0x000fe400078ec0ff */
[----:B------:R-:W-:Y:S02]  /*5d7c0*/  SHF.R.U32.HI R227, RZ, 0x8, R33 ;  /* 0x00000008ffe37819 */ /* 0x000fe40000011621 */
[----:B0-----:R-:W-:-:S02]  /*5d7d0*/  PRMT R235, R33, 0x3340, R34 ;  /* 0x0000334021eb7816 */ /* 0x001fc40000000022 */
[----:B------:R-:W-:Y:S02]  /*5d7e0*/  LOP3.LUT R33, R216, 0x300, RZ, 0xc0, !PT ;  /* 0x00000300d8217812 */ /* 0x000fe400078ec0ff */
[----:B------:R-:W-:Y:S01]  /*5d7f0*/  SHF.R.U32.HI R219, RZ, 0x8, R35 ;  /* 0x00000008ffdb7819 */ /* 0x000fe20000011623 */
[----:B------:R-:W4:Y:S01]  /*5d800*/  LDL.LU R216, [R1+0x48] ;  /* 0x0000480001d87983 */ /* 0x000f220000300800 */
[--C-:B------:R-:W-:Y:S02]  /*5d810*/  PRMT R223, R35, 0x3340, R37.reuse ;  /* 0x0000334023df7816 */ /* 0x100fe40000000025 */
[----:B------:R-:W-:Y:S02]  /*5d820*/  PRMT R211, R211, 0x3340, R36 ;  /* 0x00003340d3d37816 */ /* 0x000fe40000000024 */
[----:B------:R-:W-:Y:S01]  /*5d830*/  SHF.R.U32.HI R35, RZ, 0x8, R37 ;  /* 0x00000008ff237819 */ /* 0x000fe20000011625 */
[----:B------:R-:W-:Y:S01]  /*5d840*/  IMAD.IADD R237, R237, 0x1, R33 ;  /* 0x00000001eded7824 */ /* 0x000fe200078e0221 */
[----:B------:R-:W-:-:S02]  /*5d850*/  PRMT R36, R217, 0x5410, R29 ;  /* 0x00005410d9247816 */ /* 0x000fc4000000001d */
[----:B------:R-:W4:Y:S01]  /*5d860*/  LDL.LU R217, [R1+0x394] ;  /* 0x0003940001d97983 */ /* 0x000f220000300800 */
[----:B------:R-:W-:-:S03]  /*5d870*/  PRMT R37, R218, 0x5410, R30 ;  /* 0x00005410da257816 */ /* 0x000fc6000000001e */
[----:B------:R-:W4:Y:S01]  /*5d880*/  LDL.LU R218, [R1+0x36c] ;  /* 0x00036c0001da7983 */ /* 0x000f220000300800 */
[----:B------:R-:W-:-:S03]  /*5d890*/  PRMT R38, R220, 0x5410, R31 ;  /* 0x00005410dc267816 */ /* 0x000fc6000000001f */
[----:B------:R-:W4:Y:S01]  /*5d8a0*/  LDL.LU R220, [R1+0x35c] ;  /* 0x00035c0001dc7983 */ /* 0x000f220000300800 */
[----:B------:R-:W-:-:S03]  /*5d8b0*/  LOP3.LUT R33, R222, 0xffff, RZ, 0xc0, !PT ;  /* 0x0000ffffde217812 */ /* 0x000fc600078ec0ff */
[----:B------:R-:W4:Y:S01]  /*5d8c0*/  LDL.LU R222, [R1+0x31c] ;  /* 0x00031c0001de7983 */ /* 0x000f220000300800 */
[----:B------:R-:W-:-:S03]  /*5d8d0*/  LOP3.LUT R29, R224, 0xffff, RZ, 0xc0, !PT ;  /* 0x0000ffffe01d7812 */ /* 0x000fc600078ec0ff */
[----:B------:R-:W4:Y:S01]  /*5d8e0*/  LDL.LU R224, [R1+0x2ec] ;  /* 0x0002ec0001e07983 */ /* 0x000f220000300800 */
[----:B------:R-:W-:-:S03]  /*5d8f0*/  LOP3.LUT R30, R225, 0xffff, RZ, 0xc0, !PT ;  /* 0x0000ffffe11e7812 */ /* 0x000fc600078ec0ff */
[----:B------:R-:W4:Y:S01]  /*5d900*/  LDL.LU R225, [R1+0x2e8] ;  /* 0x0002e80001e17983 */ /* 0x000f220000300800 */
[----:B------:R-:W-:Y:S02]  /*5d910*/  LOP3.LUT R219, R219, 0xffff, RZ, 0xc0, !PT ;  /* 0x0000ffffdbdb7812 */ /* 0x000fe400078ec0ff */
[----:B------:R-:W-:-:S04]  /*5d920*/  LOP3.LUT R35, R35, 0xffff, RZ, 0xc0, !PT ;  /* 0x0000ffff23237812 */ /* 0x000fc800078ec0ff */
[----:B------:R-:W-:Y:S02]  /*5d930*/  PRMT R219, R219, 0x3340, R35 ;  /* 0x00003340dbdb7816 */ /* 0x000fe40000000023 */
[----:B--2---:R-:W-:Y:S02]  /*5d940*/  LOP3.LUT R35, R221, 0xffff, RZ, 0xc0, !PT ;  /* 0x0000ffffdd237812 */ /* 0x004fe400078ec0ff */
[----:B------:R-:W2:Y:S01]  /*5d950*/  LDL.LU R221, [R1+0x88] ;  /* 0x0000880001dd7983 */ /* 0x000ea20000300800 */
[----:B---3--:R-:W-:-:S03]  /*5d960*/  LOP3.LUT R31, R226, 0xffff, RZ, 0xc0, !PT ;  /* 0x0000ffffe21f7812 */ /* 0x008fc600078ec0ff */
[----:B------:R-:W3:Y:S04]  /*5d970*/  LDL.LU R226, [R1+0x340] ;  /* 0x0003400001e27983 */ /* 0x000ee80000300800 */
        /* <DEDUP_REMOVED lines=8> */
[----:B------:R-:W-:-:S02]  /*5da00*/  SHF.R.U32.HI R34, RZ, 0x8, R34 ;  /* 0x00000008ff227819 */ /* 0x000fc40000011622 */
[----:B------:R-:W-:Y:S01]  /*5da10*/  LOP3.LUT R227, R227, 0xffff, RZ, 0xc0, !PT ;  /* 0x0000ffffe3e37812 */ /* 0x000fe200078ec0ff */
[----:B------:R-:W2:Y:S01]  /*5da20*/  LDL.LU R213, [R1+0x8] ;  /* 0x0000080001d57983 */ /* 0x000ea20000300800 */
[----:B------:R-:W-:Y:S02]  /*5da30*/  LOP3.LUT R34, R34, 0xffff, RZ, 0xc0, !PT ;  /* 0x0000ffff22227812 */ /* 0x000fe400078ec0ff */
[----:B------:R-:W-:Y:S01]  /*5da40*/  SHF.R.U32.HI R251, RZ, 0x8, R33 ;  /* 0x00000008fffb7819 */ /* 0x000fe20000011621 */
[----:B------:R-:W2:Y:S01]  /*5da50*/  LDL.LU R214, [R1+0x7fc] ;  /* 0x0007fc0001d67983 */ /* 0x000ea20000300800 */
[--C-:B-1----:R-:W-:Y:S02]  /*5da60*/  PRMT R250, R33, 0x3340, R35.reuse ;  /* 0x0000334021fa7816 */ /* 0x102fe40000000023 */
[----:B------:R-:W-:Y:S02]  /*5da70*/  SHF.R.U32.HI R33, RZ, 0x8, R35 ;  /* 0x00000008ff217819 */ /* 0x000fe40000011623 */
[----:B------:R-:W-:-:S02]  /*5da80*/  PRMT R227, R227, 0x3340, R34 ;  /* 0x00003340e3e37816 */ /* 0x000fc40000000022 */
[----:B----4-:R-:W-:Y:S02]  /*5da90*/  LOP3.LUT R34, R252, 0xffff, RZ, 0xc0, !PT ;  /* 0x0000fffffc227812 */ /* 0x010fe400078ec0ff */
[----:B------:R-:W-:Y:S02]  /*5daa0*/  LOP3.LUT R251, R251, 0xffff, RZ, 0xc0, !PT ;  /* 0x0000fffffbfb7812 */ /* 0x000fe400078ec0ff */
[----:B------:R-:W-:Y:S02]  /*5dab0*/  LOP3.LUT R33, R33, 0xffff, RZ, 0xc0, !PT ;  /* 0x0000ffff21217812 */ /* 0x000fe400078ec0ff */
[----:B------:R-:W-:Y:S02]  /*5dac0*/  SHF.R.U32.HI R252, RZ, 0x8, R29 ;  /* 0x00000008fffc7819 */ /* 0x000fe4000001161d */
[----:B------:R-:W-:Y:S02]  /*5dad0*/  PRMT R2, R29, 0x3340, R31 ;  /* 0x000033401d027816 */ /* 0x000fe4000000001f */
[----:B------:R-:W-:-:S02]  /*5dae0*/  PRMT R39, R216, 0x5410, R32 ;  /* 0x00005410d8277816 */ /* 0x000fc40000000020 */
[----:B------:R-:W-:Y:S01]  /*5daf0*/  SHF.R.U32.HI R29, RZ, 0x8, R30 ;  /* 0x00000008ff1d7819 */ /* 0x000fe2000001161e */
[----:B------:R-:W4:Y:S01]  /*5db00*/  LDL.LU R216, [R1+0x4] ;  /* 0x0000040001d87983 */ /* 0x000f220000300800 */
[----:B------:R-:W-:Y:S02]  /*5db10*/  PRMT R3, R30, 0x3340, R34 ;  /* 0x000033401e037816 */ /* 0x000fe40000000022 */
[----:B------:R-:W-:Y:S02]  /*5db20*/  PRMT R251, R251, 0x3340, R33 ;  /* 0x00003340fbfb7816 */ /* 0x000fe40000000021 */
[----:B------:R-:W-:Y:S02]  /*5db30*/  PRMT R32, R217, 0x5410, R8 ;  /* 0x00005410d9207816 */ /* 0x000fe40000000008 */
[----:B------:R-:W-:Y:S01]  /*5db40*/  SHF.R.U32.HI R30, RZ, 0x8, R34 ;  /* 0x00000008ff1e7819 */ /* 0x000fe20000011622 */
[----:B------:R-:W4:Y:S01]  /*5db50*/  LDL.LU R217, [R1+0x7ec] ;  /* 0x0007ec0001d97983 */ /* 0x000f220000300800 */
[----:B------:R-:W-:-:S02]  /*5db60*/  PRMT R33, R218, 0x5410, R9 ;  /* 0x00005410da217816 */ /* 0x000fc40000000009 */
[----:B------:R-:W-:Y:S01]  /*5db70*/  PRMT R34, R220, 0x5410, R10 ;  /* 0x00005410dc227816 */ /* 0x000fe2000000000a */
[----:B------:R-:W4:Y:S01]  /*5db80*/  LDL.LU R218, [R1] ;  /* 0x0000000001da7983 */ /* 0x000f220000300800 */
[----:B------:R-:W-:-:S03]  /*5db90*/  PRMT R12, R222, 0x5410, R12 ;  /* 0x00005410de0c7816 */ /* 0x000fc6000000000c */
[----:B------:R-:W4:Y:S01]  /*5dba0*/  LDL.LU R220, [R1+0x7e8] ;  /* 0x0007e80001dc7983 */ /* 0x000f220000300800 */
[----:B------:R-:W-:-:S03]  /*5dbb0*/  PRMT R13, R224, 0x5410, R13 ;  /* 0x00005410e00d7816 */ /* 0x000fc6000000000d */
[----:B------:R-:W-:Y:S01]  /*5dbc0*/  STSM.16.M88.4 [R237], R36 ;  /* 0x00000024ed007844 */ /* 0x000fe20000000200 */
[----:B------:R-:W-:-:S03]  /*5dbd0*/  PRMT R14, R225, 0x5410, R14 ;  /* 0x00005410e10e7816 */ /* 0x000fc6000000000e */
[----:B------:R-:W4:Y:S04]  /*5dbe0*/  LDL.LU R222, [R1+0x7dc] ;  /* 0x0007dc0001de7983 */ /* 0x000f280000300800 */
[----:B------:R-:W4:Y:S04]  /*5dbf0*/  LDL.LU R224, [R1+0x7d0] ;  /* 0x0007d00001e07983 */ /* 0x000f280000300800 */
[----:B------:R-:W4:Y:S01]  /*5dc00*/  LDL.LU R225, [R1+0x7cc] ;  /* 0x0007cc0001e17983 */ /* 0x000f220000300800 */
[----:B------:R-:W-:Y:S01]  /*5dc10*/  LEA R236, R188, UR46, 0x4 ;  /* 0x0000002ebcec7c11 */ /* 0x000fe2000f8e20ff */
[----:B------:R-:W-:Y:S01]  /*5dc20*/  BAR.SYNC.DEFER_BLOCKING 0x0 ;  /* 0x0000000000007b1d */ /* 0x000fe20000010000 */
[----:B---3--:R-:W-:-:S05]  /*5dc30*/  PRMT R35, R226, 0x5410, R11 ;  /* 0x00005410e2237816 */ /* 0x008fca000000000b */
[----:B------:R-:W-:Y:S01]  /*5dc40*/  LDS.128 R8, [R236] ;  /* 0x00000000ec087984 */ /* 0x000fe20000000c00 */
[----:B--2---:R-:W-:Y:S01]  /*5dc50*/  PRMT R15, R221, 0x5410, R15 ;  /* 0x00005410dd0f7816 */ /* 0x004fe2000000000f */
[----:B------:R-:W-:Y:S06]  /*5dc60*/  BAR.SYNC.DEFER_BLOCKING 0x0 ;  /* 0x0000000000007b1d */ /* 0x000fec0000010000 */
[----:B------:R-:W2:Y:S04]  /*5dc70*/  LDL.LU R221, [R1+0x84] ;  /* 0x0000840001dd7983 */ /* 0x000ea80000300800 */
[----:B------:R-:W3:Y:S04]  /*5dc80*/  LDL.LU R226, [R1+0x7e4] ;  /* 0x0007e40001e27983 */ /* 0x000ee80000300800 */
[----:B------:R-:W-:Y:S01]  /*5dc90*/  STSM.16.M88.4 [R237], R12 ;  /* 0x0000000ced007844 */ /* 0x000fe20000000200 */
[----:B------:R-:W-:Y:S06]  /*5dca0*/  BAR.SYNC.DEFER_BLOCKING 0x0 ;  /* 0x0000000000007b1d */ /* 0x000fec0000010000 */
[----:B------:R-:W-:Y:S04]  /*5dcb0*/  STL [R1+0xaac], R236 ;  /* 0x000aacec01007387 */ /* 0x000fe80000100800 */
[----:B------:R-:W3:Y:S04]  /*5dcc0*/  LDL.LU R191, [R1+0x28] ;  /* 0x0000280001bf7983 */ /* 0x000ee80000300800 */
[----:B------:R-:W3:Y:S04]  /*5dcd0*/  LDL.LU R192, [R1+0x9b0] ;  /* 0x0009b00001c07983 */ /* 0x000ee80000300800 */
[----:B------:R-:W3:Y:S04]  /*5dce0*/  LDL.LU R193, [R1+0x24] ;  /* 0x0000240001c17983 */ /* 0x000ee80000300800 */
[----:B------:R-:W-:Y:S01]  /*5dcf0*/  LDS.128 R12, [R236] ;  /* 0x00000000ec0c7984 */ /* 0x000fe20000000c00 */
[----:B------:R-:W-:Y:S06]  /*5dd00*/  BAR.SYNC.DEFER_BLOCKING 0x0 ;  /* 0x0000000000007b1d */ /* 0x000fec0000010000 */
        /* <DEDUP_REMOVED lines=8> */
[----:B------:R0:W-:Y:S04]  /*5dd90*/  STSM.16.M88.4 [R237], R32 ;  /* 0x00000020ed007844 */ /* 0x0001e80000000200 */
[----:B------:R-:W3:Y:S04]  /*5dda0*/  LDL.LU R202, [R1+0x81c] ;  /* 0x00081c0001ca7983 */ /* 0x000ee80000300800 */
[----:B------:R-:W3:Y:S01]  /*5ddb0*/  LDL.LU R203, [R1+0xc] ;  /* 0x00000c0001cb7983 */ /* 0x000ee20000300800 */
[----:B0-----:R-:W-:-:S03]  /*5ddc0*/  PRMT R32, R204, 0x5410, R23 ;  /* 0x00005410cc207816 */ /* 0x001fc60000000017 */
[----:B------:R-:W3:Y:S01]  /*5ddd0*/  LDL.LU R204, [R1+0x2f4] ;  /* 0x0002f40001cc7983 */ /* 0x000ee20000300800 */
[----:B------:R-:W-:Y:S02]  /*5dde0*/  PRMT R36, R207, 0x5410, R19 ;  /* 0x00005410cf247816 */ /* 0x000fe40000000013 */
[----:B------:R-:W-:Y:S02]  /*5ddf0*/  PRMT R37, R208, 0x5410, R18 ;  /* 0x00005410d0257816 */ /* 0x000fe40000000012 */
[----:B------:R-:W-:Y:S02]  /*5de00*/  PRMT R38, R209, 0x5410, R17 ;  /* 0x00005410d1267816 */ /* 0x000fe40000000011 */
[----:B------:R-:W-:Y:S01]  /*5de10*/  PRMT R39, R210, 0x5410, R16 ;  /* 0x00005410d2277816 */ /* 0x000fe20000000010 */
[----:B------:R-:W-:Y:S01]  /*5de20*/  BAR.SYNC.DEFER_BLOCKING 0x0 ;  /* 0x0000000000007b1d */ /* 0x000fe20000010000 */
[----:B------:R-:W-:Y:S02]  /*5de30*/  PRMT R33, R205, 0x5410, R22 ;  /* 0x00005410cd217816 */ /* 0x000fe40000000016 */
[----:B------:R-:W-:-:S03]  /*5de40*/  PRMT R34, R206, 0x5410, R21 ;  /* 0x00005410ce227816 */ /* 0x000fc60000000015 */
[----:B------:R-:W3:Y:S04]  /*5de50*/  LDL.LU R205, [R1+0x1c] ;  /* 0x00001c0001cd7983 */ /* 0x000ee80000300800 */
[----:B------:R-:W3:Y:S01]  /*5de60*/  LDL.LU R206, [R1+0x9a4] ;  /* 0x0009a40001ce7983 */ /* 0x000ee20000300800 */
[----:B------:R-:W-:-:S03]  /*5de70*/  PRMT R35, R212, 0x5410, R20 ;  /* 0x00005410d4237816 */ /* 0x000fc60000000014 */
[----:B------:R-:W3:Y:S01]  /*5de80*/  LDL.LU R207, [R1+0x34] ;  /* 0x0000340001cf7983 */ /* 0x000ee20000300800 */
[----:B------:R-:W-:-:S03]  /*5de90*/  PRMT R40, R214, 0x5410, R213 ;  /* 0x00005410d6287816 */ /* 0x000fc600000000d5 */
[----:B------:R-:W3:Y:S04]  /*5dea0*/  LDL.LU R208, [R1+0xa04] ;  /* 0x000a040001d07983 */ /* 0x000ee80000300800 */
[----:B------:R-:W-:Y:S01]  /*5deb0*/  LDS.128 R16, [R236] ;  /* 0x00000000ec107984 */ /* 0x000fe20000000c00 */
[----:B------:R-:W-:Y:S01]  /*5dec0*/  BAR.SYNC.DEFER_BLOCKING 0x0 ;  /* 0x0000000000007b1d */ /* 0x000fe20000010000 */
[----:B----4-:R-:W-:-:S05]  /*5ded0*/  PRMT R41, R217, 0x5410, R216 ;  /* 0x00005410d9297816 */ /* 0x010fca00000000d8 */
[----:B------:R-:W4:Y:S04]  /*5dee0*/  LDL.LU R209, [R1+0x30] ;  /* 0x0000300001d17983 */ /* 0x000f280000300800 */
[----:B------:R-:W4:Y:S04]  /*5def0*/  LDL.LU R210, [R1+0x9fc] ;  /* 0x0009fc0001d27983 */ /* 0x000f280000300800 */
[----:B------:R-:W4:Y:S01]  /*5df00*/  LDL.LU R212, [R1+0x4ac] ;  /* 0x0004ac0001d47983 */ /* 0x000f220000300800 */
[----:B------:R-:W-:-:S03]  /*5df10*/  PRMT R42, R220, 0x5410, R218 ;  /* 0x00005410dc2a7816 */ /* 0x000fc600000000da */
[----:B------:R-:W4:Y:S04]  /*5df20*/  LDL.LU R213, [R1+0x9f8] ;  /* 0x0009f80001d57983 */ /* 0x000f280000300800 */
[----:B------:R-:W-:Y:S01]  /*5df30*/  STSM.16.M88.4 [R237], R36 ;  /* 0x00000024ed007844 */ /* 0x000fe20000000200 */
[----:B------:R-:W-:Y:S06]  /*5df40*/  BAR.SYNC.DEFER_BLOCKING 0x0 ;  /* 0x0000000000007b1d */ /* 0x000fec0000010000 */
[----:B------:R-:W4:Y:S04]  /*5df50*/  LDL.LU R214, [R1+0x3fc] ;  /* 0x0003fc0001d67983 */ /* 0x000f280000300800 */
[----:B------:R-:W4:Y:S04]  /*5df60*/  LDL.LU R216, [R1+0x9e4] ;  /* 0x0009e40001d87983 */ /* 0x000f280000300800 */
[----:B------:R-:W4:Y:S04]  /*5df70*/  LDL.LU R217, [R1+0x3cc] ;  /* 0x0003cc0001d97983 */ /* 0x000f280000300800 */
[----:B------:R-:W4:Y:S04]  /*5df80*/  LDL.LU R218, [R1+0x9e0] ;  /* 0x0009e00001da7983 */ /* 0x000f280000300800 */
[----:B------:R-:W-:Y:S01]  /*5df90*/  LDS.128 R20, [R236] ;  /* 0x00000000ec147984 */ /* 0x000fe20000000c00 */
[----:B------:R-:W-:Y:S06]  /*5dfa0*/  BAR.SYNC.DEFER_BLOCKING 0x0 ;  /* 0x0000000000007b1d */ /* 0x000fec0000010000 */
[----:B------:R-:W4:Y:S04]  /*5dfb0*/  LDL.LU R220, [R1+0x3d8] ;  /* 0x0003d80001dc7983 */ /* 0x000f280000300800 */
[----:B------:R0:W-:Y:S02]  /*5dfc0*/  STSM.16.M88.4 [R237], R32 ;  /* 0x00000020ed007844 */ /* 0x0001e40000000200 */
[----:B0-----:R-:W-:-:S02]  /*5dfd0*/  PRMT R32, R222, 0x5410, R27 ;  /* 0x00005410de207816 */ /* 0x001fc4000000001b */
[----:B------:R-:W-:Y:S01]  /*5dfe0*/  PRMT R33, R224, 0x5410, R26 ;  /* 0x00005410e0217816 */ /* 0x000fe2000000001a */
[----:B------:R-:W4:Y:S01]  /*5dff0*/  LDL.LU R222, [R1+0x9dc] ;  /* 0x0009dc0001de7983 */ /* 0x000f220000300800 */
[----:B------:R-:W-:-:S03]  /*5e000*/  PRMT R34, R225, 0x5410, R25 ;  /* 0x00005410e1227816 */ /* 0x000fc60000000019 */
[----:B------:R-:W4:Y:S04]  /*5e010*/  LDL.LU R224, [R1+0x2c] ;  /* 0x00002c0001e07983 */ /* 0x000f280000300800 */
[----:B------:R-:W4:Y:S01]  /*5e020*/  LDL.LU R225, [R1+0x30c] ;  /* 0x00030c0001e17983 */ /* 0x000f220000300800 */
[----:B--2---:R-:W-:Y:S01]  /*5e030*/  PRMT R35, R221, 0x5410, R24 ;  /* 0x00005410dd237816 */ /* 0x004fe20000000018 */
[----:B------:R-:W-:Y:S01]  /*5e040*/  BAR.SYNC.DEFER_BLOCKING 0x0 ;  /* 0x0000000000007b1d */ /* 0x000fe20000010000 */
[----:B---3--:R-:W-:-:S05]  /*5e050*/  PRMT R43, R226, 0x5410, R28 ;  /* 0x00005410e22b7816 */ /* 0x008fca000000001c */
[----:B------:R-:W2:Y:S04]  /*5e060*/  LDL.LU R221, [R1+0x494] ;  /* 0x0004940001dd7983 */ /* 0x000ea80000300800 */
[----:B------:R-:W2:Y:S04]  /*5e070*/  LDL.LU R226, [R1+0x9e8] ;  /* 0x0009e80001e27983 */ /* 0x000ea80000300800 */
[----:B------:R-:W-:Y:S01]  /*5e080*/  LDS.128 R24, [R236] ;  /* 0x00000000ec187984 */ /* 0x000fe20000000c00 */
[----:B------:R-:W-:Y:S01]  /*5e090*/  BAR.SYNC.DEFER_BLOCKING 0x0 ;  /* 0x0000000000007b1d */ /* 0x000fe20000010000 */
[----:B------:R-:W-:-:S05]  /*5e0a0*/  PRMT R44, R192, 0x5410, R191 ;  /* 0x00005410c02c7816 */ /* 0x000fca00000000bf */
[----:B------:R-:W3:Y:S04]  /*5e0b0*/  LDL.LU R191, [R1+0x6a4] ;  /* 0x0006a40001bf7983 */ /* 0x000ee80000300800 */
[----:B------:R-:W3:Y:S01]  /*5e0c0*/  LDL.LU R192, [R1+0xa3c] ;  /* 0x000a3c0001c07983 */ /* 0x000ee20000300800 */
[----:B------:R-:W-:-:S03]  /*5e0d0*/  PRMT R45, R194, 0x5410, R193 ;  /* 0x00005410c22d7816 */ /* 0x000fc600000000c1 */
        /* <DEDUP_REMOVED lines=23> */
[----:B----4-:R-:W-:-:S03]  /*5e250*/  PRMT R49, R210, 0x5410, R209 ;  /* 0x00005410d2317816 */ /* 0x010fc600000000d1 */
[----:B------:R-:W4:Y:S04]  /*5e260*/  LDL.LU R209, [R1+0x7c8] ;  /* 0x0007c80001d17983 */ /* 0x000f280000300800 */
[----:B------:R-:W4:Y:S01]  /*5e270*/  LDL.LU R210, [R1+0xa74] ;  /* 0x000a740001d27983 */ /* 0x000f220000300800 */
[----:B------:R-:W-:-:S03]  /*5e280*/  PRMT R50, R213, 0x5410, R212 ;  /* 0x00005410d5327816 */ /* 0x000fc600000000d4 */
        /* <DEDUP_REMOVED lines=13> */
[----:B------:R-:W4:Y:S04]  /*5e360*/  LDL.LU R225, [R1+0x380] ;  /* 0x0003800001e17983 */ /* 0x000f280000300800 */
[----:B------:R-:W-:Y:S01]  /*5e370*/  STSM.16.M88.4 [R237], R32 ;  /* 0x00000020ed007844 */ /* 0x000fe20000000200 */
[----:B------:R-:W-:Y:S01]  /*5e380*/  BAR.SYNC.DEFER_BLOCKING 0x0 ;  /* 0x0000000000007b1d */ /* 0x000fe20000010000 */
[----:B--2---:R-:W-:-:S05]  /*5e390*/  PRMT R51, R226, 0x5410, R221 ;  /* 0x00005410e2337816 */ /* 0x004fca00000000dd */
[----:B------:R-:W2:Y:S04]  /*5e3a0*/  LDL.LU R221, [R1+0x7bc] ;  /* 0x0007bc0001dd7983 */ /* 0x000ea80000300800 */
[----:B------:R-:W2:Y:S01]  /*5e3b0*/  LDL.LU R226, [R1+0xa68] ;  /* 0x000a680001e27983 */ /* 0x000ea20000300800 */
[----:B------:R-:W-:Y:S02]  /*5e3c0*/  SHF.R.U32.HI R31, RZ, 0x8, R31 ;  /* 0x00000008ff1f7819 */ /* 0x000fe4000001161f */
[----:B---3--:R-:W-:Y:S02]  /*5e3d0*/  PRMT R56, R192, 0x5410, R191 ;  /* 0x00005410c0387816 */ /* 0x008fe400000000bf */
        /* <DEDUP_REMOVED lines=20> */
[----:B------:R-:W-:Y:S02]  /*5e520*/  LOP3.LUT R29, R29, 0xffff, RZ, 0xc0, !PT ;  /* 0x0000ffff1d1d7812 */ /* 0x000fe400078ec0ff */
[----:B------:R-:W-:Y:S02]  /*5e530*/  LOP3.LUT R31, R31, 0xffff, RZ, 0xc0, !PT ;  /* 0x0000ffff1f1f7812 */ /* 0x000fe400078ec0ff */
[----:B------:R-:W-:Y:S02]  /*5e540*/  LOP3.LUT R30, R30, 0xffff, RZ, 0xc0, !PT ;  /* 0x0000ffff1e1e7812 */ /* 0x000fe400078ec0ff */
[----:B------:R-:W-:-:S02]  /*5e550*/  LOP3.LUT R252, R252, 0xffff, RZ, 0xc0, !PT ;  /* 0x0000fffffcfc7812 */ /* 0x000fc400078ec0ff */
[----:B------:R-:W-:Y:S02]  /*5e560*/  PRMT R0, R29, 0x3340, R30 ;  /* 0x000033401d007816 */ /* 0x000fe4000000001e */
[----:B------:R-:W-:Y:S02]  /*5e570*/  PRMT R252, R252, 0x3340, R31 ;  /* 0x00003340fcfc7816 */ /* 0x000fe4000000001f */
[----:B------:R-:W-:Y:S01]  /*5e580*/  LDS.128 R28, [R236] ;  /* 0x00000000ec1c7984 */ /* 0x000fe20000000c00 */
[----:B------:R-:W-:Y:S06]  /*5e590*/  BAR.SYNC.DEFER_BLOCKING 0x0 ;  /* 0x0000000000007b1d */ /* 0x000fec0000010000 */
[----:B------:R-:W-:Y:S02]  /*5e5a0*/  STSM.16.M88.4 [R237], R40 ;  /* 0x00000028ed007844 */ /* 0x000fe40000000200 */
[----:B------:R-:W-:Y:S06]  /*5e5b0*/  BAR.SYNC.DEFER_BLOCKING 0x0 ;  /* 0x0000000000007b1d */ /* 0x000fec0000010000 */
[----:B------:R-:W-:Y:S02]  /*5e5c0*/  LDS.128 R32, [R236] ;  /* 0x00000000ec207984 */ /* 0x000fe40000000c00 */
[----:B------:R-:W-:Y:S06]  /*5e5d0*/  BAR.SYNC.DEFER_BLOCKING 0x0 ;  /* 0x0000000000007b1d */ /* 0x000fec0000010000 */
[----:B------:R-:W-:Y:S02]  /*5e5e0*/  STSM.16.M88.4 [R237], R36 ;  /* 0x00000024ed007844 */ /* 0x000fe40000000200 */
[----:B------:R-:W-:Y:S01]  /*5e5f0*/  BAR.SYNC.DEFER_BLOCKING 0x0 ;  /* 0x0000000000007b1d */ /* 0x000fe20000010000 */
[----:B------:R-:W-:-:S05]  /*5e600*/  PRMT R59, R206, 0x5410, R205 ;  /* 0x00005410ce3b7816 */ /* 0x000fca00000000cd */
[----:B------:R-:W3:Y:S04]  /*5e610*/  LDL.LU R205, [R1+0x80c] ;  /* 0x00080c0001cd7983 */ /* 0x000ee80000300800 */
[----:B------:R-:W3:Y:S04]  /*5e620*/  LDL.LU R206, [R1+0xab0] ;  /* 0x000ab00001ce7983 */ /* 0x000ee80000300800 */
[----:B------:R-:W-:Y:S01]  /*5e630*/  LDS.128 R36, [R236] ;  /* 0x00000000ec247984 */ /* 0x000fe20000000c00 */
[----:B------:R-:W-:Y:S06]  /*5e640*/  BAR.SYNC.DEFER_BLOCKING 0x0 ;  /* 0x0000000000007b1d */ /* 0x000fec0000010000 */
[----:B------:R-:W-:Y:S02]  /*5e650*/  STSM.16.M88.4 [R237], R44 ;  /* 0x0000002ced007844 */ /* 0x000fe40000000200 */
[----:B------:R-:W-:Y:S01]  /*5e660*/  BAR.SYNC.DEFER_BLOCKING 0x0 ;  /* 0x0000000000007b1d */ /* 0x000fe20000010000 */
[----:B------:R-:W-:-:S02]  /*5e670*/  PRMT R64, R208, 0x5410, R207 ;  /* 0x00005410d0407816 */ /* 0x000fc400000000cf */
[----:B----4-:R-:W-:Y:S02]  /*5e680*/  PRMT R65, R210, 0x5410, R209 ;  /* 0x00005410d2417816 */ /* 0x010fe400000000d1 */
[----:B------:R-:W-:Y:S01]  /*5e690*/  PRMT R66, R213, 0x5410, R212 ;  /* 0x00005410d5427816 */ /* 0x000fe200000000d4 */
[----:B------:R-:W4:Y:S04]  /*5e6a0*/  LDL.LU R207, [R1+0x9d8] ;  /* 0x0009d80001cf7983 */ /* 0x000f280000300800 */
[----:B------:R-:W4:Y:S04]  /*5e6b0*/  LDL.LU R208, [R1+0xb10] ;  /* 0x000b100001d07983 */ /* 0x000f280000300800 */
[----:B------:R-:W4:Y:S04]  /*5e6c0*/  LDL.LU R209, [R1+0x9d4] ;  /* 0x0009d40001d17983 */ /* 0x000f280000300800 */
[----:B------:R-:W4:Y:S04]  /*5e6d0*/  LDL.LU R210, [R1+0xb0c] ;  /* 0x000b0c0001d27983 */ /* 0x000f280000300800 */
[----:B------:R-:W-:Y:S01]  /*5e6e0*/  LDS.128 R40, [R236] ;  /* 0x00000000ec287984 */ /* 0x000fe20000000c00 */
[----:B------:R-:W-:Y:S06]  /*5e6f0*/  BAR.SYNC.DEFER_BLOCKING 0x0 ;  /* 0x0000000000007b1d */ /* 0x000fec0000010000 */
[----:B------:R-:W4:Y:S04]  /*5e700*/  LDL.LU R212, [R1+0x9c4] ;  /* 0x0009c40001d47983 */ /* 0x000f280000300800 */
[----:B------:R-:W4:Y:S04]  /*5e710*/  LDL.LU R213, [R1+0xafc] ;  /* 0x000afc0001d57983 */ /* 0x000f280000300800 */
[----:B------:R0:W-:Y:S01]  /*5e720*/  STSM.16.M88.4 [R237], R60 ;  /* 0x0000003ced007844 */ /* 0x0001e20000000200 */
[----:B--2---:R-:W-:Y:S01]  /*5e730*/  PRMT R67, R226, 0x5410, R221 ;  /* 0x00005410e2437816 */ /* 0x004fe200000000dd */
[----:B------:R-:W-:Y:S01]  /*5e740*/  BAR.SYNC.DEFER_BLOCKING 0x0 ;  /* 0x0000000000007b1d */ /* 0x000fe20000010000 */
[----:B0-----:R-:W-:-:S05]  /*5e750*/  PRMT R60, R216, 0x5410, R214 ;  /* 0x00005410d83c7816 */ /* 0x001fca00000000d6 */
[----:B------:R-:W2:Y:S01]  /*5e760*/  LDL.LU R214, [R1+0x9bc] ;  /* 0x0009bc0001d67983 */ /* 0x000ea20000300800 */
[----:B------:R-:W-:-:S03]  /*5e770*/  PRMT R61, R218, 0x5410, R217 ;  /* 0x00005410da3d7816 */ /* 0x000fc600000000d9 */
[----:B------:R-:W2:Y:S01]  /*5e780*/  LDL.LU R216, [R1+0xaec] ;  /* 0x000aec0001d87983 */ /* 0x000ea20000300800 */
[----:B------:R-:W-:-:S03]  /*5e790*/  PRMT R62, R222, 0x5410, R220 ;  /* 0x00005410de3e7816 */ /* 0x000fc600000000dc */
[----:B------:R-:W2:Y:S01]  /*5e7a0*/  LDL.LU R217, [R1+0x9b8] ;  /* 0x0009b80001d97983 */ /* 0x000ea20000300800 */
[----:B------:R-:W-:-:S03]  /*5e7b0*/  PRMT R63, R225, 0x5410, R224 ;  /* 0x00005410e13f7816 */ /* 0x000fc600000000e0 */
[----:B------:R-:W2:Y:S04]  /*5e7c0*/  LDL.LU R218, [R1+0xae8] ;  /* 0x000ae80001da7983 */ /* 0x000ea80000300800 */
[----:B------:R-:W2:Y:S04]  /*5e7d0*/  LDL.LU R220, [R1+0x9a8] ;  /* 0x0009a80001dc7983 */ /* 0x000ea80000300800 */
[----:B------:R-:W2:Y:S04]  /*5e7e0*/  LDL.LU R222, [R1+0xadc] ;  /* 0x000adc0001de7983 */ /* 0x000ea80000300800 */
[----:B------:R-:W2:Y:S04]  /*5e7f0*/  LDL.LU R224, [R1+0x54] ;  /* 0x0000540001e07983 */ /* 0x000ea80000300800 */
[----:B------:R-:W2:Y:S04]  /*5e800*/  LDL.LU R225, [R1+0x488] ;  /* 0x0004880001e17983 */ /* 0x000ea80000300800 */
[----:B------:R-:W2:Y:S04]  /*5e810*/  LDL.LU R221, [R1+0x9c8] ;  /* 0x0009c80001dd7983 */ /* 0x000ea80000300800 */
[----:B------:R-:W2:Y:S01]  /*5e820*/  LDL.LU R226, [R1+0xb00] ;  /* 0x000b000001e27983 */ /* 0x000ea20000300800 */
[----:B---3--:R-:W-:-:S02]  /*5e830*/  PRMT R72, R192, 0x5410, R191 ;  /* 0x00005410c0487816 */ /* 0x008fc400000000bf */
[----:B------:R-:W-:Y:S01]  /*5e840*/  PRMT R73, R194, 0x5410, R193 ;  /* 0x00005410c2497816 */ /* 0x000fe200000000c1 */
[----:B------:R-:W3:Y:S01]  /*5e850*/  LDL.LU R191, [R1+0xa14] ;  /* 0x000a140001bf7983 */ /* 0x000ee20000300800 */
[----:B------:R-:W-:-:S03]  /*5e860*/  PRMT R74, R196, 0x5410, R195 ;  /* 0x00005410c44a7816 */ /* 0x000fc600000000c3 */
        /* <DEDUP_REMOVED lines=9> */
[----:B------:R-:W3:Y:S04]  /*5e900*/  LDL.LU R198, [R1+0xb48] ;  /* 0x000b480001c67983 */ /* 0x000ee80000300800 */
[----:B------:R-:W3:Y:S01]  /*5e910*/  LDL.LU R199, [R1+0x9f4] ;  /* 0x0009f40001c77983 */ /* 0x000ee20000300800 */
[----:B------:R-:W-:-:S03]  /*5e920*/  PRMT R71, R204, 0x5410, R203 ;  /* 0x00005410cc477816 */ /* 0x000fc600000000cb */
[----:B------:R-:W3:Y:S04]  /*5e930*/  LDL.LU R200, [R1+0xb40] ;  /* 0x000b400001c87983 */ /* 0x000ee80000300800 */
[----:B------:R-:W3:Y:S04]  /*5e940*/  LDL.LU R201, [R1+0x9f0] ;  /* 0x0009f00001c97983 */ /* 0x000ee80000300800 */
[----:B------:R-:W3:Y:S04]  /*5e950*/  LDL.LU R202, [R1+0xb3c] ;  /* 0x000b3c0001ca7983 */ /* 0x000ee80000300800 */
[----:B------:R-:W3:Y:S04]  /*5e960*/  LDL.LU R203, [R1+0x58] ;  /* 0x0000580001cb7983 */ /* 0x000ee80000300800 */
[----:B------:R-:W3:Y:S04]  /*5e970*/  LDL.LU R204, [R1+0x688] ;  /* 0x0006880001cc7983 */ /* 0x000ee80000300800 */
[----:B------:R-:W-:Y:S01]  /*5e980*/  LDS.128 R44, [R236] ;  /* 0x00000000ec2c7984 */ /* 0x000fe20000000c00 */
[----:B------:R-:W-:Y:S01]  /*5e990*/  BAR.SYNC.DEFER_BLOCKING 0x0 ;  /* 0x0000000000007b1d */ /* 0x000fe20000010000 */
[----:B------:R-:W-:-:S05]  /*5e9a0*/  PRMT R75, R206, 0x5410, R205 ;  /* 0x00005410ce4b7816 */ /* 0x000fca00000000cd */
        /* <DEDUP_REMOVED lines=11> */
[----:B--2---:R-:W-:-:S03]  /*5ea60*/  PRMT R76, R216, 0x5410, R214 ;  /* 0x00005410d84c7816 */ /* 0x004fc600000000d6 */
[----:B------:R-:W2:Y:S04]  /*5ea70*/  LDL.LU R214, [R1+0xa34] ;  /* 0x000a340001d67983 */ /* 0x000ea80000300800 */
[----:B------:R-:W2:Y:S01]  /*5ea80*/  LDL.LU R216, [R1+0xba8] ;  /* 0x000ba80001d87983 */ /* 0x000ea20000300800 */
[----:B------:R-:W-:-:S03]  /*5ea90*/  PRMT R77, R218, 0x5410, R217 ;  /* 0x00005410da4d7816 */ /* 0x000fc600000000d9 */
        /* <DEDUP_REMOVED lines=11> */
[----:B---3--:R-:W-:-:S03]  /*5eb50*/  PRMT R88, R192, 0x5410, R191 ;  /* 0x00005410c0587816 */ /* 0x008fc600000000bf */
        /* <DEDUP_REMOVED lines=20> */
[----:B------:R-:W-:Y:S01]  /*5eca0*/  STSM.16.M88.4 [R237], R48 ;  /* 0x00000030ed007844 */ /* 0x000fe20000000200 */
[----:B------:R-:W-:Y:S06]  /*5ecb0*/  BAR.SYNC.DEFER_BLOCKING 0x0 ;  /* 0x0000000000007b1d */ /* 0x000fec0000010000 */
[----:B------:R-:W-:Y:S02]  /*5ecc0*/  LDS.128 R48, [R236] ;  /* 0x00000000ec307984 */ /* 0x000fe40000000c00 */
[----:B------:R-:W-:Y:S01]  /*5ecd0*/  BAR.SYNC.DEFER_BLOCKING 0x0 ;  /* 0x0000000000007b1d */ /* 0x000fe20000010000 */
[----:B------:R-:W-:-:S05]  /*5ece0*/  PRMT R91, R206, 0x5410, R205 ;  /* 0x00005410ce5b7816 */ /* 0x000fca00000000cd */
[----:B------:R-:W3:Y:S04]  /*5ecf0*/  LDL.LU R205, [R1+0xa78] ;  /* 0x000a780001cd7983 */ /* 0x000ee80000300800 */
[----:B------:R-:W3:Y:S04]  /*5ed00*/  LDL.LU R206, [R1+0xc24] ;  /* 0x000c240001ce7983 */ /* 0x000ee80000300800 */
[----:B------:R-:W-:Y:S01]  /*5ed10*/  STSM.16.M88.4 [R237], R52 ;  /* 0x00000034ed007844 */ /* 0x000fe20000000200 */
[----:B------:R-:W-:Y:S06]  /*5ed20*/  BAR.SYNC.DEFER_BLOCKING 0x0 ;  /* 0x0000000000007b1d */ /* 0x000fec0000010000 */
[----:B------:R-:W-:Y:S02]  /*5ed30*/  LDS.128 R52, [R236] ;  /* 0x00000000ec347984 */ /* 0x000fe40000000c00 */
[----:B------:R-:W-:Y:S01]  /*5ed40*/  BAR.SYNC.DEFER_BLOCKING 0x0 ;  /* 0x0000000000007b1d */ /* 0x000fe20000010000 */
[----:B----4-:R-:W-:-:S05]  /*5ed50*/  PRMT R96, R208, 0x5410, R207 ;  /* 0x00005410d0607816 */ /* 0x010fca00000000cf */
        /* <DEDUP_REMOVED lines=22> */
[----:B------:R-:W2:Y:S04]  /*5eec0*/  LDL.LU R226, [R1+0xc44] ;  /* 0x000c440001e27983 */ /* 0x000ea80000300800 */
[----:B------:R-:W-:Y:S01]  /*5eed0*/  STSM.16.M88.4 [R237], R56 ;  /* 0x00000038ed007844 */ /* 0x000fe20000000200 */
[----:B------:R-:W-:Y:S01]  /*5eee0*/  BAR.SYNC.DEFER_BLOCKING 0x0 ;  /* 0x0000000000007b1d */ /* 0x000fe20000010000 */
[----:B---3--:R-:W-:-:S02]  /*5eef0*/  PRMT R104, R192, 0x5410, R191 ;  /* 0x00005410c0687816 */ /* 0x008fc400000000bf */
[----:B------:R-:W-:-:S03]  /*5ef00*/  PRMT R105, R194, 0x5410, R193 ;  /* 0x00005410c2697816 */ /* 0x000fc600000000c1 */
[----:B------:R-:W3:Y:S01]  /*5ef10*/  LDL.LU R191, [R1+0xaf8] ;  /* 0x000af80001bf7983 */ /* 0x000ee20000300800 */
[----:B------:R-:W-:-:S03]  /*5ef20*/  PRMT R106, R196, 0x5410, R195 ;  /* 0x00005410c46a7816 */ /* 0x000fc600000000c3 */
[----:B------:R-:W3:Y:S04]  /*5ef30*/  LDL.LU R192, [R1+0xc64] ;  /* 0x000c640001c07983 */ /* 0x000ee80000300800 */
[----:B------:R-:W3:Y:S01]  /*5ef40*/  LDL.LU R193, [R1+0xaf4] ;  /* 0x000af40001c17983 */ /* 0x000ee20000300800 */
[----:B------:R-:W-:-:S03]  /*5ef50*/  PRMT R100, R198, 0x5410, R197 ;  /* 0x00005410c6647816 */ /* 0x000fc600000000c5 */
[----:B------:R-:W3:Y:S04]  /*5ef60*/  LDL.LU R194, [R1+0xc60] ;  /* 0x000c600001c27983 */ /* 0x000ee80000300800 */
        /* <DEDUP_REMOVED lines=14> */
[----:B------:R-:W3:Y:S04]  /*5f050*/  LDL.LU R204, [R1+0x7b8] ;  /* 0x0007b80001cc7983 */ /* 0x000ee80000300800 */
[----:B------:R-:W-:Y:S01]  /*5f060*/  STSM.16.M88.4 [R237], R60 ;  /* 0x0000003ced007844 */ /* 0x000fe20000000200 */
[----:B------:R-:W-:Y:S06]  /*5f070*/  BAR.SYNC.DEFER_BLOCKING 0x0 ;  /* 0x0000000000007b1d */ /* 0x000fec0000010000 */
[----:B------:R-:W-:Y:S02]  /*5f080*/  LDS.128 R60, [R236] ;  /* 0x00000000ec3c7984 */ /* 0x000fe40000000c00 */
        /* <DEDUP_REMOVED lines=14> */
[----:B----4-:R-:W-:-:S02]  /*5f170*/  PRMT R112, R208, 0x5410, R207 ;  /* 0x00005410d0707816 */ /* 0x010fc400000000cf */
[----:B------:R-:W-:Y:S02]  /*5f180*/  PRMT R113, R210, 0x5410, R209 ;  /* 0x00005410d2717816 */ /* 0x000fe400000000d1 */
[----:B------:R-:W-:Y:S01]  /*5f190*/  PRMT R114, R213, 0x5410, R212 ;  /* 0x00005410d5727816 */ /* 0x000fe200000000d4 */
[----:B------:R-:W4:Y:S04]  /*5f1a0*/  LDL.LU R207, [R1+0xb38] ;  /* 0x000b380001cf7983 */ /* 0x000f280000300800 */
[----:B------:R-:W4:Y:S01]  /*5f1b0*/  LDL.LU R208, [R1+0xd80] ;  /* 0x000d800001d07983 */ /* 0x000f220000300800 */
[----:B--2---:R-:W-:-:S03]  /*5f1c0*/  PRMT R108, R216, 0x5410, R214 ;  /* 0x00005410d86c7816 */ /* 0x004fc600000000d6 */
[----:B------:R-:W2:Y:S04]  /*5f1d0*/  LDL.LU R209, [R1+0xb30] ;  /* 0x000b300001d17983 */ /* 0x000ea80000300800 */
[----:B------:R-:W2:Y:S04]  /*5f1e0*/  LDL.LU R210, [R1+0xd74] ;  /* 0x000d740001d27983 */ /* 0x000ea80000300800 */
[----:B------:R-:W-:Y:S01]  /*5f1f0*/  LDS.128 R72, [R236] ;  /* 0x00000000ec487984 */ /* 0x000fe20000000c00 */
[----:B------:R-:W-:Y:S01]  /*5f200*/  BAR.SYNC.DEFER_BLOCKING 0x0 ;  /* 0x0000000000007b1d */ /* 0x000fe20000010000 */
[----:B------:R-:W-:-:S02]  /*5f210*/  PRMT R109, R218, 0x5410, R217 ;  /* 0x00005410da6d7816 */ /* 0x000fc400000000d9 */
[----:B------:R-:W-:-:S03]  /*5f220*/  PRMT R110, R222, 0x5410, R220 ;  /* 0x00005410de6e7816 */ /* 0x000fc600000000dc */
[----:B------:R-:W2:Y:S04]  /*5f230*/  LDL.LU R212, [R1+0xb2c] ;  /* 0x000b2c0001d47983 */ /* 0x000ea80000300800 */
[----:B------:R-:W2:Y:S04]  /*5f240*/  LDL.LU R213, [R1+0xd70] ;  /* 0x000d700001d57983 */ /* 0x000ea80000300800 */
[----:B------:R-:W2:Y:S04]  /*5f250*/  LDL.LU R214, [R1+0xb1c] ;  /* 0x000b1c0001d67983 */ /* 0x000ea80000300800 */
        /* <DEDUP_REMOVED lines=8> */
[----:B------:R-:W-:Y:S01]  /*5f2e0*/  STSM.16.M88.4 [R237], R76 ;  /* 0x0000004ced007844 */ /* 0x000fe20000000200 */
[----:B------:R-:W-:Y:S01]  /*5f2f0*/  BAR.SYNC.DEFER_BLOCKING 0x0 ;  /* 0x0000000000007b1d */ /* 0x000fe20000010000 */
[----:B------:R-:W-:-:S05]  /*5f300*/  PRMT R115, R226, 0x5410, R221 ;  /* 0x00005410e2737816 */ /* 0x000fca00000000dd */
[----:B------:R-:W2:Y:S04]  /*5f310*/  LDL.LU R221, [R1+0xb20] ;  /* 0x000b200001dd7983 */ /* 0x000ea80000300800 */
[----:B------:R-:W2:Y:S04]  /*5f320*/  LDL.LU R226, [R1+0xd64] ;  /* 0x000d640001e27983 */ /* 0x000ea80000300800 */
[----:B------:R-:W-:Y:S01]  /*5f330*/  LDS.128 R76, [R236] ;  /* 0x00000000ec4c7984 */ /* 0x000fe20000000c00 */
[----:B------:R-:W-:Y:S06]  /*5f340*/  BAR.SYNC.DEFER_BLOCKING 0x0 ;  /* 0x0000000000007b1d */ /* 0x000fec0000010000 */
[----:B------:R-:W-:Y:S02]  /*5f350*/  STSM.16.M88.4 [R237], R80 ;  /* 0x00000050ed007844 */ /* 0x000fe40000000200 */
[----:B------:R-:W-:Y:S01]  /*5f360*/  BAR.SYNC.DEFER_BLOCKING 0x0 ;  /* 0x0000000000007b1d */ /* 0x000fe20000010000 */
[----:B---3--:R-:W-:-:S02]  /*5f370*/  PRMT R120, R192, 0x5410, R191 ;  /* 0x00005410c0787816 */ /* 0x008fc400000000bf */
[----:B------:R-:W-:Y:S02]  /*5f380*/  PRMT R121, R194, 0x5410, R193 ;  /* 0x00005410c2797816 */ /* 0x000fe400000000c1 */
[----:B------:R-:W-:Y:S01]  /*5f390*/  PRMT R122, R196, 0x5410, R195 ;  /* 0x00005410c47a7816 */ /* 0x000fe200000000c3 */
[----:B------:R-:W3:Y:S04]  /*5f3a0*/  LDL.LU R191, [R1+0xb80] ;  /* 0x000b800001bf7983 */ /* 0x000ee80000300800 */
[----:B------:R-:W3:Y:S01]  /*5f3b0*/  LDL.LU R192, [R1+0xdb8] ;  /* 0x000db80001c07983 */ /* 0x000ee20000300800 */
[----:B------:R-:W-:-:S03]  /*5f3c0*/  PRMT R117, R198, 0x5410, R197 ;  /* 0x00005410c6757816 */ /* 0x000fc600000000c5 */
[----:B------:R-:W3:Y:S04]  /*5f3d0*/  LDL.LU R193, [R1+0xb7c] ;  /* 0x000b7c0001c17983 */ /* 0x000ee80000300800 */
[----:B------:R-:W3:Y:S04]  /*5f3e0*/  LDL.LU R194, [R1+0xdb4] ;  /* 0x000db40001c27983 */ /* 0x000ee80000300800 */
[----:B------:R-:W-:Y:S01]  /*5f3f0*/  LDS.128 R80, [R236] ;  /* 0x00000000ec507984 */ /* 0x000fe20000000c00 */
[----:B------:R-:W-:Y:S01]  /*5f400*/  BAR.SYNC.DEFER_BLOCKING 0x0 ;  /* 0x0000000000007b1d */ /* 0x000fe20000010000 */
[----:B------:R-:W-:-:S02]  /*5f410*/  PRMT R118, R200, 0x5410, R199 ;  /* 0x00005410c8767816 */ /* 0x000fc400000000c7 */
[----:B------:R-:W-:-:S03]  /*5f420*/  PRMT R116, R202, 0x5410, R201 ;  /* 0x00005410ca747816 */ /* 0x000fc600000000c9 */
[----:B------:R-:W3:Y:S04]  /*5f430*/  LDL.LU R195, [R1+0xb68] ;  /* 0x000b680001c37983 */ /* 0x000ee80000300800 */
        /* <DEDUP_REMOVED lines=28> */
[----:B--2---:R-:W-:Y:S02]  /*5f600*/  PRMT R129, R210, 0x5410, R209 ;  /* 0x00005410d2817816 */ /* 0x004fe400000000d1 */
[----:B------:R-:W-:Y:S01]  /*5f610*/  PRMT R130, R213, 0x5410, R212 ;  /* 0x00005410d5827816 */ /* 0x000fe200000000d4 */
[----:B------:R-:W2:Y:S04]  /*5f620*/  LDL.LU R207, [R1+0xbd8] ;  /* 0x000bd80001cf7983 */ /* 0x000ea80000300800 */
[----:B------:R-:W2:Y:S01]  /*5f630*/  LDL.LU R208, [R1+0xdf8] ;  /* 0x000df80001d07983 */ /* 0x000ea20000300800 */
[----:B------:R-:W-:-:S03]  /*5f640*/  PRMT R124, R216, 0x5410, R214 ;  /* 0x00005410d87c7816 */ /* 0x000fc600000000d6 */
[----:B------:R-:W4:Y:S04]  /*5f650*/  LDL.LU R209, [R1+0xbc4] ;  /* 0x000bc40001d17983 */ /* 0x000f280000300800 */
[----:B------:R-:W4:Y:S04]  /*5f660*/  LDL.LU R210, [R1+0xdec] ;  /* 0x000dec0001d27983 */ /* 0x000f280000300800 */
[----:B------:R-:W-:Y:S01]  /*5f670*/  LDS.128 R96, [R236] ;  /* 0x00000000ec607984 */ /* 0x000fe20000000c00 */
[----:B------:R-:W-:Y:S01]  /*5f680*/  BAR.SYNC.DEFER_BLOCKING 0x0 ;  /* 0x0000000000007b1d */ /* 0x000fe20000010000 */
[----:B------:R-:W-:-:S02]  /*5f690*/  PRMT R125, R218, 0x5410, R217 ;  /* 0x00005410da7d7816 */ /* 0x000fc400000000d9 */
[----:B------:R-:W-:-:S03]  /*5f6a0*/  PRMT R126, R222, 0x5410, R220 ;  /* 0x00005410de7e7816 */ /* 0x000fc600000000dc */
[----:B------:R-:W4:Y:S04]  /*5f6b0*/  LDL.LU R212, [R1+0xbc0] ;  /* 0x000bc00001d47983 */ /* 0x000f280000300800 */
[----:B------:R-:W4:Y:S04]  /*5f6c0*/  LDL.LU R213, [R1+0xde8] ;  /* 0x000de80001d57983 */ /* 0x000f280000300800 */
[----:B------:R-:W4:Y:S04]  /*5f6d0*/  LDL.LU R214, [R1+0xbb0] ;  /* 0x000bb00001d67983 */ /* 0x000f280000300800 */
[----:B------:R-:W4:Y:S01]  /*5f6e0*/  LDL.LU R216, [R1+0xde0] ;  /* 0x000de00001d87983 */ /* 0x000f220000300800 */
[----:B------:R-:W-:-:S03]  /*5f6f0*/  PRMT R127, R225, 0x5410, R224 ;  /* 0x00005410e17f7816 */ /* 0x000fc600000000e0 */
[----:B------:R-:W4:Y:S04]  /*5f700*/  LDL.LU R217, [R1+0xb9c] ;  /* 0x000b9c0001d97983 */ /* 0x000f280000300800 */
[----:B------:R-:W4:Y:S04]  /*5f710*/  LDL.LU R218, [R1+0xdd4] ;  /* 0x000dd40001da7983 */ /* 0x000f280000300800 */
[----:B------:R-:W4:Y:S04]  /*5f720*/  LDL.LU R220, [R1+0xb98] ;  /* 0x000b980001dc7983 */ /* 0x000f280000300800 */
[----:B------:R-:W4:Y:S04]  /*5f730*/  LDL.LU R222, [R1+0xdd0] ;  /* 0x000dd00001de7983 */ /* 0x000f280000300800 */
[----:B------:R-:W4:Y:S04]  /*5f740*/  LDL.LU R224, [R1+0x74] ;  /* 0x0000740001e07983 */ /* 0x000f280000300800 */
[----:B------:R-:W4:Y:S04]  /*5f750*/  LDL.LU R225, [R1+0x7e0] ;  /* 0x0007e00001e17983 */ /* 0x000f280000300800 */
[----:B------:R-:W-:Y:S01]  /*5f760*/  STSM.16.M88.4 [R237], R100 ;  /* 0x00000064ed007844 */ /* 0x000fe20000000200 */
[----:B------:R-:W-:Y:S01]  /*5f770*/  BAR.SYNC.DEFER_BLOCKING 0x0 ;  /* 0x0000000000007b1d */ /* 0x000fe20000010000 */
[----:B------:R-:W-:-:S05]  /*5f780*/  PRMT R131, R226, 0x5410, R221 ;  /* 0x00005410e2837816 */ /* 0x000fca00000000dd */
[----:B------:R-:W4:Y:S04]  /*5f790*/  LDL.LU R221, [R1+0xbb4] ;  /* 0x000bb40001dd7983 */ /* 0x000f280000300800 */
[----:B------:R-:W4:Y:S04]  /*5f7a0*/  LDL.LU R226, [R1+0xde4] ;  /* 0x000de40001e27983 */ /* 0x000f280000300800 */
        /* <DEDUP_REMOVED lines=44> */
[----:B--2---:R-:W-:-:S02]  /*5fa70*/  PRMT R144, R208, 0x5410, R207 ;  /* 0x00005410d0907816 */ /* 0x004fc400000000cf */
[----:B----4-:R-:W-:Y:S02]  /*5fa80*/  PRMT R145, R210, 0x5410, R209 ;  /* 0x00005410d2917816 */ /* 0x010fe400000000d1 */
        /* <DEDUP_REMOVED lines=84> */
[----:B------:R-:W2:Y:S04]  /*5ffd0*/  LDL.LU R214, [R1+0xd24] ;  /* 0x000d240001d67983 */ /* 0x000ea80000300800 */
[----:B------:R-:W2:Y:S01]  /*5ffe0*/  LDL.LU R216, [R1+0xfd8] ;  /* 0x000fd80001d87983 */ /* 0x000ea20000300800 */
        /* <DEDUP_REMOVED lines=57> */
[----:B----4-:R-:W-:-:S03]  /*60380*/  PRMT R173, R218, 0x5410, R217 ;  /* 0x00005410daad7816 */ /* 0x010fc600000000d9 */
[----:B------:R-:W-:Y:S01]  /*60390*/  LDS.128 R168, [R236] ;  /* 0x00000000eca87984 */ /* 0x000fe20000000c00 */
[----:B------:R-:W-:Y:S02]  /*603a0*/  PRMT R174, R222, 0x5410, R220 ;  /* 0x00005410deae7816 */ /* 0x000fe400000000dc */
[----:B------:R-:W-:Y:S01]  /*603b0*/  PRMT R175, R225, 0x5410, R224 ;  /* 0x00005410e1af7816 */ /* 0x000fe200000000e0 */
[----:B------:R-:W-:Y:S06]  /*603c0*/  BAR.SYNC.DEFER_BLOCKING 0x0 ;  /* 0x0000000000007b1d */ /* 0x000fec0000010000 */
[----:B------:R-:W-:Y:S02]  /*603d0*/  STSM.16.M88.4 [R237], R172 ;  /* 0x000000aced007844 */ /* 0x000fe40000000200 */
[----:B------:R-:W-:Y:S01]  /*603e0*/  BAR.SYNC.DEFER_BLOCKING 0x0 ;  /* 0x0000000000007b1d */ /* 0x000fe20000010000 */
[----:B------:R-:W-:-:S02]  /*603f0*/  PRMT R176, R208, 0x5410, R207 ;  /* 0x00005410d0b07816 */ /* 0x000fc400000000cf */
[----:B------:R-:W-:Y:S02]  /*60400*/  PRMT R177, R210, 0x5410, R209 ;  /* 0x00005410d2b17816 */ /* 0x000fe400000000d1 */
[----:B------:R-:W-:Y:S02]  /*60410*/  PRMT R178, R213, 0x5410, R212 ;  /* 0x00005410d5b27816 */ /* 0x000fe400000000d4 */
[----:B------:R-:W-:Y:S01]  /*60420*/  PRMT R179, R226, 0x5410, R221 ;  /* 0x00005410e2b37816 */ /* 0x000fe200000000dd */
[----:B------:R-:W2:Y:S04]  /*60430*/  LDL.LU R207, [R1+0xdac] ;  /* 0x000dac0001cf7983 */ /* 0x000ea80000300800 */
[----:B------:R-:W2:Y:S04]  /*60440*/  LDL.LU R208, [R1+0x1064] ;  /* 0x0010640001d07983 */ /* 0x000ea80000300800 */
[----:B------:R-:W4:Y:S04]  /*60450*/  LDL.LU R209, [R1+0xda4] ;  /* 0x000da40001d17983 */ /* 0x000f280000300800 */
[----:B------:R-:W4:Y:S04]  /*60460*/  LDL.LU R210, [R1+0x1060] ;  /* 0x0010600001d27983 */ /* 0x000f280000300800 */
[----:B------:R-:W-:Y:S01]  /*60470*/  LDS.128 R172, [R236] ;  /* 0x00000000ecac7984 */ /* 0x000fe20000000c00 */
[----:B------:R-:W-:Y:S06]  /*60480*/  BAR.SYNC.DEFER_BLOCKING 0x0 ;  /* 0x0000000000007b1d */ /* 0x000fec0000010000 */
[----:B------:R-:W4:Y:S04]  /*60490*/  LDL.LU R212, [R1+0xda0] ;  /* 0x000da00001d47983 */ /* 0x000f280000300800 */
[----:B------:R-:W4:Y:S04]  /*604a0*/  LDL.LU R213, [R1+0x105c] ;  /* 0x00105c0001d57983 */ /* 0x000f280000300800 */
[----:B------:R-:W4:Y:S04]  /*604b0*/  LDL.LU R214, [R1+0xd90] ;  /* 0x000d900001d67983 */ /* 0x000f280000300800 */
[----:B------:R-:W4:Y:S04]  /*604c0*/  LDL.LU R216, [R1+0x1050] ;  /* 0x0010500001d87983 */ /* 0x000f280000300800 */
[----:B------:R-:W-:Y:S01]  /*604d0*/  STSM.16.M88.4 [R237], R176 ;  /* 0x000000b0ed007844 */ /* 0x000fe20000000200 */
[----:B------:R-:W-:Y:S06]  /*604e0*/  BAR.SYNC.DEFER_BLOCKING 0x0 ;  /* 0x0000000000007b1d */ /* 0x000fec0000010000 */
[----:B------:R-:W4:Y:S04]  /*604f0*/  LDL.LU R217, [R1+0xd88] ;  /* 0x000d880001d97983 */ /* 0x000f280000300800 */
[----:B------:R-:W4:Y:S04]  /*60500*/  LDL.LU R218, [R1+0x1048] ;  /* 0x0010480001da7983 */ /* 0x000f280000300800 */
[----:B------:R-:W4:Y:S04]  /*60510*/  LDL.LU R220, [R1+0xd84] ;  /* 0x000d840001dc7983 */ /* 0x000f280000300800 */
[----:B------:R-:W4:Y:S04]  /*60520*/  LDL.LU R222, [R1+0x1044] ;  /* 0x0010440001de7983 */ /* 0x000f280000300800 */
[----:B------:R-:W-:Y:S04]  /*60530*/  LDS.128 R176, [R236] ;  /* 0x00000000ecb07984 */ /* 0x000fe80000000c00 */
[----:B------:R-:W4:Y:S04]  /*60540*/  LDL.LU R224, [R1+0x328] ;  /* 0x0003280001e07983 */ /* 0x000f280000300800 */
[----:B------:R-:W4:Y:S04]  /*60550*/  LDL.LU R225, [R1+0x99c] ;  /* 0x00099c0001e17983 */ /* 0x000f280000300800 */
[----:B------:R-:W4:Y:S04]  /*60560*/  LDL.LU R221, [R1+0xd94] ;  /* 0x000d940001dd7983 */ /* 0x000f280000300800 */
[----:B------:R-:W4:Y:S01]  /*60570*/  LDL.LU R226, [R1+0x1054] ;  /* 0x0010540001e27983 */ /* 0x000f220000300800 */
[----:B---3--:R-:W-:-:S02]  /*60580*/  PRMT R180, R198, 0x5410, R197 ;  /* 0x00005410c6b47816 */ /* 0x008fc400000000c5 */
[----:B------:R-:W-:Y:S02]  /*60590*/  PRMT R181, R200, 0x5410, R199 ;  /* 0x00005410c8b57816 */ /* 0x000fe400000000c7 */
[----:B------:R-:W-:Y:S02]  /*605a0*/  PRMT R182, R202, 0x5410, R201 ;  /* 0x00005410cab67816 */ /* 0x000fe400000000c9 */
[----:B------:R-:W-:Y:S01]  /*605b0*/  PRMT R183, R204, 0x5410, R203 ;  /* 0x00005410ccb77816 */ /* 0x000fe200000000cb */
[----:B------:R-:W-:Y:S06]  /*605c0*/  BAR.SYNC.DEFER_BLOCKING 0x0 ;  /* 0x0000000000007b1d */ /* 0x000fec0000010000 */
[----:B------:R-:W-:Y:S02]  /*605d0*/  STSM.16.M88.4 [R237], R180 ;  /* 0x000000b4ed007844 */ /* 0x000fe40000000200 */
[----:B------:R-:W-:Y:S06]  /*605e0*/  BAR.SYNC.DEFER_BLOCKING 0x0 ;  /* 0x0000000000007b1d */ /* 0x000fec0000010000 */
[----:B------:R-:W0:Y:S01]  /*605f0*/  LDS.128 R180, [R236] ;  /* 0x00000000ecb47984 */ /* 0x000e220000000c00 */
[----:B------:R-:W-:-:S02]  /*60600*/  PRMT R184, R192, 0x5410, R191 ;  /* 0x00005410c0b87816 */ /* 0x000fc400000000bf */
[----:B------:R-:W-:Y:S02]  /*60610*/  PRMT R185, R194, 0x5410, R193 ;  /* 0x00005410c2b97816 */ /* 0x000fe400000000c1 */
[----:B------:R-:W-:Y:S01]  /*60620*/  PRMT R186, R196, 0x5410, R195 ;  /* 0x00005410c4ba7816 */ /* 0x000fe200000000c3 */
[----:B0-----:R-:W-:Y:S04]  /*60630*/  STL.64 [R1+0x50], R180 ;  /* 0x000050b401007387 */ /* 0x001fe80000100a00 */
[----:B------:R-:W-:Y:S04]  /*60640*/  STL.64 [R1+0x58], R182 ;  /* 0x000058b601007387 */ /* 0x000fe80000100a00 */
        /* <DEDUP_REMOVED lines=14> */
[----:B------:R-:W-:-:S03]  /*60730*/  PRMT R187, R206, 0x5410, R205 ;  /* 0x00005410cebb7816 */ /* 0x000fc600000000cd */
[----:B------:R-:W3:Y:S04]  /*60740*/  LDL.LU R205, [R1+0xdcc] ;  /* 0x000dcc0001cd7983 */ /* 0x000ee80000300800 */
[----:B------:R-:W3:Y:S01]  /*60750*/  LDL.LU R206, [R1+0x1078] ;  /* 0x0010780001ce7983 */ /* 0x000ee20000300800 */
[----:B------:R-:W-:Y:S06]  /*60760*/  BAR.SYNC.DEFER_BLOCKING 0x0 ;  /* 0x0000000000007b1d */ /* 0x000fec0000010000 */
[----:B------:R2:W-:Y:S02]  /*60770*/  STSM.16.M88.4 [R237], R184 ;  /* 0x000000b8ed007844 */ /* 0x0005e40000000200 */
[----:B------:R-:W-:Y:S01]  /*60780*/  BAR.SYNC.DEFER_BLOCKING 0x0 ;  /* 0x0000000000007b1d */ /* 0x000fe20000010000 */
[----:B--2---:R-:W-:-:S05]  /*60790*/  PRMT R184, R208, 0x5410, R207 ;  /* 0x00005410d0b87816 */ /* 0x004fca00000000cf */
[----:B------:R-:W2:Y:S04]  /*607a0*/  LDL.LU R207, [R1+0xf04] ;  /* 0x000f040001cf7983 */ /* 0x000ea80000300800 */
[----:B------:R-:W2:Y:S01]  /*607b0*/  LDL.LU R208, [R1+0x109c] ;  /* 0x00109c0001d07983 */ /* 0x000ea20000300800 */
[----:B----4-:R-:W-:-:S03]  /*607c0*/  PRMT R185, R210, 0x5410, R209 ;  /* 0x00005410d2b97816 */ /* 0x010fc600000000d1 */
[----:B------:R-:W0:Y:S04]  /*607d0*/  LDS.128 R228, [R236] ;  /* 0x00000000ece47984 */ /* 0x000e280000000c00 */
        /* <DEDUP_REMOVED lines=14> */
[----:B------:R-:W-:Y:S01]  /*608c0*/  PRMT R183, R225, 0x5410, R224 ;  /* 0x00005410e1b77816 */ /* 0x000fe200000000e0 */
[----:B------:R-:W-:Y:S06]  /*608d0*/  BAR.SYNC.DEFER_BLOCKING 0x0 ;  /* 0x0000000000007b1d */ /* 0x000fec0000010000 */
[----:B------:R-:W4:Y:S01]  /*608e0*/  LDL.LU R224, [R1+0x374] ;  /* 0x0003740001e07983 */ /* 0x000f220000300800 */
[----:B------:R-:W-:-:S03]  /*608f0*/  PRMT R187, R226, 0x5410, R221 ;  /* 0x00005410e2bb7816 */ /* 0x000fc600000000dd */
[----:B------:R-:W4:Y:S04]  /*60900*/  LDL.LU R225, [R1+0x9c0] ;  /* 0x0009c00001e17983 */ /* 0x000f280000300800 */
[----:B------:R-:W4:Y:S04]  /*60910*/  LDL.LU R221, [R1+0xef4] ;  /* 0x000ef40001dd7983 */ /* 0x000f280000300800 */
[----:B------:R-:W4:Y:S04]  /*60920*/  LDL.LU R226, [R1+0x1090] ;  /* 0x0010900001e27983 */ /* 0x000f280000300800 */
[----:B------:R-:W-:Y:S01]  /*60930*/  STSM.16.M88.4 [R237], R180 ;  /* 0x000000b4ed007844 */ /* 0x000fe20000000200 */
[----:B------:R-:W-:Y:S06]  /*60940*/  BAR.SYNC.DEFER_BLOCKING 0x0 ;  /* 0x0000000000007b1d */ /* 0x000fec0000010000 */
[----:B------:R-:W1:Y:S02]  /*60950*/  LDS.128 R180, [R236] ;  /* 0x00000000ecb47984 */ /* 0x000e640000000c00 */
[----:B------:R-:W-:Y:S06]  /*60960*/  BAR.SYNC.DEFER_BLOCKING 0x0 ;  /* 0x0000000000007b1d */ /* 0x000fec0000010000 */
[----:B------:R-:W-:Y:S04]  /*60970*/  STSM.16.M88.4 [R237], R184 ;  /* 0x000000b8ed007844 */ /* 0x000fe80000000200 */
[----:B0-----:R-:W-:Y:S04]  /*60980*/  STL.64 [R1+0x40], R228 ;  /* 0x000040e401007387 */ /* 0x001fe80000100a00 */
[----:B------:R0:W-:Y:S04]  /*60990*/  STL.64 [R1+0x48], R230 ;  /* 0x000048e601007387 */ /* 0x0001e80000100a00 */
[----:B0-----:R-:W4:Y:S04]  /*609a0*/  LDL.LU.64 R230, [R1+0x1be0] ;  /* 0x001be00001e67983 */ /* 0x001f280000300a00 */
[----:B------:R-:W4:Y:S01]  /*609b0*/  LDL.LU.64 R228, [R1+0x1bd8] ;  /* 0x001bd80001e47983 */ /* 0x000f220000300a00 */
[----:B---3--:R-:W-:Y:S01]  /*609c0*/  PRMT R184, R192, 0x5410, R191 ;  /* 0x00005410c0b87816 */ /* 0x008fe200000000bf */
[----:B------:R-:W-:Y:S06]  /*609d0*/  BAR.SYNC.DEFER_BLOCKING 0x0 ;  /* 0x0000000000007b1d */ /* 0x000fec0000010000 */
[----:B------:R-:W0:Y:S04]  /*609e0*/  LDS.128 R188, [R236] ;  /* 0x00000000ecbc7984 */ /* 0x000e280000000c00 */
[----:B-1----:R1:W-:Y:S04]  /*609f0*/  STL.64 [R1+0x30], R180 ;  /* 0x000030b401007387 */ /* 0x0023e80000100a00 */
[----:B------:R3:W-:Y:S01]  /*60a00*/  STL.64 [R1+0x38], R182 ;  /* 0x000038b601007387 */ /* 0x0007e20000100a00 */
[----:B-1----:R-:W-:-:S02]  /*60a10*/  PRMT R180, R198, 0x5410, R197 ;  /* 0x00005410c6b47816 */ /* 0x002fc400000000c5 */
[----:B------:R-:W-:Y:S02]  /*60a20*/  PRMT R181, R200, 0x5410, R199 ;  /* 0x00005410c8b57816 */ /* 0x000fe400000000c7 */
[----:B---3--:R-:W-:Y:S02]  /*60a30*/  PRMT R182, R202, 0x5410, R201 ;  /* 0x00005410cab67816 */ /* 0x008fe400000000c9 */
[----:B------:R-:W-:Y:S01]  /*60a40*/  PRMT R183, R204, 0x5410, R203 ;  /* 0x00005410ccb77816 */ /* 0x000fe200000000cb */
[----:B------:R-:W-:Y:S06]  /*60a50*/  BAR.SYNC.DEFER_BLOCKING 0x0 ;  /* 0x0000000000007b1d */ /* 0x000fec0000010000 */
[----:B------:R-:W-:Y:S02]  /*60a60*/  STSM.16.M88.4 [R237], R180 ;  /* 0x000000b4ed007844 */ /* 0x000fe40000000200 */
[----:B------:R-:W-:Y:S01]  /*60a70*/  BAR.SYNC.DEFER_BLOCKING 0x0 ;  /* 0x0000000000007b1d */ /* 0x000fe20000010000 */
[----:B------:R-:W-:-:S02]  /*60a80*/  PRMT R185, R194, 0x5410, R193 ;  /* 0x00005410c2b97816 */ /* 0x000fc400000000c1 */
[----:B------:R-:W-:-:S03]  /*60a90*/  PRMT R186, R196, 0x5410, R195 ;  /* 0x00005410c4ba7816 */ /* 0x000fc600000000c3 */
[----:B------:R-:W1:Y:S01]  /*60aa0*/  LDS.128 R180, [R236] ;  /* 0x00000000ecb47984 */ /* 0x000e620000000c00 */
[----:B------:R-:W-:Y:S01]  /*60ab0*/  PRMT R187, R206, 0x5410, R205 ;  /* 0x00005410cebb7816 */ /* 0x000fe200000000cd */
[----:B------:R-:W-:Y:S06]  /*60ac0*/  BAR.SYNC.DEFER_BLOCKING 0x0 ;  /* 0x0000000000007b1d */ /* 0x000fec0000010000 */
[----:B------:R-:W-:Y:S04]  /*60ad0*/  STSM.16.M88.4 [R237], R184 ;  /* 0x000000b8ed007844 */ /* 0x000fe80000000200 */
[----:B0-----:R-:W-:Y:S04]  /*60ae0*/  STL.64 [R1+0x20], R188 ;  /* 0x000020bc01007387 */ /* 0x001fe80000100a00 */
[----:B------:R-:W-:Y:S04]  /*60af0*/  STL.64 [R1+0x28], R190 ;  /* 0x000028be01007387 */ /* 0x000fe80000100a00 */
[----:B-1----:R-:W-:Y:S04]  /*60b00*/  STL.64 [R1+0x10], R180 ;  /* 0x000010b401007387 */ /* 0x002fe80000100a00 */
[----:B------:R-:W-:Y:S01]  /*60b10*/  STL.64 [R1+0x18], R182 ;  /* 0x000018b601007387 */ /* 0x000fe20000100a00 */
[----:B------:R-:W-:Y:S06]  /*60b20*/  BAR.SYNC.DEFER_BLOCKING 0x0 ;  /* 0x0000000000007b1d */ /* 0x000fec0000010000 */
[----:B------:R-:W3:Y:S04]  /*60b30*/  LDL.LU R196, [R1+0x10b8] ;  /* 0x0010b80001c47983 */ /* 0x000ee80000300800 */
[----:B------:R-:W3:Y:S04]  /*60b40*/  LDL.LU R192, [R1+0xf34] ;  /* 0x000f340001c07983 */ /* 0x000ee80000300800 */
[----:B------:R-:W0:Y:S04]  /*60b50*/  LDS.128 R180, [R236] ;  /* 0x00000000ecb47984 */ /* 0x000e280000000c00 */
        /* <DEDUP_REMOVED lines=13> */
[----:B------:R-:W-:Y:S01]  /*60c30*/  BAR.SYNC.DEFER_BLOCKING 0x0 ;  /* 0x0000000000007b1d */ /* 0x000fe20000010000 */
[----:B--2---:R-:W-:-:S02]  /*60c40*/  PRMT R184, R208, 0x5410, R207 ;  /* 0x00005410d0b87816 */ /* 0x004fc400000000cf */
[----:B----4-:R-:W-:-:S03]  /*60c50*/  PRMT R185, R210, 0x5410, R209 ;  /* 0x00005410d2b97816 */ /* 0x010fc600000000d1 */
[----:B------:R-:W2:Y:S04]  /*60c60*/  LDL.LU R205, [R1+0xf30] ;  /* 0x000f300001cd7983 */ /* 0x000ea80000300800 */
[----:B------:R-:W2:Y:S01]  /*60c70*/  LDL.LU R206, [R1+0x10b0] ;  /* 0x0010b00001ce7983 */ /* 0x000ea20000300800 */
        /* <DEDUP_REMOVED lines=10> */
[----:B------:R-:W4:Y:S01]  /*60d20*/  LDL.LU R214, [R1+0xf54] ;  /* 0x000f540001d67983 */ /* 0x000f220000300800 */
[----:B------:R-:W-:-:S03]  /*60d30*/  PRMT R191, R225, 0x5410, R224 ;  /* 0x00005410e1bf7816 */ /* 0x000fc600000000e0 */
        /* <DEDUP_REMOVED lines=10> */
[----:B------:R0:W-:Y:S01]  /*60de0*/  STSM.16.M88.4 [R237], R188 ;  /* 0x000000bced007844 */ /* 0x0001e20000000200 */
[----:B------:R-:W-:Y:S06]  /*60df0*/  BAR.SYNC.DEFER_BLOCKING 0x0 ;  /* 0x0000000000007b1d */ /* 0x000fec0000010000 */
[----:B0-----:R-:W4:Y:S04]  /*60e00*/  LDL.LU R191, [R1+0xf38] ;  /* 0x000f380001bf7983 */ /* 0x001f280000300800 */
[----:B------:R-:W0:Y:S01]  /*60e10*/  LDS.128 R180, [R236] ;  /* 0x00000000ecb47984 */ /* 0x000e220000000c00 */
[----:B------:R-:W-:Y:S06]  /*60e20*/  BAR.SYNC.DEFER_BLOCKING 0x0 ;  /* 0x0000000000007b1d */ /* 0x000fec0000010000 */
[----:B------:R-:W-:Y:S02]  /*60e30*/  STSM.16.M88.4 [R237], R184 ;  /* 0x000000b8ed007844 */ /* 0x000fe40000000200 */
[----:B------:R-:W-:Y:S06]  /*60e40*/  BAR.SYNC.DEFER_BLOCKING 0x0 ;  /* 0x0000000000007b1d */ /* 0x000fec0000010000 */
[----:B0-----:R-:W-:Y:S04]  /*60e50*/  STL.64 [R1+0x1ba0], R180 ;  /* 0x001ba0b401007387 */ /* 0x001fe80000100a00 */
[----:B------:R-:W-:Y:S04]  /*60e60*/  STL.64 [R1+0x1b90], R182 ;  /* 0x001b90b601007387 */ /* 0x000fe80000100a00 */
[----:B------:R-:W0:Y:S01]  /*60e70*/  LDS.128 R180, [R236] ;  /* 0x00000000ecb47984 */ /* 0x000e220000000c00 */
[----:B---3--:R-:W-:-:S02]  /*60e80*/  PRMT R197, R197, 0x5410, R192 ;  /* 0x00005410c5c57816 */ /* 0x008fc400000000c0 */
[----:B------:R-:W-:Y:S02]  /*60e90*/  PRMT R198, R198, 0x5410, R193 ;  /* 0x00005410c6c67816 */ /* 0x000fe400000000c1 */
[----:B------:R-:W-:Y:S02]  /*60ea0*/  PRMT R192, R195, 0x5410, R194 ;  /* 0x00005410c3c07816 */ /* 0x000fe400000000c2 */
[----:B------:R-:W-:Y:S02]  /*60eb0*/  PRMT R193, R200, 0x5410, R199 ;  /* 0x00005410c8c17816 */ /* 0x000fe400000000c7 */
[----:B------:R-:W-:Y:S02]  /*60ec0*/  PRMT R194, R202, 0x5410, R201 ;  /* 0x00005410cac27816 */ /* 0x000fe400000000c9 */
[----:B------:R-:W-:Y:S01]  /*60ed0*/  PRMT R195, R204, 0x5410, R203 ;  /* 0x00005410ccc37816 */ /* 0x000fe200000000cb */
[----:B------:R-:W-:Y:S06]  /*60ee0*/  BAR.SYNC.DEFER_BLOCKING 0x0 ;  /* 0x0000000000007b1d */ /* 0x000fec0000010000 */
[----:B------:R-:W-:Y:S02]  /*60ef0*/  STSM.16.M88.4 [R237], R192 ;  /* 0x000000c0ed007844 */ /* 0x000fe40000000200 */
[----:B------:R-:W-:Y:S06]  /*60f00*/  BAR.SYNC.DEFER_BLOCKING 0x0 ;  /* 0x0000000000007b1d */ /* 0x000fec0000010000 */
[----:B------:R-:W1:Y:S01]  /*60f10*/  LDS.128 R184, [R236] ;  /* 0x00000000ecb87984 */ /* 0x000e620000000c00 */
[----:B--2---:R-:W-:-:S03]  /*60f20*/  PRMT R199, R206, 0x5410, R205 ;  /* 0x00005410cec77816 */ /* 0x004fc600000000cd */
[----:B0-----:R-:W-:Y:S01]  /*60f30*/  STL [R1], R180 ;  /* 0x000000b401007387 */ /* 0x001fe20000100800 */
[----:B----4-:R-:W-:-:S03]  /*60f40*/  PRMT R206, R213, 0x5410, R212 ;  /* 0x00005410d5ce7816 */ /* 0x010fc600000000d4 */
[----:B------:R0:W-:Y:S01]  /*60f50*/  STL.64 [R1+0x8], R182 ;  /* 0x000008b601007387 */ /* 0x0001e20000100a00 */
[----:B------:R-:W-:Y:S02]  /*60f60*/  PRMT R200, R216, 0x5410, R214 ;  /* 0x00005410d8c87816 */ /* 0x000fe400000000d6 */
[----:B------:R-:W-:Y:S02]  /*60f70*/  PRMT R204, R208, 0x5410, R207 ;  /* 0x00005410d0cc7816 */ /* 0x000fe400000000cf */
[----:B------:R-:W-:Y:S01]  /*60f80*/  PRMT R205, R210, 0x5410, R209 ;  /* 0x00005410d2cd7816 */ /* 0x000fe200000000d1 */
[----:B-1----:R-:W-:Y:S04]  /*60f90*/  STL.64 [R1+0x1b78], R184 ;  /* 0x001b78b801007387 */ /* 0x002fe80000100a00 */
[----:B------:R-:W-:Y:S01]  /*60fa0*/  STL.64 [R1+0x1b68], R186 ;  /* 0x001b68ba01007387 */ /* 0x000fe20000100a00 */
[----:B------:R-:W-:Y:S01]  /*60fb0*/  PRMT R196, R196, 0x5410, R191 ;  /* 0x00005410c4c47816 */ /* 0x000fe200000000bf */
[----:B------:R-:W-:Y:S06]  /*60fc0*/  BAR.SYNC.DEFER_BLOCKING 0x0 ;  /* 0x0000000000007b1d */ /* 0x000fec0000010000 */
[----:B------:R-:W2:Y:S04]  /*60fd0*/  LDL.LU R212, [R1+0x10f0] ;  /* 0x0010f00001d47983 */ /* 0x000ea80000300800 */
[----:B------:R-:W3:Y:S04]  /*60fe0*/  LDL.LU R213, [R1+0x10ec] ;  /* 0x0010ec0001d57983 */ /* 0x000ee80000300800 */
[----:B------:R1:W-:Y:S01]  /*60ff0*/  STSM.16.M88.4 [R237], R196 ;  /* 0x000000c4ed007844 */ /* 0x0003e20000000200 */
[----:B------:R-:W-:Y:S01]  /*61000*/  PRMT R202, R222, 0x5410, R220 ;  /* 0x00005410deca7816 */ /* 0x000fe200000000dc */
[----:B0-----:R-:W-:Y:S01]  /*61010*/  IMAD.MOV.U32 R182, RZ, RZ, R181 ;  /* 0x000000ffffb67224 */ /* 0x001fe200078e00b5 */
[----:B------:R-:W-:Y:S01]  /*61020*/  PRMT R207, R226, 0x5410, R221 ;  /* 0x00005410e2cf7816 */ /* 0x000fe200000000dd */
[----:B------:R-:W-:Y:S06]  /*61030*/  BAR.SYNC.DEFER_BLOCKING 0x0 ;  /* 0x0000000000007b1d */ /* 0x000fec0000010000 */
[----:B-1----:R-:W4:Y:S04]  /*61040*/  LDL.LU R196, [R1+0xf94] ;  /* 0x000f940001c47983 */ /* 0x002f280000300800 */
[----:B------:R-:W4:Y:S04]  /*61050*/  LDL.LU R214, [R1+0x10e4] ;  /* 0x0010e40001d67983 */ /* 0x000f280000300800 */
[----:B------:R-:W2:Y:S04]  /*61060*/  LDL.LU R197, [R1+0xf88] ;  /* 0x000f880001c57983 */ /* 0x000ea80000300800 */
[----:B------:R-:W2:Y:S04]  /*61070*/  LDL.LU R208, [R1+0x10e0] ;  /* 0x0010e00001d07983 */ /* 0x000ea80000300800 */
        /* <DEDUP_REMOVED lines=10> */
[----:B------:R-:W0:Y:S01]  /*61120*/  LDS.128 R188, [R236] ;  /* 0x00000000ecbc7984 */ /* 0x000e220000000c00 */
[----:B------:R-:W-:-:S02]  /*61130*/  PRMT R201, R218, 0x5410, R217 ;  /* 0x00005410dac97816 */ /* 0x000fc400000000d9 */
[----:B------:R-:W-:Y:S01]  /*61140*/  PRMT R203, R225, 0x5410, R224 ;  /* 0x00005410e1cb7816 */ /* 0x000fe200000000e0 */
[----:B------:R-:W-:Y:S06]  /*61150*/  BAR.SYNC.DEFER_BLOCKING 0x0 ;  /* 0x0000000000007b1d */ /* 0x000fec0000010000 */
[----:B------:R-:W3:Y:S04]  /*61160*/  LDL.LU R184, [R1+0xfc4] ;  /* 0x000fc40001b87983 */ /* 0x000ee80000300800 */
[----:B------:R-:W3:Y:S04]  /*61170*/  LDL.LU R222, [R1+0x1104] ;  /* 0x0011040001de7983 */ /* 0x000ee80000300800 */
[----:B------:R-:W3:Y:S04]  /*61180*/  LDL.LU R185, [R1+0xfbc] ;  /* 0x000fbc0001b97983 */ /* 0x000ee80000300800 */
[----:B------:R-:W3:Y:S04]  /*61190*/  LDL.LU R216, [R1+0x10fc] ;  /* 0x0010fc0001d87983 */ /* 0x000ee80000300800 */
[----:B------:R-:W-:Y:S01]  /*611a0*/  STSM.16.M88.4 [R237], R200 ;  /* 0x000000c8ed007844 */ /* 0x000fe20000000200 */
[----:B------:R-:W-:Y:S06]  /*611b0*/  BAR.SYNC.DEFER_BLOCKING 0x0 ;  /* 0x0000000000007b1d */ /* 0x000fec0000010000 */
[----:B------:R-:W3:Y:S04]  /*611c0*/  LDL.LU R183, [R1+0xfb8] ;  /* 0x000fb80001b77983 */ /* 0x000ee80000300800 */
[----:B------:R-:W3:Y:S04]  /*611d0*/  LDL.LU R217, [R1+0x10f8] ;  /* 0x0010f80001d97983 */ /* 0x000ee80000300800 */
[----:B------:R-:W3:Y:S04]  /*611e0*/  LDL.LU R218, [R1+0xfb4] ;  /* 0x000fb40001da7983 */ /* 0x000ee80000300800 */
[----:B------:R-:W3:Y:S04]  /*611f0*/  LDL.LU R224, [R1+0x10f4] ;  /* 0x0010f40001e07983 */ /* 0x000ee80000300800 */
[----:B------:R-:W1:Y:S01]  /*61200*/  LDS.128 R192, [R236] ;  /* 0x00000000ecc07984 */ /* 0x000e620000000c00 */
[----:B------:R-:W-:Y:S06]  /*61210*/  BAR.SYNC.DEFER_BLOCKING 0x0 ;  /* 0x0000000000007b1d */ /* 0x000fec0000010000 */
[----:B------:R-:W3:Y:S04]  /*61220*/  LDL.LU R225, [R1+0xfc0] ;  /* 0x000fc00001e17983 */ /* 0x000ee80000300800 */
[----:B------:R-:W3:Y:S04]  /*61230*/  LDL.LU R226, [R1+0x1100] ;  /* 0x0011000001e27983 */ /* 0x000ee80000300800 */
[----:B0-----:R0:W-:Y:S04]  /*61240*/  STL.64 [R1+0x1b60], R188 ;  /* 0x001b60bc01007387 */ /* 0x0011e80000100a00 */
[----:B0-----:R-:W3:Y:S04]  /*61250*/  LDL.LU R188, [R1+0xfa0] ;  /* 0x000fa00001bc7983 */ /* 0x001ee80000300800 */
[----:B------:R-:W3:Y:S04]  /*61260*/  LDL.LU R189, [R1+0xf9c] ;  /* 0x000f9c0001bd7983 */ /* 0x000ee80000300800 */
[----:B------:R-:W-:Y:S01]  /*61270*/  STSM.16.M88.4 [R237], R204 ;  /* 0x000000cced007844 */ /* 0x000fe20000000200 */
[----:B------:R-:W-:Y:S01]  /*61280*/  BAR.SYNC.DEFER_BLOCKING 0x0 ;  /* 0x0000000000007b1d */ /* 0x000fe20000010000 */
[----:B------:R-:W-:-:S05]  /*61290*/  PRMT R211, R215, 0x5410, R211 ;  /* 0x00005410d7d37816 */ /* 0x000fca00000000d3 */
[----:B------:R-:W-:Y:S04]  /*612a0*/  STL.64 [R1+0x1b58], R190 ;  /* 0x001b58be01007387 */ /* 0x000fe80000100a00 */
[----:B-1----:R-:W-:Y:S04]  /*612b0*/  STL.64 [R1+0x1b50], R192 ;  /* 0x001b50c001007387 */ /* 0x002fe80000100a00 */
[----:B------:R-:W-:Y:S01]  /*612c0*/  STL.64 [R1+0x1b48], R194 ;  /* 0x001b48c201007387 */ /* 0x000fe20000100a00 */
[----:B----4-:R-:W-:Y:S02]  /*612d0*/  PRMT R214, R214, 0x5410, R196 ;  /* 0x00005410d6d67816 */ /* 0x010fe400000000c4 */
[----:B--2---:R-:W-:-:S02]  /*612e0*/  PRMT R208, R208, 0x5410, R197 ;  /* 0x00005410d0d07816 */ /* 0x004fc400000000c5 */
[----:B---3--:R-:W-:Y:S02]  /*612f0*/  PRMT R209, R209, 0x5410, R198 ;  /* 0x00005410d1d17816 */ /* 0x008fe400000000c6 */
[----:B------:R-:W-:Y:S02]  /*61300*/  PRMT R210, R210, 0x5410, R199 ;  /* 0x00005410d2d27816 */ /* 0x000fe400000000c7 */
[----:B------:R-:W0:Y:S01]  /*61310*/  LDS.128 R196, [R236] ;  /* 0x00000000ecc47984 */ /* 0x000e220000000c00 */
[----:B------:R-:W-:Y:S06]  /*61320*/  BAR.SYNC.DEFER_BLOCKING 0x0 ;  /* 0x0000000000007b1d */ /* 0x000fec0000010000 */
[----:B------:R-:W-:Y:S02]  /*61330*/  STSM.16.M88.4 [R237], R208 ;  /* 0x000000d0ed007844 */ /* 0x000fe40000000200 */
[----:B------:R-:W-:Y:S06]  /*61340*/  BAR.SYNC.DEFER_BLOCKING 0x0 ;  /* 0x0000000000007b1d */ /* 0x000fec0000010000 */
[----:B------:R-:W1:Y:S01]  /*61350*/  LDS.128 R200, [R236] ;  /* 0x00000000ecc87984 */ /* 0x000e620000000c00 */
[----:B------:R-:W-:-:S03]  /*61360*/  PRMT R220, R220, 0x5410, R180 ;  /* 0x00005410dcdc7816 */ /* 0x000fc600000000b4 */
[----:B0-----:R-:W-:Y:S01]  /*61370*/  STL.64 [R1+0x1b40], R196 ;  /* 0x001b40c401007387 */ /* 0x001fe20000100a00 */
[----:B------:R-:W-:-:S03]  /*61380*/  PRMT R221, R221, 0x5410, R181 ;  /* 0x00005410dddd7816 */ /* 0x000fc600000000b5 */
[----:B------:R-:W-:Y:S04]  /*61390*/  STL.64 [R1+0x1b38], R198 ;  /* 0x001b38c601007387 */ /* 0x000fe80000100a00 */
[----:B-1----:R0:W-:Y:S04]  /*613a0*/  STL.64 [R1+0x1b30], R200 ;  /* 0x001b30c801007387 */ /* 0x0021e80000100a00 */
[----:B------:R-:W-:Y:S04]  /*613b0*/  STL.64 [R1+0x1b28], R202 ;  /* 0x001b28ca01007387 */ /* 0x000fe80000100a00 */
[----:B------:R-:W2:Y:S04]  /*613c0*/  LDL.LU R180, [R1+0x1004] ;  /* 0x0010040001b47983 */ /* 0x000ea80000300800 */
[----:B------:R-:W2:Y:S01]  /*613d0*/  LDL.LU R181, [R1+0x1128] ;  /* 0x0011280001b57983 */ /* 0x000ea20000300800 */
[----:B------:R-:W-:-:S03]  /*613e0*/  PRMT R215, R187, 0x5410, R186 ;  /* 0x00005410bbd77816 */ /* 0x000fc600000000ba */
[----:B0-----:R-:W3:Y:S01]  /*613f0*/  LDL.LU R200, [R1+0x1000] ;  /* 0x0010000001c87983 */ /* 0x001ee20000300800 */
[----:B------:R-:W-:-:S03]  /*61400*/  PRMT R212, R212, 0x5410, R188 ;  /* 0x00005410d4d47816 */ /* 0x000fc600000000bc */
[----:B------:R-:W3:Y:S01]  /*61410*/  LDL.LU R201, [R1+0x1124] ;  /* 0x0011240001c97983 */ /* 0x000ee20000300800 */
[----:B------:R-:W-:Y:S01]  /*61420*/  PRMT R213, R213, 0x5410, R189 ;  /* 0x00005410d5d57816 */ /* 0x000fe200000000bd */
[----:B------:R-:W-:Y:S01]  /*61430*/  BAR.SYNC.DEFER_BLOCKING 0x0 ;  /* 0x0000000000007b1d */ /* 0x000fe20000010000 */
[----:B------:R-:W-:Y:S02]  /*61440*/  PRMT R216, R216, 0x5410, R185 ;  /* 0x00005410d8d87816 */ /* 0x000fe400000000b9 */
[----:B------:R-:W-:Y:S02]  /*61450*/  PRMT R217, R217, 0x5410, R183 ;  /* 0x00005410d9d97816 */ /* 0x000fe400000000b7 */
[----:B------:R-:W-:Y:S02]  /*61460*/  PRMT R218, R224, 0x5410, R218 ;  /* 0x00005410e0da7816 */ /* 0x000fe400000000da */
[----:B------:R-:W-:Y:S01]  /*61470*/  PRMT R219, R223, 0x5410, R219 ;  /* 0x00005410dfdb7816 */ /* 0x000fe200000000db */
[----:B------:R-:W4:Y:S04]  /*61480*/  LDL.LU R198, [R1+0xff8] ;  /* 0x000ff80001c67983 */ /* 0x000f280000300800 */
[----:B------:R-:W-:Y:S01]  /*61490*/  STSM.16.M88.4 [R237], R212 ;  /* 0x000000d4ed007844 */ /* 0x000fe20000000200 */
[----:B------:R-:W-:Y:S01]  /*614a0*/  BAR.SYNC.DEFER_BLOCKING 0x0 ;  /* 0x0000000000007b1d */ /* 0x000fe20000010000 */
[----:B------:R-:W-:-:S05]  /*614b0*/  PRMT R223, R226, 0x5410, R225 ;  /* 0x00005410e2df7816 */ /* 0x000fca00000000e1 */
[----:B------:R-:W4:Y:S04]  /*614c0*/  LDL.LU R197, [R1+0x111c] ;  /* 0x00111c0001c57983 */ /* 0x000f280000300800 */
[----:B------:R-:W3:Y:S04]  /*614d0*/  LDL.LU R194, [R1+0xff0] ;  /* 0x000ff00001c27983 */ /* 0x000ee80000300800 */
[----:B------:R-:W3:Y:S04]  /*614e0*/  LDL.LU R224, [R1+0x1118] ;  /* 0x0011180001e07983 */ /* 0x000ee80000300800 */
[----:B------:R-:W4:Y:S04]  /*614f0*/  LDL.LU R195, [R1+0xfec] ;  /* 0x000fec0001c37983 */ /* 0x000f280000300800 */
[----:B------:R-:W0:Y:S01]  /*61500*/  LDS.128 R204, [R236] ;  /* 0x00000000eccc7984 */ /* 0x000e220000000c00 */
        /* <DEDUP_REMOVED lines=8> */
[----:B------:R-:W1:Y:S04]  /*61590*/  LDS.128 R208, [R236] ;  /* 0x00000000ecd07984 */ /* 0x000e680000000c00 */
[----:B0-----:R-:W-:Y:S04]  /*615a0*/  STL.64 [R1+0x1b20], R204 ;  /* 0x001b20cc01007387 */ /* 0x001fe80000100a00 */
[----:B------:R-:W-:Y:S01]  /*615b0*/  STL.64 [R1+0x1b18], R206 ;  /* 0x001b18ce01007387 */ /* 0x000fe20000100a00 */
[----:B------:R-:W-:Y:S01]  /*615c0*/  PRMT R222, R222, 0x5410, R184 ;  /* 0x00005410dede7816 */ /* 0x000fe200000000b8 */
[----:B------:R-:W-:Y:S06]  /*615d0*/  BAR.SYNC.DEFER_BLOCKING 0x0 ;  /* 0x0000000000007b1d */ /* 0x000fec0000010000 */
[----:B-1----:R-:W-:Y:S04]  /*615e0*/  STL.64 [R1+0x1b10], R208 ;  /* 0x001b10d001007387 */ /* 0x002fe80000100a00 */
[----:B------:R-:W-:Y:S04]  /*615f0*/  STL.64 [R1+0x1b08], R210 ;  /* 0x001b08d201007387 */ /* 0x000fe80000100a00 */
        /* <DEDUP_REMOVED lines=8> */
[----:B------:R2:W-:Y:S04]  /*61680*/  STSM.16.M88.4 [R237], R220 ;  /* 0x000000dced007844 */ /* 0x0005e80000000200 */
[----:B------:R-:W4:Y:S04]  /*61690*/  LDL.LU R185, [R1+0x1018] ;  /* 0x0010180001b97983 */ /* 0x000f280000300800 */
[----:B------:R-:W4:Y:S01]  /*616a0*/  LDL.LU R183, [R1+0x1130] ;  /* 0x0011300001b77983 */ /* 0x000f220000300800 */
[----:B------:R-:W-:Y:S01]  /*616b0*/  BAR.SYNC.DEFER_BLOCKING 0x0 ;  /* 0x0000000000007b1d */ /* 0x000fe20000010000 */
[----:B------:R-:W-:-:S05]  /*616c0*/  PRMT R227, R235, 0x5410, R227 ;  /* 0x00005410ebe37816 */ /* 0x000fca00000000e3 */
[----:B------:R-:W0:Y:S01]  /*616d0*/  LDS.128 R212, [R236] ;  /* 0x00000000ecd47984 */ /* 0x000e220000000c00 */
[----:B--2---:R-:W-:-:S03]  /*616e0*/  PRMT R220, R181, 0x5410, R180 ;  /* 0x00005410b5dc7816 */ /* 0x004fc600000000b4 */
[----:B------:R-:W2:Y:S04]  /*616f0*/  LDL.LU R180, [R1+0x1014] ;  /* 0x0010140001b47983 */ /* 0x000ea80000300800 */
[----:B------:R-:W2:Y:S04]  /*61700*/  LDL.LU R181, [R1+0x112c] ;  /* 0x00112c0001b57983 */ /* 0x000ea80000300800 */
[----:B------:R-:W2:Y:S01]  /*61710*/  LDL.LU R235, [R1+0x1bd4] ;  /* 0x001bd40001eb7983 */ /* 0x000ea20000300800 */
[----:B---3--:R-:W-:Y:S02]  /*61720*/  PRMT R224, R224, 0x5410, R194 ;  /* 0x00005410e0e07816 */ /* 0x008fe400000000c2 */
[----:B----4-:R-:W-:-:S02]  /*61730*/  PRMT R225, R225, 0x5410, R195 ;  /* 0x00005410e1e17816 */ /* 0x010fc400000000c3 */
[----:B------:R-:W-:Y:S01]  /*61740*/  PRMT R226, R226, 0x5410, R190 ;  /* 0x00005410e2e27816 */ /* 0x000fe200000000be */
[----:B------:R-:W-:Y:S06]  /*61750*/  BAR.SYNC.DEFER_BLOCKING 0x0 ;  /* 0x0000000000007b1d */ /* 0x000fec0000010000 */
[----:B------:R-:W-:Y:S02]  /*61760*/  STSM.16.M88.4 [R237], R224 ;  /* 0x000000e0ed007844 */ /* 0x000fe40000000200 */
[----:B------:R-:W-:Y:S06]  /*61770*/  BAR.SYNC.DEFER_BLOCKING 0x0 ;  /* 0x0000000000007b1d */ /* 0x000fec0000010000 */
[----:B------:R1:W3:Y:S01]  /*61780*/  LDS.128 R216, [R236] ;  /* 0x00000000ecd87984 */ /* 0x0002e20000000c00 */
[----:B------:R-:W-:-:S03]  /*61790*/  PRMT R222, R197, 0x5410, R198 ;  /* 0x00005410c5de7816 */ /* 0x000fc600000000c6 */
[----:B0-----:R-:W-:Y:S04]  /*617a0*/  STL.64 [R1+0x1ad8], R212 ;  /* 0x001ad8d401007387 */ /* 0x001fe80000100a00 */
[----:B------:R-:W-:Y:S04]  /*617b0*/  STL.64 [R1+0x1ac8], R214 ;  /* 0x001ac8d601007387 */ /* 0x000fe80000100a00 */
[----:B-1----:R-:W4:Y:S01]  /*617c0*/  LDL.LU R236, [R1+0x1bd0] ;  /* 0x001bd00001ec7983 */ /* 0x002f220000300800 */
[----:B------:R-:W-:-:S03]  /*617d0*/  PRMT R223, R189, 0x5410, R188 ;  /* 0x00005410bddf7816 */ /* 0x000fc600000000bc */
[----:B------:R-:W4:Y:S04]  /*617e0*/  LDL.LU R197, [R1+0x104c] ;  /* 0x00104c0001c57983 */ /* 0x000f280000300800 */
[----:B------:R-:W4:Y:S04]  /*617f0*/  LDL.LU R194, [R1+0x114c] ;  /* 0x00114c0001c27983 */ /* 0x000f280000300800 */
[----:B------:R-:W4:Y:S04]  /*61800*/  LDL.LU R195, [R1+0x1040] ;  /* 0x0010400001c37983 */ /* 0x000f280000300800 */
[----:B------:R-:W4:Y:S01]  /*61810*/  LDL.LU R190, [R1+0x1148] ;  /* 0x0011480001be7983 */ /* 0x000f220000300800 */
[----:B------:R-:W-:-:S03]  /*61820*/  PRMT R221, R201, 0x5410, R200 ;  /* 0x00005410c9dd7816 */ /* 0x000fc600000000c8 */
[----:B------:R-:W4:Y:S01]  /*61830*/  LDL.LU R188, [R1+0x103c] ;  /* 0x00103c0001bc7983 */ /* 0x000f220000300800 */
[----:B------:R-:W-:-:S03]  /*61840*/  PRMT R227, R250, 0x5410, R251 ;  /* 0x00005410fae37816 */ /* 0x000fc600000000fb */
[----:B------:R-:W4:Y:S04]  /*61850*/  LDL.LU R189, [R1+0x1144] ;  /* 0x0011440001bd7983 */ /* 0x000f280000300800 */
[----:B---3--:R-:W-:Y:S01]  /*61860*/  STL.64 [R1+0x1ae0], R216 ;  /* 0x001ae0d801007387 */ /* 0x008fe20000100a00 */
[----:B------:R-:W-:-:S03]  /*61870*/  PRMT R201, R193, 0x5410, R192 ;  /* 0x00005410c1c97816 */ /* 0x000fc600000000c0 */
[----:B------:R-:W-:Y:S04]  /*61880*/  STL.64 [R1+0x1ad0], R218 ;  /* 0x001ad0da01007387 */ /* 0x000fe80000100a00 */
[----:B------:R-:W3:Y:S01]  /*61890*/  LDL.LU R250, [R1+0x1bcc] ;  /* 0x001bcc0001fa7983 */ /* 0x000ee20000300800 */
[----:B------:R-:W-:-:S03]  /*618a0*/  PRMT R202, R186, 0x5410, R191 ;  /* 0x00005410baca7816 */ /* 0x000fc600000000bf */
[----:B------:R-:W3:Y:S04]  /*618b0*/  LDL.LU.64 R192, [R1+0xe30] ;  /* 0x000e300001c07983 */ /* 0x000ee80000300a00 */
[----:B------:R-:W3:Y:S01]  /*618c0*/  LDL.LU R191, [R1+0xe90] ;  /* 0x000e900001bf7983 */ /* 0x000ee20000300800 */
[----:B------:R-:W-:-:S03]  /*618d0*/  PRMT R224, R184, 0x5410, R187 ;  /* 0x00005410b8e07816 */ /* 0x000fc600000000bb */
[----:B------:R-:W3:Y:S01]  /*618e0*/  LDL.LU R186, [R1+0x1058] ;  /* 0x0010580001ba7983 */ /* 0x000ee20000300800 */
[----:B------:R-:W-:-:S03]  /*618f0*/  PRMT R203, R2, 0x5410, R252 ;  /* 0x0000541002cb7816 */ /* 0x000fc600000000fc */
[----:B------:R-:W3:Y:S01]  /*61900*/  LDL.LU R187, [R1+0xe2c] ;  /* 0x000e2c0001bb7983 */ /* 0x000ee20000300800 */
[----:B------:R-:W-:Y:S01]  /*61910*/  BAR.SYNC.DEFER_BLOCKING 0x0 ;  /* 0x0000000000007b1d */ /* 0x000fe20000010000 */
[----:B------:R-:W-:Y:S02]  /*61920*/  PRMT R225, R183, 0x5410, R185 ;  /* 0x00005410b7e17816 */ /* 0x000fe400000000b9 */
[----:B--2---:R-:W-:-:S03]  /*61930*/  PRMT R226, R181, 0x5410, R180 ;  /* 0x00005410b5e27816 */ /* 0x004fc600000000b4 */
[----:B------:R-:W2:Y:S04]  /*61940*/  LDL.LU R181, [R1+0xf3c] ;  /* 0x000f3c0001b57983 */ /* 0x000ea80000300800 */
[----:B------:R-:W2:Y:S04]  /*61950*/  LDL.LU.64 R184, [R1+0xe38] ;  /* 0x000e380001b87983 */ /* 0x000ea80000300a00 */
[----:B------:R-:W3:Y:S04]  /*61960*/  LDL.LU R252, [R1+0xaac] ;  /* 0x000aac0001fc7983 */ /* 0x000ee80000300800 */
[----:B------:R-:W-:Y:S01]  /*61970*/  STSM.16.M88.4 [R237], R220 ;  /* 0x000000dced007844 */ /* 0x000fe20000000200 */
[----:B------:R-:W-:Y:S01]  /*61980*/  BAR.SYNC.DEFER_BLOCKING 0x0 ;  /* 0x0000000000007b1d */ /* 0x000fe20000010000 */
[----:B------:R-:W-:-:S02]  /*61990*/  PRMT R200, R196, 0x5410, R199 ;  /* 0x00005410c4c87816 */ /* 0x000fc400000000c7 */
[----:B------:R-:W-:Y:S02]  /*619a0*/  PRMT R199, R3, 0x5410, R0 ;  /* 0x0000541003c77816 */ /* 0x000fe40000000000 */
[----:B----4-:R-:W-:Y:S01]  /*619b0*/  PRMT R198, R189, 0x5410, R188 ;  /* 0x00005410bdc67816 */ /* 0x010fe200000000bc */
[----:B---3--:R-:W0:Y:S02]  /*619c0*/  LDS.128 R220, [R252] ;  /* 0x00000000fcdc7984 */ /* 0x008e240000000c00 */
[----:B------:R-:W-:Y:S06]  /*619d0*/  BAR.SYNC.DEFER_BLOCKING 0x0 ;  /* 0x0000000000007b1d */ /* 0x000fec0000010000 */
[----:B------:R-:W-:Y:S02]  /*619e0*/  STSM.16.M88.4 [R237], R224 ;  /* 0x000000e0ed007844 */ /* 0x000fe40000000200 */
[----:B------:R-:W-:Y:S06]  /*619f0*/  BAR.SYNC.DEFER_BLOCKING 0x0 ;  /* 0x0000000000007b1d */ /* 0x000fec0000010000 */
[----:B------:R-:W1:Y:S02]  /*61a00*/  LDS.128 R204, [R252] ;  /* 0x00000000fccc7984 */ /* 0x000e640000000c00 */
[----:B------:R-:W-:Y:S06]  /*61a10*/  BAR.SYNC.DEFER_BLOCKING 0x0 ;  /* 0x0000000000007b1d */ /* 0x000fec0000010000 */
[----:B------:R-:W-:Y:S02]  /*61a20*/  STSM.16.M88.4 [R237], R200 ;  /* 0x000000c8ed007844 */ /* 0x000fe40000000200 */
[----:B------:R-:W-:Y:S06]  /*61a30*/  BAR.SYNC.DEFER_BLOCKING 0x0 ;  /* 0x0000000000007b1d */ /* 0x000fec0000010000 */
[----:B0-----:R-:W-:Y:S04]  /*61a40*/  STL.64 [R1+0x1af0], R220 ;  /* 0x001af0dc01007387 */ /* 0x001fe80000100a00 */
[----:B------:R-:W-:Y:S04]  /*61a50*/  STL.64 [R1+0x1ae8], R222 ;  /* 0x001ae8de01007387 */ /* 0x000fe80000100a00 */
[----:B------:R-:W3:Y:S04]  /*61a60*/  LDL.LU R183, [R1+0xe28] ;  /* 0x000e280001b77983 */ /* 0x000ee80000300800 */
[----:B------:R-:W4:Y:S04]  /*61a70*/  LDL.LU R2, [R1+0xebc] ;  /* 0x000ebc0001027983 */ /* 0x000f280000300800 */
[----:B------:R-:W0:Y:S04]  /*61a80*/  LDS.128 R224, [R252] ;  /* 0x00000000fce07984 */ /* 0x000e280000000c00 */
[----:B-1----:R-:W-:Y:S04]  /*61a90*/  STL.64 [R1+0x60], R204 ;  /* 0x000060cc01007387 */ /* 0x002fe80000100a00 */
[----:B------:R-:W-:Y:S04]  /*61aa0*/  STL.64 [R1+0x68], R206 ;  /* 0x000068ce01007387 */ /* 0x000fe80000100a00 */
[----:B------:R-:W4:Y:S04]  /*61ab0*/  LDL.LU R180, [R1+0xe24] ;  /* 0x000e240001b47983 */ /* 0x000f280000300800 */
[----:B------:R-:W4:Y:S04]  /*61ac0*/  LDL.LU R0, [R1+0x1bc8] ;  /* 0x001bc80001007983 */ /* 0x000f280000300800 */
[----:B------:R-:W4:Y:S04]  /*61ad0*/  LDL.LU.64 R188, [R1+0xe40] ;  /* 0x000e400001bc7983 */ /* 0x000f280000300a00 */
[----:B0-----:R-:W-:Y:S04]  /*61ae0*/  STL.64 [R1+0x1b00], R224 ;  /* 0x001b00e001007387 */ /* 0x001fe80000100a00 */
[----:B------:R-:W-:Y:S04]  /*61af0*/  STL.64 [R1+0x1af8], R226 ;  /* 0x001af8e201007387 */ /* 0x000fe80000100a00 */
[----:B------:R-:W4:Y:S01]  /*61b00*/  LDL.LU R3, [R1+0xe00] ;  /* 0x000e000001037983 */ /* 0x000f220000300800 */
[----:B------:R-:W-:-:S02]  /*61b10*/  PRMT R196, R194, 0x5410, R197 ;  /* 0x00005410c2c47816 */ /* 0x000fc400000000c5 */
[----:B------:R-:W-:Y:S01]  /*61b20*/  PRMT R197, R190, 0x5410, R195 ;  /* 0x00005410bec57816 */ /* 0x000fe200000000c3 */
[----:B------:R-:W-:Y:S01]  /*61b30*/  BAR.SYNC.DEFER_BLOCKING 0x0 ;  /* 0x0000000000007b1d */ /* 0x000fe20000010000 */
[----:B------:R-:W-:-:S05]  /*61b40*/  PRMT R251, R8, 0x7770, RZ ;  /* 0x0000777008fb7816 */ /* 0x000fca00000000ff */
[----:B------:R0:W-:Y:S02]  /*61b50*/  STSM.16.M88.4 [R237], R196 ;  /* 0x000000c4ed007844 */ /* 0x0001e40000000200 */
[----:B------:R-:W-:Y:S06]  /*61b60*/  BAR.SYNC.DEFER_BLOCKING 0x0 ;  /* 0x0000000000007b1d */ /* 0x000fec0000010000 */
[----:B------:R-:W-:Y:S01]  /*61b70*/  @P0 STG.E.U8 desc[UR44][R192.64], R251 ;  /* 0x000000fbc0000986 */ /* 0x000fe2000c10112c */
[----:B------:R-:W-:-:S05]  /*61b80*/  IADD3 R190, P0, R191, R5, RZ ;  /* 0x00000005bfbe7210 */ /* 0x000fca0007f1e0ff */
[----:B------:R-:W-:Y:S01]  /*61b90*/  IMAD.X R191, R186, 0x1, R6, P0 ;  /* 0x00000001babf7824 */ /* 0x000fe200000e0606 */
[----:B------:R-:W-:Y:S02]  /*61ba0*/  IADD3 R186, P0, R187, R5, RZ ;  /* 0x00000005bbba7210 */ /* 0x000fe40007f1e0ff */
[----:B0-----:R-:W-:-:S03]  /*61bb0*/  PRMT R237, R8, 0x7771, RZ ;  /* 0x0000777108ed7816 */ /* 0x001fc600000000ff */
[----:B--2---:R-:W-:Y:S02]  /*61bc0*/  IMAD.X R187, R181, 0x1, R6, P0 ;  /* 0x00000001b5bb7824 */ /* 0x004fe400000e0606 */
[----:B------:R-:W2:Y:S04]  /*61bd0*/  LDL.LU R181, [R1+0xe04] ;  /* 0x000e040001b57983 */ /* 0x000ea80000300800 */
[----:B------:R0:W-:Y:S02]  /*61be0*/  @P6 STG.E.U8 desc[UR44][R190.64], R237 ;  /* 0x000000edbe006986 */ /* 0x0001e4000c10112c */
[----:B0-----:R-:W-:-:S05]  /*61bf0*/  PRMT R237, R8, 0x7772, RZ ;  /* 0x0000777208ed7816 */ /* 0x001fca00000000ff */
[----:B------:R0:W-:Y:S01]  /*61c00*/  @P5 STG.E.U8 desc[UR44][R184.64], R237 ;  /* 0x000000edb8005986 */ /* 0x0001e2000c10112c */
[----:B------:R-:W-:-:S05]  /*61c10*/  PRMT R8, R8, 0x7773, RZ ;  /* 0x0000777308087816 */ /* 0x000fca00000000ff */
[----:B------:R1:W-:Y:S01]  /*61c20*/  @P4 STG.E.U8 desc[UR44][R186.64], R8 ;  /* 0x00000008ba004986 */ /* 0x0003e2000c10112c */
[----:B0-----:R-:W-:Y:S02]  /*61c30*/  PRMT R237, R9, 0x7770, RZ ;  /* 0x0000777009ed7816 */ /* 0x001fe400000000ff */
[----:B---3--:R-:W-:-:S05]  /*61c40*/  IADD3 R184, P0, R183, R5, RZ ;  /* 0x00000005b7b87210 */ /* 0x008fca0007f1e0ff */
[----:B----4-:R-:W-:Y:S02]  /*61c50*/  IMAD.X R185, R2, 0x1, R6, P0 ;  /* 0x0000000102b97824 */ /* 0x010fe400000e0606 */
[----:B------:R-:W3:Y:S01]  /*61c60*/  LDL.LU R2, [R1+0xe08] ;  /* 0x000e080001027983 */ /* 0x000ee20000300800 */
[----:B-1----:R-:W-:Y:S02]  /*61c70*/  SHF.R.S32.HI R8, RZ, 0x1f, R180 ;  /* 0x0000001fff087819 */ /* 0x002fe400000114b4 */
[----:B------:R-:W-:-:S05]  /*61c80*/  IADD3 R186, P0, R180, R4, RZ ;  /* 0x00000004b4ba7210 */ /* 0x000fca0007f1e0ff */
[----:B------:R-:W-:Y:S01]  /*61c90*/  IMAD.X R187, R8, 0x1, R7, P0 ;  /* 0x0000000108bb7824 */ /* 0x000fe200000e0607 */
[----:B------:R0:W-:Y:S02]  /*61ca0*/  @P3 STG.E.U8 desc[UR44][R188.64], R237 ;  /* 0x000000edbc003986 */ /* 0x0001e4000c10112c */
[----:B0-----:R-:W-:Y:S02]  /*61cb0*/  IADD3 R188, P0, R180, R5, RZ ;  /* 0x00000005b4bc7210 */ /* 0x001fe40007f1e0ff */
[----:B------:R-:W4:Y:S03]  /*61cc0*/  LDL.LU R180, [R1+0xe0c] ;  /* 0x000e0c0001b47983 */ /* 0x000f260000300800 */
[----:B------:R-:W-:Y:S01]  /*61cd0*/  IMAD.X R189, R8, 0x1, R6, P0 ;  /* 0x0000000108bd7824 */ /* 0x000fe200000e0606 */
[C---:B------:R-:W-:Y:S02]  /*61ce0*/  PRMT R8, R9.reuse, 0x7771, RZ ;  /* 0x0000777109087816 */ /* 0x040fe400000000ff */
[----:B------:R-:W-:-:S03]  /*61cf0*/  PRMT R237, R9, 0x7772, RZ ;  /* 0x0000777209ed7816 */ /* 0x000fc600000000ff */
[----:B------:R0:W-:Y:S04]  /*61d00*/  @P2 STG.E.U8 desc[UR44][R184.64], R8 ;  /* 0x00000008b8002986 */ /* 0x0001e8000c10112c */
[----:B------:R1:W-:Y:S01]  /*61d10*/  @P1 STG.E.U8 desc[UR44][R186.64], R237 ;  /* 0x000000edba001986 */ /* 0x0003e2000c10112c */
[----:B0-----:R-:W-:Y:S02]  /*61d20*/  SHF.R.S32.HI R8, RZ, 0x1f, R3 ;  /* 0x0000001fff087819 */ /* 0x001fe40000011403 */
[----:B------:R-:W-:-:S05]  /*61d30*/  IADD3 R184, P0, R3, R4, RZ ;  /* 0x0000000403b87210 */ /* 0x000fca0007f1e0ff */
[C---:B------:R-:W-:Y:S01]  /*61d40*/  IMAD.X R185, R8.reuse, 0x1, R7, P0 ;  /* 0x0000000108b97824 */ /* 0x040fe200000e0607 */
[----:B-1----:R-:W-:Y:S02]  /*61d50*/  IADD3 R186, P0, R3, R5, RZ ;  /* 0x0000000503ba7210 */ /* 0x002fe40007f1e0ff */
[----:B------:R-:W4:Y:S01]  /*61d60*/  LDL.LU R3, [R1+0xe10] ;  /* 0x000e100001037983 */ /* 0x000f220000300800 */
[C---:B------:R-:W-:Y:S02]  /*61d70*/  LOP3.LUT P4, RZ, R249.reuse, 0x1, RZ, 0xc0, !PT ;  /* 0x00000001f9ff7812 */ /* 0x040fe4000788c0ff */
[----:B------:R-:W-:Y:S01]  /*61d80*/  LOP3.LUT P5, RZ, R249, 0x2, RZ, 0xc0, !PT ;  /* 0x00000002f9ff7812 */ /* 0x000fe200078ac0ff */
[----:B------:R-:W-:Y:S01]  /*61d90*/  IMAD.X R187, R8, 0x1, R6, P0 ;  /* 0x0000000108bb7824 */ /* 0x000fe200000e0606 */
[----:B------:R-:W-:Y:S02]  /*61da0*/  PRMT R9, R9, 0x7773, RZ ;  /* 0x0000777309097816 */ /* 0x000fe400000000ff */
[----:B------:R-:W-:-:S02]  /*61db0*/  PRMT R251, R10, 0x7770, RZ ;  /* 0x000077700afb7816 */ /* 0x000fc400000000ff */
[----:B------:R-:W-:-:S05]  /*61dc0*/  LOP3.LUT P6, RZ, R249, 0x4, RZ, 0xc0, !PT ;  /* 0x00000004f9ff7812 */ /* 0x000fca00078cc0ff */
[----:B------:R-:W-:Y:S04]  /*61dd0*/  @P4 STG.E.U8 desc[UR44][R188.64], R9 ;  /* 0x00000009bc004986 */ /* 0x000fe8000c10112c */
[----:B------:R0:W-:Y:S01]  /*61de0*/  @P5 STG.E.U8 desc[UR44][R184.64], R251 ;  /* 0x000000fbb8005986 */ /* 0x0001e2000c10112c */
[C---:B------:R-:W-:Y:S02]  /*61df0*/  LOP3.LUT P1, RZ, R249.reuse, 0x8, RZ, 0xc0, !PT ;  /* 0x00000008f9ff7812 */ /* 0x040fe4000782c0ff */
[----:B------:R-:W-:Y:S02]  /*61e00*/  LOP3.LUT P2, RZ, R249, 0x10, RZ, 0xc0, !PT ;  /* 0x00000010f9ff7812 */ /* 0x000fe4000784c0ff */
[----:B0-----:R-:W-:Y:S02]  /*61e10*/  PRMT R251, R10, 0x7772, RZ ;  /* 0x000077720afb7816 */ /* 0x001fe400000000ff */
[----:B--2---:R-:W-:-:S02]  /*61e20*/  SHF.R.S32.HI R237, RZ, 0x1f, R181 ;  /* 0x0000001fffed7819 */ /* 0x004fc400000114b5 */
[----:B------:R-:W-:-:S05]  /*61e30*/  IADD3 R8, P0, R181, R4, RZ ;  /* 0x00000004b5087210 */ /* 0x000fca0007f1e0ff */
[----:B------:R-:W-:Y:S01]  /*61e40*/  IMAD.X R9, R237, 0x1, R7, P0 ;  /* 0x00000001ed097824 */ /* 0x000fe200000e0607 */
[----:B------:R-:W-:Y:S02]  /*61e50*/  IADD3 R184, P0, R181, R5, RZ ;  /* 0x00000005b5b87210 */ /* 0x000fe40007f1e0ff */
[----:B------:R-:W2:Y:S03]  /*61e60*/  LDL.LU R181, [R1+0xe14] ;  /* 0x000e140001b57983 */ /* 0x000ea60000300800 */
[----:B------:R-:W-:Y:S01]  /*61e70*/  IMAD.X R185, R237, 0x1, R6, P0 ;  /* 0x00000001edb97824 */ /* 0x000fe200000e0606 */
[----:B------:R-:W-:-:S05]  /*61e80*/  PRMT R237, R10, 0x7771, RZ ;  /* 0x000077710aed7816 */ /* 0x000fca00000000ff */
[----:B------:R3:W-:Y:S01]  /*61e90*/  @P6 STG.E.U8 desc[UR44][R186.64], R237 ;  /* 0x000000edba006986 */ /* 0x0007e2000c10112c */
[----:B------:R-:W-:-:S03]  /*61ea0*/  PRMT R10, R10, 0x7773, RZ ;  /* 0x000077730a0a7816 */ /* 0x000fc600000000ff */
[----:B------:R0:W-:Y:S04]  /*61eb0*/  @P1 STG.E.U8 desc[UR44][R8.64], R251 ;  /* 0x000000fb08001986 */ /* 0x0001e8000c10112c */
[----:B------:R4:W-:Y:S01]  /*61ec0*/  @P2 STG.E.U8 desc[UR44][R184.64], R10 ;  /* 0x0000000ab8002986 */ /* 0x0009e2000c10112c */
[C---:B------:R-:W-:Y:S02]  /*61ed0*/  LOP3.LUT P3, RZ, R249.reuse, 0x20, RZ, 0xc0, !PT ;  /* 0x00000020f9ff7812 */ /* 0x040fe4000786c0ff */
[C---:B------:R-:W-:Y:S02]  /*61ee0*/  LOP3.LUT P4, RZ, R249.reuse, 0x40, RZ, 0xc0, !PT ;  /* 0x00000040f9ff7812 */ /* 0x040fe4000788c0ff */
[----:B------:R-:W-:Y:S02]  /*61ef0*/  LOP3.LUT P5, RZ, R249, 0x80, RZ, 0xc0, !PT ;  /* 0x00000080f9ff7812 */ /* 0x000fe400078ac0ff */
[----:B---3--:R-:W-:-:S02]  /*61f00*/  SHF.R.S32.HI R237, RZ, 0x1f, R2 ;  /* 0x0000001fffed7819 */ /* 0x008fc40000011402 */
[----:B------:R-:W-:-:S05]  /*61f10*/  IADD3 R186, P0, R2, R4, RZ ;  /* 0x0000000402ba7210 */ /* 0x000fca0007f1e0ff */
[C---:B------:R-:W-:Y:S01]  /*61f20*/  IMAD.X R187, R237.reuse, 0x1, R7, P0 ;  /* 0x00000001edbb7824 */ /* 0x040fe200000e0607 */
[----:B0-----:R-:W-:Y:S02]  /*61f30*/  IADD3 R8, P0, R2, R5, RZ ;  /* 0x0000000502087210 */ /* 0x001fe40007f1e0ff */
[----:B------:R-:W3:Y:S03]  /*61f40*/  LDL.LU R2, [R1+0xe18] ;  /* 0x000e180001027983 */ /* 0x000ee60000300800 */
[----:B------:R-:W-:Y:S01]  /*61f50*/  IMAD.X R9, R237, 0x1, R6, P0 ;  /* 0x00000001ed097824 */ /* 0x000fe200000e0606 */
[----:B------:R-:W-:-:S05]  /*61f60*/  PRMT R237, R11, 0x7770, RZ ;  /* 0x000077700bed7816 */ /* 0x000fca00000000ff */
[----:B------:R-:W-:Y:S01]  /*61f70*/  @P3 STG.E.U8 desc[UR44][R186.64], R237 ;  /* 0x000000edba003986 */ /* 0x000fe2000c10112c */
[----:B----4-:R-:W-:Y:S02]  /*61f80*/  SHF.R.S32.HI R10, RZ, 0x1f, R180 ;  /* 0x0000001fff0a7819 */ /* 0x010fe400000114b4 */
[----:B------:R-:W-:-:S05]  /*61f90*/  IADD3 R184, P0, R180, R4, RZ ;  /* 0x00000004b4b87210 */ /* 0x000fca0007f1e0ff */
[----:B------:R-:W-:Y:S01]  /*61fa0*/  IMAD.X R185, R10, 0x1, R7, P0 ;  /* 0x000000010ab97824 */ /* 0x000fe200000e0607 */
[----:B------:R-:W-:Y:S02]  /*61fb0*/  IADD3 R188, P0, R180, R5, RZ ;  /* 0x00000005b4bc7210 */ /* 0x000fe40007f1e0ff */
[----:B------:R-:W4:Y:S03]  /*61fc0*/  LDL.LU R180, [R1+0xe1c] ;  /* 0x000e1c0001b47983 */ /* 0x000f260000300800 */
[----:B------:R-:W-:Y:S01]  /*61fd0*/  IMAD.X R189, R10, 0x1, R6, P0 ;  /* 0x000000010abd7824 */ /* 0x000fe200000e0606 */
[----:B------:R-:W-:-:S05]  /*61fe0*/  PRMT R10, R11, 0x7771, RZ ;  /* 0x000077710b0a7816 */ /* 0x000fca00000000ff */
[----:B------:R0:W-:Y:S02]  /*61ff0*/  @P4 STG.E.U8 desc[UR44][R8.64], R10 ;  /* 0x0000000a08004986 */ /* 0x0001e4000c10112c */
[----:B0-----:R-:W-:Y:S02]  /*62000*/  SHF.R.S32.HI R8, RZ, 0x1f, R3 ;  /* 0x0000001fff087819 */ /* 0x001fe40000011403 */
[----:B------:R-:W-:Y:S02]  /*62010*/  IADD3 R186, P0, R3, R4, RZ ;  /* 0x0000000403ba7210 */ /* 0x000fe40007f1e0ff */
[----:B------:R-:W-:-:S03]  /*62020*/  PRMT R9, R11, 0x7772, RZ ;  /* 0x000077720b097816 */ /* 0x000fc600000000ff */
[C---:B------:R-:W-:Y:S02]  /*62030*/  IMAD.X R187, R8.reuse, 0x1, R7, P0 ;  /* 0x0000000108bb7824 */ /* 0x040fe400000e0607 */
[----:B------:R0:W-:Y:S02]  /*62040*/  @P5 STG.E.U8 desc[UR44][R184.64], R9 ;  /* 0x00000009b8005986 */ /* 0x0001e4000c10112c */
[----:B0-----:R-:W-:Y:S02]  /*62050*/  IADD3 R184, P0, R3, R5, RZ ;  /* 0x0000000503b87210 */ /* 0x001fe40007f1e0ff */
[----:B------:R-:W4:Y:S01]  /*62060*/  LDL.LU R3, [R1+0xe20] ;  /* 0x000e200001037983 */ /* 0x000f220000300800 */
[C---:B------:R-:W-:Y:S02]  /*62070*/  LOP3.LUT P6, RZ, R249.reuse, 0x100, RZ, 0xc0, !PT ;  /* 0x00000100f9ff7812 */ /* 0x040fe400078cc0ff */
[----:B------:R-:W-:Y:S02]  /*62080*/  LOP3.LUT P1, RZ, R249, 0x200, RZ, 0xc0, !PT ;  /* 0x00000200f9ff7812 */ /* 0x000fe4000782c0ff */
[----:B------:R-:W-:Y:S01]  /*62090*/  PRMT R11, R11, 0x7773, RZ ;  /* 0x000077730b0b7816 */ /* 0x000fe200000000ff */
[----:B------:R-:W-:Y:S01]  /*620a0*/  IMAD.X R185, R8, 0x1, R6, P0 ;  /* 0x0000000108b97824 */ /* 0x000fe200000e0606 */
[----:B------:R-:W-:-:S07]  /*620b0*/  LOP3.LUT P2, RZ, R249, 0x400, RZ, 0xc0, !PT ;  /* 0x00000400f9ff7812 */ /* 0x000fce000784c0ff */
[----:B------:R0:W-:Y:S01]  /*620c0*/  @P6 STG.E.U8 desc[UR44][R188.64], R11 ;  /* 0x0000000bbc006986 */ /* 0x0001e2000c10112c */
[----:B------:R-:W-:Y:S02]  /*620d0*/  LOP3.LUT P3, RZ, R249, 0x800, RZ, 0xc0, !PT ;  /* 0x00000800f9ff7812 */ /* 0x000fe4000786c0ff */
[----:B0-----:R-:W-:-:S05]  /*620e0*/  PRMT R11, R12, 0x7770, RZ ;  /* 0x000077700c0b7816 */ /* 0x001fca00000000ff */
[----:B------:R0:W-:Y:S01]  /*620f0*/  @P1 STG.E.U8 desc[UR44][R186.64], R11 ;  /* 0x0000000bba001986 */ /* 0x0001e2000c10112c */
[----:B--2---:R-:W-:Y:S02]  /*62100*/  SHF.R.S32.HI R10, RZ, 0x1f, R181 ;  /* 0x0000001fff0a7819 */ /* 0x004fe400000114b5 */
[----:B------:R-:W-:-:S05]  /*62110*/  IADD3 R8, P0, R181, R4, RZ ;  /* 0x00000004b5087210 */ /* 0x000fca0007f1e0ff */
[C---:B------:R-:W-:Y:S01]  /*62120*/  IMAD.X R9, R10.reuse, 0x1, R7, P0 ;  /* 0x000000010a097824 */ /* 0x040fe200000e0607 */
[----:B0-----:R-:W-:Y:S02]  /*62130*/  IADD3 R186, P0, R181, R5, RZ ;  /* 0x00000005b5ba7210 */ /* 0x001fe40007f1e0ff */
[----:B------:R-:W2:Y:S03]  /*62140*/  LDL.LU R181, [R1+0x600] ;  /* 0x0006000001b57983 */ /* 0x000ea60000300800 */
[----:B------:R-:W-:Y:S01]  /*62150*/  IMAD.X R187, R10, 0x1, R6, P0 ;  /* 0x000000010abb7824 */ /* 0x000fe200000e0606 */
[----:B------:R-:W-:Y:S02]  /*62160*/  PRMT R10, R12, 0x7771, RZ ;  /* 0x000077710c0a7816 */ /* 0x000fe400000000ff */
[----:B------:R-:W-:-:S03]  /*62170*/  LOP3.LUT P4, RZ, R249, 0x1000, RZ, 0xc0, !PT ;  /* 0x00001000f9ff7812 */ /* 0x000fc6000788c0ff */
[----:B------:R0:W-:Y:S02]  /*62180*/  @P2 STG.E.U8 desc[UR44][R184.64], R10 ;  /* 0x0000000ab8002986 */ /* 0x0001e4000c10112c */
[C---:B0-----:R-:W-:Y:S02]  /*62190*/  PRMT R10, R12.reuse, 0x7772, RZ ;  /* 0x000077720c0a7816 */ /* 0x041fe400000000ff */
[----:B------:R-:W-:-:S03]  /*621a0*/  PRMT R12, R12, 0x7773, RZ ;  /* 0x000077730c0c7816 */ /* 0x000fc600000000ff */
[----:B------:R0:W-:Y:S04]  /*621b0*/  @P3 STG.E.U8 desc[UR44][R8.64], R10 ;  /* 0x0000000a08003986 */ /* 0x0001e8000c10112c */
[----:B------:R4:W-:Y:S01]  /*621c0*/  @P4 STG.E.U8 desc[UR44][R186.64], R12 ;  /* 0x0000000cba004986 */ /* 0x0009e2000c10112c */
[C---:B------:R-:W-:Y:S02]  /*621d0*/  LOP3.LUT P5, RZ, R249.reuse, 0x2000, RZ, 0xc0, !PT ;  /* 0x00002000f9ff7812 */ /* 0x040fe400078ac0ff */
[C---:B------:R-:W-:Y:S02]  /*621e0*/  LOP3.LUT P6, RZ, R249.reuse, 0x4000, RZ, 0xc0, !PT ;  /* 0x00004000f9ff7812 */ /* 0x040fe400078cc0ff */
[----:B------:R-:W-:Y:S02]  /*621f0*/  LOP3.LUT P1, RZ, R249, 0x8000, RZ, 0xc0, !PT ;  /* 0x00008000f9ff7812 */ /* 0x000fe4000782c0ff */
[----:B------:R-:W-:-:S02]  /*62200*/  PRMT R237, R13, 0x7770, RZ ;  /* 0x000077700ded7816 */ /* 0x000fc400000000ff */
[----:B---3--:R-:W-:Y:S02]  /*62210*/  SHF.R.S32.HI R11, RZ, 0x1f, R2 ;  /* 0x0000001fff0b7819 */ /* 0x008fe40000011402 */
[----:B------:R-:W-:-:S05]  /*62220*/  IADD3 R184, P0, R2, R4, RZ ;  /* 0x0000000402b87210 */ /* 0x000fca0007f1e0ff */
[C---:B------:R-:W-:Y:S01]  /*62230*/  IMAD.X R185, R11.reuse, 0x1, R7, P0 ;  /* 0x000000010bb97824 */ /* 0x040fe200000e0607 */
[----:B0-----:R-:W-:Y:S02]  /*62240*/  IADD3 R10, P0, R2, R5, RZ ;  /* 0x00000005020a7210 */ /* 0x001fe40007f1e0ff */
[----:B------:R-:W3:Y:S03]  /*62250*/  LDL.LU R2, [R1+0x604] ;  /* 0x0006040001027983 */ /* 0x000ee60000300800 */
[----:B------:R-:W-:Y:S01]  /*62260*/  IMAD.X R11, R11, 0x1, R6, P0 ;  /* 0x000000010b0b7824 */ /* 0x000fe200000e0606 */
        /* <DEDUP_REMOVED lines=9> */
[----:B0-----:R-:W-:-:S05]  /*62300*/  PRMT R10, R13, 0x7772, RZ ;  /* 0x000077720d0a7816 */ /* 0x001fca00000000ff */
[----:B------:R0:W-:Y:S01]  /*62310*/  @P1 STG.E.U8 desc[UR44][R8.64], R10 ;  /* 0x0000000a08001986 */ /* 0x0001e2000c10112c */
[----:B------:R-:W-:Y:S02]  /*62320*/  SHF.R.S32.HI R11, RZ, 0x1f, R3 ;  /* 0x0000001fff0b7819 */ /* 0x000fe40000011403 */
[----:B------:R-:W-:-:S05]  /*62330*/  IADD3 R184, P0, R3, R4, RZ ;  /* 0x0000000403b87210 */ /* 0x000fca0007f1e0ff */
[----:B------:R-:W-:Y:S01]  /*62340*/  IMAD.X R185, R11, 0x1, R7, P0 ;  /* 0x000000010bb97824 */ /* 0x000fe200000e0607 */
[----:B0-----:R-:W-:Y:S02]  /*62350*/  IADD3 R10, P0, R3, R5, RZ ;  /* 0x00000005030a7210 */ /* 0x001fe40007f1e0ff */
[----:B------:R-:W4:Y:S01]  /*62360*/  LDL.LU R3, [R1+0x60c] ;  /* 0x00060c0001037983 */ /* 0x000f220000300800 */
[C---:B------:R-:W-:Y:S02]  /*62370*/  LOP3.LUT P2, RZ, R249.reuse, 0x10000, RZ, 0xc0, !PT ;  /* 0x00010000f9ff7812 */ /* 0x040fe4000784c0ff */
[----:B------:R-:W-:Y:S02]  /*62380*/  LOP3.LUT P3, RZ, R249, 0x20000, RZ, 0xc0, !PT ;  /* 0x00020000f9ff7812 */ /* 0x000fe4000786c0ff */
[----:B------:R-:W-:Y:S01]  /*62390*/  PRMT R13, R13, 0x7773, RZ ;  /* 0x000077730d0d7816 */ /* 0x000fe200000000ff */
[----:B------:R-:W-:Y:S01]  /*623a0*/  IMAD.X R11, R11, 0x1, R6, P0 ;  /* 0x000000010b0b7824 */ /* 0x000fe200000e0606 */
[----:B------:R-:W-:-:S02]  /*623b0*/  PRMT R12, R14, 0x7770, RZ ;  /* 0x000077700e0c7816 */ /* 0x000fc400000000ff */
[----:B------:R-:W-:-:S05]  /*623c0*/  LOP3.LUT P4, RZ, R249, 0x40000, RZ, 0xc0, !PT ;  /* 0x00040000f9ff7812 */ /* 0x000fca000788c0ff */
[----:B------:R2:W-:Y:S04]  /*623d0*/  @P2 STG.E.U8 desc[UR44][R186.64], R13 ;  /* 0x0000000dba002986 */ /* 0x0005e8000c10112c */
[----:B------:R0:W-:Y:S01]  /*623e0*/  @P3 STG.E.U8 desc[UR44][R184.64], R12 ;  /* 0x0000000cb8003986 */ /* 0x0001e2000c10112c */
[C---:B------:R-:W-:Y:S02]  /*623f0*/  LOP3.LUT P5, RZ, R249.reuse, 0x80000, RZ, 0xc0, !PT ;  /* 0x00080000f9ff7812 */ /* 0x040fe400078ac0ff */
[----:B------:R-:W-:Y:S02]  /*62400*/  PRMT R237, R14, 0x7771, RZ ;  /* 0x000077710eed7816 */ /* 0x000fe400000000ff */
[----:B------:R-:W-:Y:S02]  /*62410*/  LOP3.LUT P6, RZ, R249, 0x100000, RZ, 0xc0, !PT ;  /* 0x00100000f9ff7812 */ /* 0x000fe400078cc0ff */
[----:B--2---:R-:W-:-:S02]  /*62420*/  SHF.R.S32.HI R13, RZ, 0x1f, R181 ;  /* 0x0000001fff0d7819 */ /* 0x004fc400000114b5 */
[----:B------:R-:W-:-:S05]  /*62430*/  IADD3 R8, P0, R181, R4, RZ ;  /* 0x00000004b5087210 */ /* 0x000fca0007f1e0ff */
[----:B------:R-:W-:Y:S01]  /*62440*/  IMAD.X R9, R13, 0x1, R7, P0 ;  /* 0x000000010d097824 */ /* 0x000fe200000e0607 */
[----:B0-----:R-:W-:Y:S02]  /*62450*/  IADD3 R12, P0, R181, R5, RZ ;  /* 0x00000005b50c7210 */ /* 0x001fe40007f1e0ff */
[----:B------:R-:W2:Y:S01]  /*62460*/  LDL.LU R181, [R1+0x610] ;  /* 0x0006100001b57983 */ /* 0x000ea20000300800 */
[C---:B------:R-:W-:Y:S02]  /*62470*/  PRMT R251, R14.reuse, 0x7772, RZ ;  /* 0x000077720efb7816 */ /* 0x040fe400000000ff */
[----:B------:R-:W-:Y:S01]  /*62480*/  IMAD.X R13, R13, 0x1, R6, P0 ;  /* 0x000000010d0d7824 */ /* 0x000fe200000e0606 */
[----:B------:R3:W-:Y:S01]  /*62490*/  @P4 STG.E.U8 desc[UR44][R10.64], R237 ;  /* 0x000000ed0a004986 */ /* 0x0007e2000c10112c */
[C---:B------:R-:W-:Y:S02]  /*624a0*/  LOP3.LUT P1, RZ, R249.reuse, 0x200000, RZ, 0xc0, !PT ;  /* 0x00200000f9ff7812 */ /* 0x040fe4000782c0ff */
[----:B------:R-:W-:Y:S01]  /*624b0*/  PRMT R14, R14, 0x7773, RZ ;  /* 0x000077730e0e7816 */ /* 0x000fe200000000ff */
[----:B------:R0:W-:Y:S04]  /*624c0*/  @P5 STG.E.U8 desc[UR44][R8.64], R251 ;  /* 0x000000fb08005986 */ /* 0x0001e8000c10112c */
[----:B------:R4:W-:Y:S01]  /*624d0*/  @P6 STG.E.U8 desc[UR44][R12.64], R14 ;  /* 0x0000000e0c006986 */ /* 0x0009e2000c10112c */
[----:B------:R-:W-:-:S02]  /*624e0*/  LOP3.LUT P2, RZ, R249, 0x400000, RZ, 0xc0, !PT ;  /* 0x00400000f9ff7812 */ /* 0x000fc4000784c0ff */
[----:B------:R-:W-:Y:S02]  /*624f0*/  LOP3.LUT P3, RZ, R249, 0x800000, RZ, 0xc0, !PT ;  /* 0x00800000f9ff7812 */ /* 0x000fe4000786c0ff */
[----:B---3--:R-:W-:Y:S02]  /*62500*/  SHF.R.S32.HI R237, RZ, 0x1f, R2 ;  /* 0x0000001fffed7819 */ /* 0x008fe40000011402 */
[----:B------:R-:W-:-:S05]  /*62510*/  IADD3 R10, P0, R2, R4, RZ ;  /* 0x00000004020a7210 */ /* 0x000fca0007f1e0ff */
[C---:B------:R-:W-:Y:S01]  /*62520*/  IMAD.X R11, R237.reuse, 0x1, R7, P0 ;  /* 0x00000001ed0b7824 */ /* 0x040fe200000e0607 */
[----:B0-----:R-:W-:Y:S02]  /*62530*/  IADD3 R8, P0, R2, R5, RZ ;  /* 0x0000000502087210 */ /* 0x001fe40007f1e0ff */
[----:B------:R-:W3:Y:S03]  /*62540*/  LDL.LU R2, [R1+0x614] ;  /* 0x0006140001027983 */ /* 0x000ee60000300800 */
[----:B------:R-:W-:Y:S01]  /*62550*/  IMAD.X R9, R237, 0x1, R6, P0 ;  /* 0x00000001ed097824 */ /* 0x000fe200000e0606 */
[----:B------:R-:W-:-:S05]  /*62560*/  PRMT R237, R15, 0x7770, RZ ;  /* 0x000077700fed7816 */ /* 0x000fca00000000ff */
[----:B------:R0:W-:Y:S01]  /*62570*/  @P1 STG.E.U8 desc[UR44][R10.64], R237 ;  /* 0x000000ed0a001986 */ /* 0x0001e2000c10112c */
[----:B----4-:R-:W-:Y:S02]  /*62580*/  SHF.R.S32.HI R14, RZ, 0x1f, R180 ;  /* 0x0000001fff0e7819 */ /* 0x010fe400000114b4 */
[----:B------:R-:W-:-:S05]  /*62590*/  IADD3 R12, P0, R180, R4, RZ ;  /* 0x00000004b40c7210 */ /* 0x000fca0007f1e0ff */
[----:B------:R-:W-:Y:S01]  /*625a0*/  IMAD.X R13, R14, 0x1, R7, P0 ;  /* 0x000000010e0d7824 */ /* 0x000fe200000e0607 */
        /* <DEDUP_REMOVED lines=29> */
[----:B------:R0:W-:Y:S01]  /*62780*/  @P6 STG.E.U8 desc[UR44][R12.64], R14 ;  /* 0x0000000e0c006986 */ /* 0x0001e2000c10112c */
[----:B------:R-:W-:Y:S02]  /*62790*/  LOP3.LUT P3, RZ, R249, 0x20000000, RZ, 0xc0, !PT ;  /* 0x20000000f9ff7812 */ /* 0x000fe4000786c0ff */
[C---:B0-----:R-:W-:Y:S02]  /*627a0*/  PRMT R14, R16.reuse, 0x7772, RZ ;  /* 0x00007772100e7816 */ /* 0x041fe400000000ff */
[----:B------:R-:W-:-:S03]  /*627b0*/  PRMT R16, R16, 0x7773, RZ ;  /* 0x0000777310107816 */ /* 0x000fc600000000ff */
[----:B------:R-:W-:Y:S04]  /*627c0*/  @P1 STG.E.U8 desc[UR44][R10.64], R14 ;  /* 0x0000000e0a001986 */ /* 0x000fe8000c10112c */
[----:B------:R0:W-:Y:S01]  /*627d0*/  @P2 STG.E.U8 desc[UR44][R8.64], R16 ;  /* 0x0000001008002986 */ /* 0x0001e2000c10112c */
[----:B------:R-:W-:Y:S02]  /*627e0*/  LOP3.LUT P4, RZ, R249, 0x40000000, RZ, 0xc0, !PT ;  /* 0x40000000f9ff7812 */ /* 0x000fe4000788c0ff */
[----:B0-----:R-:W-:Y:S02]  /*627f0*/  PRMT R8, R17, 0x7770, RZ ;  /* 0x0000777011087816 */ /* 0x001fe400000000ff */
[----:B------:R-:W-:Y:S02]  /*62800*/  LOP3.LUT P5, RZ, R249, 0x80000000, RZ, 0xc0, !PT ;  /* 0x80000000f9ff7812 */ /* 0x000fe400078ac0ff */
[----:B---3--:R-:W-:-:S02]  /*62810*/  SHF.R.S32.HI R15, RZ, 0x1f, R2 ;  /* 0x0000001fff0f7819 */ /* 0x008fc40000011402 */
[----:B------:R-:W-:-:S05]  /*62820*/  IADD3 R12, P0, R2, R4, RZ ;  /* 0x00000004020c7210 */ /* 0x000fca0007f1e0ff */
[C---:B------:R-:W-:Y:S01]  /*62830*/  IMAD.X R13, R15.reuse, 0x1, R7, P0 ;  /* 0x000000010f0d7824 */ /* 0x040fe200000e0607 */
[----:B------:R-:W-:Y:S02]  /*62840*/  IADD3 R14, P0, R2, R5, RZ ;  /* 0x00000005020e7210 */ /* 0x000fe40007f1e0ff */
[----:B------:R-:W3:Y:S03]  /*62850*/  LDL.LU R2, [R1+0x624] ;  /* 0x0006240001027983 */ /* 0x000ee60000300800 */
[----:B------:R-:W-:Y:S01]  /*62860*/  IMAD.X R15, R15, 0x1, R6, P0 ;  /* 0x000000010f0f7824 */ /* 0x000fe200000e0606 */
[----:B------:R0:W-:Y:S01]  /*62870*/  @P3 STG.E.U8 desc[UR44][R12.64], R8 ;  /* 0x000000080c003986 */ /* 0x0001e2000c10112c */
[----:B----4-:R-:W-:Y:S02]  /*62880*/  SHF.R.S32.HI R9, RZ, 0x1f, R180 ;  /* 0x0000001fff097819 */ /* 0x010fe400000114b4 */
[----:B------:R-:W-:-:S05]  /*62890*/  IADD3 R10, P0, R180, R4, RZ ;  /* 0x00000004b40a7210 */ /* 0x000fca0007f1e0ff */
[----:B------:R-:W-:Y:S01]  /*628a0*/  IMAD.X R11, R9, 0x1, R7, P0 ;  /* 0x00000001090b7824 */ /* 0x000fe200000e0607 */
[----:B0-----:R-:W-:Y:S02]  /*628b0*/  IADD3 R8, P0, R180, R5, RZ ;  /* 0x00000005b4087210 */ /* 0x001fe40007f1e0ff */
[----:B------:R-:W4:Y:S01]  /*628c0*/  LDL.LU R180, [R1+0x628] ;  /* 0x0006280001b47983 */ /* 0x000f220000300800 */
[----:B------:R-:W-:Y:S02]  /*628d0*/  PRMT R12, R17, 0x7771, RZ ;  /* 0x00007771110c7816 */ /* 0x000fe400000000ff */
[----:B------:R-:W-:-:S03]  /*628e0*/  IMAD.X R9, R9, 0x1, R6, P0 ;  /* 0x0000000109097824 */ /* 0x000fc600000e0606 */
        /* <DEDUP_REMOVED lines=17> */
[----:B------:R-:W-:Y:S02]  /*62a00*/  LOP3.LUT P4, RZ, R248, 0x10, RZ, 0xc0, !PT ;  /* 0x00000010f8ff7812 */ /* 0x000fe4000788c0ff */
[----:B--2---:R-:W-:Y:S02]  /*62a10*/  SHF.R.S32.HI R14, RZ, 0x1f, R181 ;  /* 0x0000001fff0e7819 */ /* 0x004fe400000114b5 */
[----:B0-----:R-:W-:-:S05]  /*62a20*/  IADD3 R8, P0, R181, R4, RZ ;  /* 0x00000004b5087210 */ /* 0x001fca0007f1e0ff */
[C---:B------:R-:W-:Y:S01]  /*62a30*/  IMAD.X R9, R14.reuse, 0x1, R7, P0 ;  /* 0x000000010e097824 */ /* 0x040fe200000e0607 */
[----:B-1----:R-:W-:Y:S02]  /*62a40*/  IADD3 R12, P0, R181, R5, RZ ;  /* 0x00000005b50c7210 */ /* 0x002fe40007f1e0ff */
[----:B------:R-:W2:Y:S03]  /*62a50*/  LDL.LU R181, [R1+0x630] ;  /* 0x0006300001b57983 */ /* 0x000ea60000300800 */
[----:B------:R-:W-:Y:S01]  /*62a60*/  IMAD.X R13, R14, 0x1, R6, P0 ;  /* 0x000000010e0d7824 */ /* 0x000fe200000e0606 */
[----:B------:R-:W-:-:S05]  /*62a70*/  PRMT R14, R18, 0x7771, RZ ;  /* 0x00007771120e7816 */ /* 0x000fca00000000ff */
[----:B------:R0:W-:Y:S01]  /*62a80*/  @P2 STG.E.U8 desc[UR44][R10.64], R14 ;  /* 0x0000000e0a002986 */ /* 0x0001e2000c10112c */
[----:B------:R-:W-:Y:S02]  /*62a90*/  LOP3.LUT P5, RZ, R248, 0x20, RZ, 0xc0, !PT ;  /* 0x00000020f8ff7812 */ /* 0x000fe400078ac0ff */
[C---:B0-----:R-:W-:Y:S02]  /*62aa0*/  PRMT R10, R18.reuse, 0x7772, RZ ;  /* 0x00007772120a7816 */ /* 0x041fe400000000ff */
[----:B------:R-:W-:-:S03]  /*62ab0*/  PRMT R18, R18, 0x7773, RZ ;  /* 0x0000777312127816 */ /* 0x000fc600000000ff */
[----:B------:R-:W-:Y:S04]  /*62ac0*/  @P3 STG.E.U8 desc[UR44][R8.64], R10 ;  /* 0x0000000a08003986 */ /* 0x000fe8000c10112c */
[----:B------:R0:W-:Y:S01]  /*62ad0*/  @P4 STG.E.U8 desc[UR44][R12.64], R18 ;  /* 0x000000120c004986 */ /* 0x0001e2000c10112c */
[C---:B------:R-:W-:Y:S02]  /*62ae0*/  LOP3.LUT P6, RZ, R248.reuse, 0x40, RZ, 0xc0, !PT ;  /* 0x00000040f8ff7812 */ /* 0x040fe400078cc0ff */
        /* <DEDUP_REMOVED lines=25> */
[C---:B------:R-:W-:Y:S02]  /*62c80*/  LOP3.LUT P3, RZ, R248.reuse, 0x200, RZ, 0xc0, !PT ;  /* 0x00000200f8ff7812 */ /* 0x040fe4000786c0ff */
        /* <DEDUP_REMOVED lines=14> */
[----:B------:R-:W-:Y:S02]  /*62d70*/  LOP3.LUT P6, RZ, R248, 0x1000, RZ, 0xc0, !PT ;  /* 0x00001000f8ff7812 */ /* 0x000fe400078cc0ff */
[----:B------:R-:W-:Y:S01]  /*62d80*/  PRMT R15, R20, 0x7772, RZ ;  /* 0x00007772140f7816 */ /* 0x000fe200000000ff */
[----:B------:R-:W-:Y:S01]  /*62d90*/  @P4 STG.E.U8 desc[UR44][R10.64], R14 ;  /* 0x0000000e0a004986 */ /* 0x000fe2000c10112c */
[----:B------:R-:W-:-:S02]  /*62da0*/  LOP3.LUT P1, RZ, R248, 0x2000, RZ, 0xc0, !PT ;  /* 0x00002000f8ff7812 */ /* 0x000fc4000782c0ff */
[----:B------:R-:W-:Y:S01]  /*62db0*/  PRMT R20, R20, 0x7773, RZ ;  /* 0x0000777314147816 */ /* 0x000fe200000000ff */
[----:B------:R-:W-:Y:S01]  /*62dc0*/  @P5 STG.E.U8 desc[UR44][R8.64], R15 ;  /* 0x0000000f08005986 */ /* 0x000fe2000c10112c */
[----:B------:R-:W-:-:S05]  /*62dd0*/  LOP3.LUT P2, RZ, R248, 0x4000, RZ, 0xc0, !PT ;  /* 0x00004000f8ff7812 */ /* 0x000fca000784c0ff */
[----:B------:R0:W-:Y:S01]  /*62de0*/  @P6 STG.E.U8 desc[UR44][R12.64], R20 ;  /* 0x000000140c006986 */ /* 0x0001e2000c10112c */
[----:B------:R-:W-:Y:S02]  /*62df0*/  LOP3.LUT P3, RZ, R248, 0x8000, RZ, 0xc0, !PT ;  /* 0x00008000f8ff7812 */ /* 0x000fe4000786c0ff */
[----:B0-----:R-:W-:Y:S02]  /*62e00*/  PRMT R12, R21, 0x7770, RZ ;  /* 0x00007770150c7816 */ /* 0x001fe400000000ff */
[----:B---3--:R-:W-:Y:S02]  /*62e10*/  SHF.R.S32.HI R14, RZ, 0x1f, R2 ;  /* 0x0000001fff0e7819 */ /* 0x008fe40000011402 */
[----:B------:R-:W-:-:S05]  /*62e20*/  IADD3 R10, P0, R2, R4, RZ ;  /* 0x00000004020a7210 */ /* 0x000fca0007f1e0ff */
[----:B------:R-:W-:Y:S01]  /*62e30*/  IMAD.X R11, R14, 0x1, R7, P0 ;  /* 0x000000010e0b7824 */ /* 0x000fe200000e0607 */
        /* <DEDUP_REMOVED lines=30> */
[----:B------:R-:W-:Y:S01]  /*63020*/  IMAD.X R9, R13, 0x1, R7, P0 ;  /* 0x000000010d097824 */ /* 0x000fe200000e0607 */
[----:B0-----:R-:W-:Y:S02]  /*63030*/  IADD3 R12, P0, R181, R5, RZ ;  /* 0x00000005b50c7210 */ /* 0x001fe40007f1e0ff */
[----:B------:R-:W2:Y:S01]  /*63040*/  LDL.LU R181, [R1+0x650] ;  /* 0x0006500001b57983 */ /* 0x000ea20000300800 */
[----:B------:R-:W-:Y:S02]  /*63050*/  PRMT R10, R22, 0x7771, RZ ;  /* 0x00007771160a7816 */ /* 0x000fe400000000ff */
[----:B------:R-:W-:Y:S01]  /*63060*/  LOP3.LUT P2, RZ, R248, 0x100000, RZ, 0xc0, !PT ;  /* 0x00100000f8ff7812 */ /* 0x000fe2000784c0ff */
[----:B------:R-:W-:Y:S02]  /*63070*/  IMAD.X R13, R13, 0x1, R6, P0 ;  /* 0x000000010d0d7824 */ /* 0x000fe400000e0606 */
[----:B------:R0:W-:Y:S02]  /*63080*/  @P6 STG.E.U8 desc[UR44][R14.64], R10 ;  /* 0x0000000a0e006986 */ /* 0x0001e4000c10112c */
[----:B0-----:R-:W-:-:S02]  /*63090*/  PRMT R10, R22, 0x7772, RZ ;  /* 0x00007772160a7816 */ /* 0x001fc400000000ff */
[----:B------:R-:W-:-:S03]  /*630a0*/  PRMT R22, R22, 0x7773, RZ ;  /* 0x0000777316167816 */ /* 0x000fc600000000ff */
[----:B------:R-:W-:Y:S04]  /*630b0*/  @P1 STG.E.U8 desc[UR44][R8.64], R10 ;  /* 0x0000000a08001986 */ /* 0x000fe8000c10112c */
[----:B------:R0:W-:Y:S01]  /*630c0*/  @P2 STG.E.U8 desc[UR44][R12.64], R22 ;  /* 0x000000160c002986 */ /* 0x0001e2000c10112c */
[C---:B------:R-:W-:Y:S02]  /*630d0*/  LOP3.LUT P3, RZ, R248.reuse, 0x200000, RZ, 0xc0, !PT ;  /* 0x00200000f8ff7812 */ /* 0x040fe4000786c0ff */
[----:B------:R-:W-:Y:S02]  /*630e0*/  LOP3.LUT P4, RZ, R248, 0x400000, RZ, 0xc0, !PT ;  /* 0x00400000f8ff7812 */ /* 0x000fe4000788c0ff */
[----:B0-----:R-:W-:Y:S02]  /*630f0*/  PRMT R13, R23, 0x7770, RZ ;  /* 0x00007770170d7816 */ /* 0x001fe400000000ff */
[----:B---3--:R-:W-:-:S02]  /*63100*/  SHF.R.S32.HI R11, RZ, 0x1f, R2 ;  /* 0x0000001fff0b7819 */ /* 0x008fc40000011402 */
[----:B------:R-:W-:-:S05]  /*63110*/  IADD3 R14, P0, R2, R4, RZ ;  /* 0x00000004020e7210 */ /* 0x000fca0007f1e0ff */
[C---:B------:R-:W-:Y:S01]  /*63120*/  IMAD.X R15, R11.reuse, 0x1, R7, P0 ;  /* 0x000000010b0f7824 */ /* 0x040fe200000e0607 */
[----:B------:R-:W-:Y:S02]  /*63130*/  IADD3 R10, P0, R2, R5, RZ ;  /* 0x00000005020a7210 */ /* 0x000fe40007f1e0ff */
        /* <DEDUP_REMOVED lines=12> */
[----:B------:R-:W-:-:S05]  /*63200*/  IADD3 R14, P0, R3, R4, RZ ;  /* 0x00000004030e7210 */ /* 0x000fca0007f1e0ff */
[----:B------:R-:W-:Y:S01]  /*63210*/  IMAD.X R15, R10, 0x1, R7, P0 ;  /* 0x000000010a0f7824 */ /* 0x000fe200000e0607 */
[----:B------:R-:W-:Y:S02]  /*63220*/  IADD3 R12, P0, R3, R5, RZ ;  /* 0x00000005030c7210 */ /* 0x000fe40007f1e0ff */
[----:B------:R-:W4:Y:S01]  /*63230*/  LDL.LU R3, [R1+0x65c] ;  /* 0x00065c0001037983 */ /* 0x000f220000300800 */
[C---:B------:R-:W-:Y:S02]  /*63240*/  LOP3.LUT P5, RZ, R248.reuse, 0x800000, RZ, 0xc0, !PT ;  /* 0x00800000f8ff7812 */ /* 0x040fe400078ac0ff */
[C---:B------:R-:W-:Y:S02]  /*63250*/  LOP3.LUT P6, RZ, R248.reuse, 0x1000000, RZ, 0xc0, !PT ;  /* 0x01000000f8ff7812 */ /* 0x040fe400078cc0ff */
[----:B------:R-:W-:Y:S02]  /*63260*/  LOP3.LUT P1, RZ, R248, 0x2000000, RZ, 0xc0, !PT ;  /* 0x02000000f8ff7812 */ /* 0x000fe4000782c0ff */
[C---:B------:R-:W-:Y:S01]  /*63270*/  PRMT R11, R23.reuse, 0x7772, RZ ;  /* 0x00007772170b7816 */ /* 0x040fe200000000ff */
[----:B------:R-:W-:Y:S01]  /*63280*/  IMAD.X R13, R10, 0x1, R6, P0 ;  /* 0x000000010a0d7824 */ /* 0x000fe200000e0606 */
[----:B------:R-:W-:-:S05]  /*63290*/  PRMT R23, R23, 0x7773, RZ ;  /* 0x0000777317177816 */ /* 0x000fca00000000ff */
[----:B------:R0:W-:Y:S01]  /*632a0*/  @P5 STG.E.U8 desc[UR44][R8.64], R11 ;  /* 0x0000000b08005986 */ /* 0x0001e2000c10112c */
[----:B------:R-:W-:-:S03]  /*632b0*/  LOP3.LUT P2, RZ, R248, 0x4000000, RZ, 0xc0, !PT ;  /* 0x04000000f8ff7812 */ /* 0x000fc6000784c0ff */
[----:B------:R-:W-:Y:S01]  /*632c0*/  @P6 STG.E.U8 desc[UR44][R16.64], R23 ;  /* 0x0000001710006986 */ /* 0x000fe2000c10112c */
[----:B0-----:R-:W-:-:S05]  /*632d0*/  PRMT R8, R24, 0x7770, RZ ;  /* 0x0000777018087816 */ /* 0x001fca00000000ff */
[----:B------:R0:W-:Y:S01]  /*632e0*/  @P1 STG.E.U8 desc[UR44][R14.64], R8 ;  /* 0x000000080e001986 */ /* 0x0001e2000c10112c */
[----:B--2---:R-:W-:Y:S02]  /*632f0*/  SHF.R.S32.HI R9, RZ, 0x1f, R181 ;  /* 0x0000001fff097819 */ /* 0x004fe400000114b5 */
[----:B------:R-:W-:-:S05]  /*63300*/  IADD3 R10, P0, R181, R4, RZ ;  /* 0x00000004b50a7210 */ /* 0x000fca0007f1e0ff */
[----:B------:R-:W-:Y:S01]  /*63310*/  IMAD.X R11, R9, 0x1, R7, P0 ;  /* 0x00000001090b7824 */ /* 0x000fe200000e0607 */
[----:B0-----:R-:W-:Y:S02]  /*63320*/  IADD3 R8, P0, R181, R5, RZ ;  /* 0x00000005b5087210 */ /* 0x001fe40007f1e0ff */
[----:B------:R-:W2:Y:S01]  /*63330*/  LDL.LU R181, [R1+0x660] ;  /* 0x0006600001b57983 */ /* 0x000ea20000300800 */
[----:B------:R-:W-:Y:S02]  /*63340*/  LOP3.LUT P3, RZ, R248, 0x8000000, RZ, 0xc0, !PT ;  /* 0x08000000f8ff7812 */ /* 0x000fe4000786c0ff */
[----:B------:R-:W-:Y:S01]  /*63350*/  PRMT R14, R24, 0x7771, RZ ;  /* 0x00007771180e7816 */ /* 0x000fe200000000ff */
[----:B------:R-:W-:Y:S01]  /*63360*/  IMAD.X R9, R9, 0x1, R6, P0 ;  /* 0x0000000109097824 */ /* 0x000fe200000e0606 */
[----:B------:R-:W-:Y:S02]  /*63370*/  LOP3.LUT P4, RZ, R248, 0x10000000, RZ, 0xc0, !PT ;  /* 0x10000000f8ff7812 */ /* 0x000fe4000788c0ff */
[----:B------:R-:W-:Y:S01]  /*63380*/  PRMT R15, R24, 0x7772, RZ ;  /* 0x00007772180f7816 */ /* 0x000fe200000000ff */
[----:B------:R3:W-:Y:S01]  /*63390*/  @P2 STG.E.U8 desc[UR44][R12.64], R14 ;  /* 0x0000000e0c002986 */ /* 0x0007e2000c10112c */
[----:B------:R-:W-:-:S02]  /*633a0*/  LOP3.LUT P5, RZ, R248, 0x20000000, RZ, 0xc0, !PT ;  /* 0x20000000f8ff7812 */ /* 0x000fc400078ac0ff */
[----:B------:R-:W-:-:S03]  /*633b0*/  PRMT R24, R24, 0x7773, RZ ;  /* 0x0000777318187816 */ /* 0x000fc600000000ff */
[----:B------:R0:W-:Y:S04]  /*633c0*/  @P3 STG.E.U8 desc[UR44][R10.64], R15 ;  /* 0x0000000f0a003986 */ /* 0x0001e8000c10112c */
[----:B------:R1:W-:Y:S01]  /*633d0*/  @P4 STG.E.U8 desc[UR44][R8.64], R24 ;  /* 0x0000001808004986 */ /* 0x0003e2000c10112c */
[C---:B------:R-:W-:Y:S02]  /*633e0*/  LOP3.LUT P6, RZ, R248.reuse, 0x40000000, RZ, 0xc0, !PT ;  /* 0x40000000f8ff7812 */ /* 0x040fe400078cc0ff */
[----:B------:R-:W-:Y:S02]  /*633f0*/  LOP3.LUT P1, RZ, R248, 0x80000000, RZ, 0xc0, !PT ;  /* 0x80000000f8ff7812 */ /* 0x000fe4000782c0ff */
[----:B---3--:R-:W-:Y:S02]  /*63400*/  SHF.R.S32.HI R14, RZ, 0x1f, R2 ;  /* 0x0000001fff0e7819 */ /* 0x008fe40000011402 */
[----:B------:R-:W-:-:S05]  /*63410*/  IADD3 R12, P0, R2, R4, RZ ;  /* 0x00000004020c7210 */ /* 0x000fca0007f1e0ff */
[----:B------:R-:W-:Y:S01]  /*63420*/  IMAD.X R13, R14, 0x1, R7, P0 ;  /* 0x000000010e0d7824 */ /* 0x000fe200000e0607 */
[----:B0-----:R-:W-:Y:S02]  /*63430*/  IADD3 R10, P0, R2, R5, RZ ;  /* 0x00000005020a7210 */ /* 0x001fe40007f1e0ff */
[----:B------:R-:W3:Y:S03]  /*63440*/  LDL.LU R2, [R1+0x664] ;  /* 0x0006640001027983 */ /* 0x000ee60000300800 */
[----:B------:R-:W-:Y:S01]  /*63450*/  IMAD.X R11, R14, 0x1, R6, P0 ;  /* 0x000000010e0b7824 */ /* 0x000fe200000e0606 */
[----:B------:R-:W-:-:S05]  /*63460*/  PRMT R14, R25, 0x7770, RZ ;  /* 0x00007770190e7816 */ /* 0x000fca00000000ff */
[----:B------:R0:W-:Y:S01]  /*63470*/  @P5 STG.E.U8 desc[UR44][R12.64], R14 ;  /* 0x0000000e0c005986 */ /* 0x0001e2000c10112c */
[----:B----4-:R-:W-:Y:S02]  /*63480*/  SHF.R.S32.HI R15, RZ, 0x1f, R180 ;  /* 0x0000001fff0f7819 */ /* 0x010fe400000114b4 */
[----:B-1----:R-:W-:-:S05]  /*63490*/  IADD3 R8, P0, R180, R4, RZ ;  /* 0x00000004b4087210 */ /* 0x002fca0007f1e0ff */
        /* <DEDUP_REMOVED lines=28> */
[C---:B------:R-:W-:Y:S02]  /*63660*/  PRMT R14, R26.reuse, 0x7771, RZ ;  /* 0x000077711a0e7816 */ /* 0x040fe400000000ff */
[C---:B------:R-:W-:Y:S02]  /*63670*/  LOP3.LUT P6, RZ, R247.reuse, 0x10, RZ, 0xc0, !PT ;  /* 0x00000010f7ff7812 */ /* 0x040fe400078cc0ff */
        /* <DEDUP_REMOVED lines=28> */
[C---:B------:R-:W-:Y:S01]  /*63840*/  IMAD.X R11, R8.reuse, 0x1, R7, P0 ;  /* 0x00000001080b7824 */ /* 0x040fe200000e0607 */
        /* <DEDUP_REMOVED lines=19> */
[----:B------:R0:W-:Y:S01]  /*63980*/  @P6 STG.E.U8 desc[UR44][R14.64], R10 ;  /* 0x0000000a0e006986 */ /* 0x0001e2000c10112c */
[----:B------:R-:W-:-:S02]  /*63990*/  LOP3.LUT P3, RZ, R247, 0x2000, RZ, 0xc0, !PT ;  /* 0x00002000f7ff7812 */ /* 0x000fc4000786c0ff */
        /* <DEDUP_REMOVED lines=50> */
[----:B------:R0:W-:Y:S01]  /*63cc0*/  @P3 STG.E.U8 desc[UR44][R8.64], R15 ;  /* 0x0000000f08003986 */ /* 0x0001e2000c10112c */
[----:B------:R-:W-:-:S05]  /*63cd0*/  LOP3.LUT P6, RZ, R247, 0x400000, RZ, 0xc0, !PT ;  /* 0x00400000f7ff7812 */ /* 0x000fca00078cc0ff */
[----:B------:R1:W-:Y:S01]  /*63ce0*/  @P4 STG.E.U8 desc[UR44][R12.64], R30 ;  /* 0x0000001e0c004986 */ /* 0x0003e2000c10112c */
[----:B0-----:R-:W-:Y:S02]  /*63cf0*/  PRMT R15, R31, 0x7770, RZ ;  /* 0x000077701f0f7816 */ /* 0x001fe400000000ff */
[----:B------:R-:W-:Y:S02]  /*63d00*/  LOP3.LUT P1, RZ, R247, 0x800000, RZ, 0xc0, !PT ;  /* 0x00800000f7ff7812 */ /* 0x000fe4000782c0ff */
        /* <DEDUP_REMOVED lines=8> */
[----:B-1----:R-:W-:-:S05]  /*63d90*/  IADD3 R12, P0, R180, R4, RZ ;  /* 0x00000004b40c7210 */ /* 0x002fca0007f1e0ff */
        /* <DEDUP_REMOVED lines=701> */
[C---:B------:R-:W-:Y:S02]  /*66970*/  PRMT R14, R60.reuse, 0x7771, RZ ;  /* 0x000077713c0e7816 */ /* 0x040fe400000000ff */
[----:B------:R-:W-:-:S03]  /*66980*/  PRMT R15, R60, 0x7772, RZ ;  /* 0x000077723c0f7816 */ /* 0x000fc600000000ff */
[----:B------:R-:W-:Y:S01]  /*66990*/  @P2 STG.E.U8 desc[UR44][R12.64], R14 ;  /* 0x0000000e0c002986 */ /* 0x000fe2000c10112c */
[C---:B------:R-:W-:Y:S02]  /*669a0*/  LOP3.LUT P5, RZ, R243.reuse, 0x2000, RZ, 0xc0, !PT ;  /* 0x00002000f3ff7812 */ /* 0x040fe400078ac0ff */
[----:B------:R-:W-:Y:S01]  /*669b0*/  PRMT R60, R60, 0x7773, RZ ;  /* 0x000077733c3c7816 */ /* 0x000fe200000000ff */
[----:B------:R0:W-:Y:S04]  /*669c0*/  @P3 STG.E.U8 desc[UR44][R10.64], R15 ;  /* 0x0000000f0a003986 */ /* 0x0001e8000c10112c */
[----:B------:R1:W-:Y:S01]  /*669d0*/  @P4 STG.E.U8 desc[UR44][R8.64], R60 ;  /* 0x0000003c08004986 */ /* 0x0003e2000c10112c */
[----:B------:R-:W-:Y:S02]  /*669e0*/  LOP3.LUT P6, RZ, R243, 0x4000, RZ, 0xc0, !PT ;  /* 0x00004000f3ff7812 */ /* 0x000fe400078cc0ff */
[----:B0-----:R-:W-:-:S02]  /*669f0*/  PRMT R15, R61, 0x7770, RZ ;  /* 0x000077703d0f7816 */ /* 0x001fc400000000ff */
        /* <DEDUP_REMOVED lines=116> */
[----:B------:R-:W-:Y:S01]  /*67140*/  IMAD.X R9, R14, 0x1, R7, P0 ;  /* 0x000000010e097824 */ /* 0x000fe200000e0607 */
        /* <DEDUP_REMOVED lines=21> */
[----:B------:R-:W-:Y:S02]  /*672a0*/  LOP3.LUT P5, RZ, R242, 0x20, RZ, 0xc0, !PT ;  /* 0x00000020f2ff7812 */ /* 0x000fe400078ac0ff */
        /* <DEDUP_REMOVED lines=940> */
[----:B------:R-:W-:Y:S02]  /*6ad70*/  LOP3.LUT P4, RZ, R238, 0x8000000, RZ, 0xc0, !PT ;  /* 0x08000000eeff7812 */ /* 0x000fe4000788c0ff */
        /* <DEDUP_REMOVED lines=583> */
[----:B------:R-:W-:Y:S02]  /*6d1f0*/  LOP3.LUT P1, RZ, R229, 0x80000000, RZ, 0xc0, !PT ;  /* 0x80000000e5ff7812 */ /* 0x000fe4000782c0ff */
        /* <DEDUP_REMOVED lines=1059> */
[----:B------:R-:W-:Y:S01]  /*71430*/  IMAD.X R11, R14, 0x1, R7, P0 ;  /* 0x000000010e0b7824 */ /* 0x000fe200000e0607 */
[----:B-1----:R-:W-:Y:S02]  /*71440*/  IADD3 R8, P0, R181, R5, RZ ;  /* 0x00000005b5087210 */ /* 0x002fe40007f1e0ff */
[----:B------:R-:W-:Y:S01]  /*71450*/  PRMT R15, R174, 0x7772, RZ ;  /* 0x00007772ae0f7816 */ /* 0x000fe200000000ff */
[----:B------:R-:W2:Y:S02]  /*71460*/  LDL.LU R181, [R1+0x564] ;  /* 0x0005640001b57983 */ /* 0x000ea40000300800 */
[----:B------:R-:W-:Y:S01]  /*71470*/  IMAD.X R9, R14, 0x1, R6, P0 ;  /* 0x000000010e097824 */ /* 0x000fe200000e0606 */
[----:B------:R-:W-:-:S05]  /*71480*/  PRMT R14, R174, 0x7771, RZ ;  /* 0x00007771ae0e7816 */ /* 0x000fca00000000ff */
        /* <DEDUP_REMOVED lines=18> */
[----:B0-----:R-:W-:-:S05]  /*715b0*/  IADD3 R12, P0, R180, R5, RZ ;  /* 0x00000005b40c7210 */ /* 0x001fca0007f1e0ff */
        /* <DEDUP_REMOVED lines=11> */
[----:B------:R-:W-:Y:S01]  /*71670*/  LOP3.LUT P3, RZ, R236, 0x10, RZ, 0xc0, !PT ;  /* 0x00000010ecff7812 */ /* 0x000fe2000786c0ff */
[----:B------:R-:W4:Y:S01]  /*71680*/  LDL.LU R180, [R1+0x560] ;  /* 0x0005600001b47983 */ /* 0x000f220000300800 */
        /* <DEDUP_REMOVED lines=17> */
[----:B------:R-:W-:-:S03]  /*717a0*/  PRMT R176, R176, 0x7773, RZ ;  /* 0x00007773b0b07816 */ /* 0x000fc600000000ff */
[----:B------:R0:W-:Y:S04]  /*717b0*/  @P5 STG.E.U8 desc[UR44][R12.64], R15 ;  /* 0x0000000f0c005986 */ /* 0x0001e8000c10112c */
[----:B------:R1:W-:Y:S01]  /*717c0*/  @P6 STG.E.U8 desc[UR44][R10.64], R176 ;  /* 0x000000b00a006986 */ /* 0x0003e2000c10112c */
[----:B0-----:R-:W-:Y:S02]  /*717d0*/  PRMT R15, R177, 0x7770, RZ ;  /* 0x00007770b10f7816 */ /* 0x001fe400000000ff */
[----:B---3--:R-:W-:Y:S02]  /*717e0*/  SHF.R.S32.HI R14, RZ, 0x1f, R2 ;  /* 0x0000001fff0e7819 */ /* 0x008fe40000011402 */
[----:B------:R-:W-:-:S05]  /*717f0*/  IADD3 R8, P0, R2, R4, RZ ;  /* 0x0000000402087210 */ /* 0x000fca0007f1e0ff */
[----:B------:R-:W-:Y:S01]  /*71800*/  IMAD.X R9, R14, 0x1, R7, P0 ;  /* 0x000000010e097824 */ /* 0x000fe200000e0607 */
[----:B------:R-:W-:Y:S02]  /*71810*/  IADD3 R12, P0, R2, R5, RZ ;  /* 0x00000005020c7210 */ /* 0x000fe40007f1e0ff */
[----:B------:R-:W3:Y:S03]  /*71820*/  LDL.LU R2, [R1+0x558] ;  /* 0x0005580001027983 */ /* 0x000ee60000300800 */
[----:B------:R-:W-:Y:S01]  /*71830*/  IMAD.X R13, R14, 0x1, R6, P0 ;  /* 0x000000010e0d7824 */ /* 0x000fe200000e0606 */
[----:B----4-:R-:W-:Y:S02]  /*71840*/  SHF.R.S32.HI R14, RZ, 0x1f, R3 ;  /* 0x0000001fff0e7819 */ /* 0x010fe40000011403 */
[----:B-1----:R-:W-:-:S05]  /*71850*/  IADD3 R10, P0, R3, R4, RZ ;  /* 0x00000004030a7210 */ /* 0x002fca0007f1e0ff */
[----:B------:R-:W-:Y:S01]  /*71860*/  IMAD.X R11, R14, 0x1, R7, P0 ;  /* 0x000000010e0b7824 */ /* 0x000fe200000e0607 */
[----:B------:R-:W-:-:S13]  /*71870*/  LOP3.LUT P0, RZ, R236, 0x800, RZ, 0xc0, !PT ;  /* 0x00000800ecff7812 */ /* 0x000fda000780c0ff */
[----:B------:R0:W-:Y:S02]  /*71880*/  @P0 STG.E.U8 desc[UR44][R8.64], R15 ;  /* 0x0000000f08000986 */ /* 0x0001e4000c10112c */
[----:B0-----:R-:W-:Y:S02]  /*71890*/  IADD3 R8, P0, R3, R5, RZ ;  /* 0x0000000503087210 */ /* 0x001fe40007f1e0ff */
[----:B------:R-:W4:Y:S04]  /*718a0*/  LDL.LU R3, [R1+0x54c] ;  /* 0x00054c0001037983 */ /* 0x000f280000300800 */
[----:B------:R-:W4:Y:S04]  /*718b0*/  LDL.LU R184, [R1+0x550] ;  /* 0x0005500001b87983 */ /* 0x000f280000300800 */
[----:B------:R-:W4:Y:S01]  /*718c0*/  LDL.LU R185, [R1+0x544] ;  /* 0x0005440001b97983 */ /* 0x000f220000300800 */
[----:B------:R-:W-:-:S03]  /*718d0*/  LOP3.LUT P1, RZ, R236, 0x1000, RZ, 0xc0, !PT ;  /* 0x00001000ecff7812 */ /* 0x000fc6000782c0ff */
[----:B------:R-:W4:Y:S01]  /*718e0*/  LDL.LU R183, [R1+0x548] ;  /* 0x0005480001b77983 */ /* 0x000f220000300800 */
[----:B------:R-:W-:Y:S01]  /*718f0*/  LOP3.LUT P2, RZ, R236, 0x4000, RZ, 0xc0, !PT ;  /* 0x00004000ecff7812 */ /* 0x000fe2000784c0ff */
[----:B------:R-:W-:Y:S01]  /*71900*/  IMAD.X R9, R14, 0x1, R6, P0 ;  /* 0x000000010e097824 */ /* 0x000fe200000e0606 */
[C---:B------:R-:W-:Y:S02]  /*71910*/  PRMT R14, R177.reuse, 0x7771, RZ ;  /* 0x00007771b10e7816 */ /* 0x040fe400000000ff */
[----:B------:R-:W-:-:S05]  /*71920*/  PRMT R15, R177, 0x7772, RZ ;  /* 0x00007772b10f7816 */ /* 0x000fca00000000ff */
[----:B------:R0:W-:Y:S01]  /*71930*/  @P1 STG.E.U8 desc[UR44][R12.64], R14 ;  /* 0x0000000e0c001986 */ /* 0x0001e2000c10112c */
[----:B------:R-:W-:-:S03]  /*71940*/  LOP3.LUT P3, RZ, R236, 0x10000, RZ, 0xc0, !PT ;  /* 0x00010000ecff7812 */ /* 0x000fc6000786c0ff */
[----:B------:R1:W-:Y:S01]  /*71950*/  @P2 STG.E.U8 desc[UR44][R10.64], R15 ;  /* 0x0000000f0a002986 */ /* 0x0003e2000c10112c */
[----:B0-----:R-:W-:Y:S02]  /*71960*/  SHF.R.S32.HI R14, RZ, 0x1f, R180 ;  /* 0x0000001fff0e7819 */ /* 0x001fe400000114b4 */
[----:B------:R-:W-:-:S05]  /*71970*/  IADD3 R12, P0, R180, R4, RZ ;  /* 0x00000004b40c7210 */ /* 0x000fca0007f1e0ff */
[----:B------:R-:W-:Y:S01]  /*71980*/  IMAD.X R13, R14, 0x1, R7, P0 ;  /* 0x000000010e0d7824 */ /* 0x000fe200000e0607 */
[----:B-1----:R-:W-:Y:S02]  /*71990*/  IADD3 R10, P0, R180, R5, RZ ;  /* 0x00000005b40a7210 */ /* 0x002fe40007f1e0ff */
[----:B------:R-:W4:Y:S01]  /*719a0*/  LDL.LU R180, [R1+0x53c] ;  /* 0x00053c0001b47983 */ /* 0x000f220000300800 */
[----:B------:R-:W-:Y:S02]  /*719b0*/  PRMT R177, R177, 0x7773, RZ ;  /* 0x00007773b1b17816 */ /* 0x000fe400000000ff */
[----:B------:R-:W-:Y:S01]  /*719c0*/  IMAD.X R11, R14, 0x1, R6, P0 ;  /* 0x000000010e0b7824 */ /* 0x000fe200000e0606 */
[----:B------:R-:W-:Y:S02]  /*719d0*/  LOP3.LUT P4, RZ, R236, 0x20000, RZ, 0xc0, !PT ;  /* 0x00020000ecff7812 */ /* 0x000fe4000788c0ff */
[----:B------:R0:W-:Y:S01]  /*719e0*/  @P3 STG.E.U8 desc[UR44][R8.64], R177 ;  /* 0x000000b108003986 */ /* 0x0001e2000c10112c */
[----:B--2---:R-:W-:-:S02]  /*719f0*/  SHF.R.S32.HI R14, RZ, 0x1f, R181 ;  /* 0x0000001fff0e7819 */ /* 0x004fc400000114b5 */
[----:B------:R-:W-:Y:S02]  /*71a00*/  LOP3.LUT P5, RZ, R236, 0x80000, RZ, 0xc0, !PT ;  /* 0x00080000ecff7812 */ /* 0x000fe400078ac0ff */
[----:B0-----:R-:W-:Y:S02]  /*71a10*/  IADD3 R8, P0, R181, R4, RZ ;  /* 0x00000004b5087210 */ /* 0x001fe40007f1e0ff */
[----:B------:R-:W-:-:S03]  /*71a20*/  PRMT R15, R178, 0x7770, RZ ;  /* 0x00007770b20f7816 */ /* 0x000fc600000000ff */
[----:B------:R-:W-:Y:S01]  /*71a30*/  IMAD.X R9, R14, 0x1, R7, P0 ;  /* 0x000000010e097824 */ /* 0x000fe200000e0607 */
[----:B------:R-:W-:Y:S02]  /*71a40*/  IADD3 R142, P0, R181, R5, RZ ;  /* 0x00000005b58e7210 */ /* 0x000fe40007f1e0ff */
[----:B------:R-:W2:Y:S04]  /*71a50*/  LDL.LU R181, [R1+0x540] ;  /* 0x0005400001b57983 */ /* 0x000ea80000300800 */
[----:B------:R0:W-:Y:S01]  /*71a60*/  @P4 STG.E.U8 desc[UR44][R12.64], R15 ;  /* 0x0000000f0c004986 */ /* 0x0001e2000c10112c */
[----:B------:R-:W-:Y:S01]  /*71a70*/  LOP3.LUT P6, RZ, R236, 0x100000, RZ, 0xc0, !PT ;  /* 0x00100000ecff7812 */ /* 0x000fe200078cc0ff */
[----:B------:R-:W-:Y:S02]  /*71a80*/  IMAD.X R143, R14, 0x1, R6, P0 ;  /* 0x000000010e8f7824 */ /* 0x000fe400000e0606 */
[----:B------:R-:W2:Y:S01]  /*71a90*/  LDL.LU R187, [R1+0x534] ;  /* 0x0005340001bb7983 */ /* 0x000ea20000300800 */
[----:B0-----:R-:W-:-:S05]  /*71aa0*/  PRMT R12, R178, 0x7771, RZ ;  /* 0x00007771b20c7816 */ /* 0x001fca00000000ff */
[----:B------:R0:W-:Y:S02]  /*71ab0*/  @P5 STG.E.U8 desc[UR44][R10.64], R12 ;  /* 0x0000000c0a005986 */ /* 0x0001e4000c10112c */
[----:B0-----:R-:W-:-:S05]  /*71ac0*/  PRMT R11, R178, 0x7772, RZ ;  /* 0x00007772b20b7816 */ /* 0x001fca00000000ff */
[----:B------:R4:W-:Y:S01]  /*71ad0*/  @P6 STG.E.U8 desc[UR44][R8.64], R11 ;  /* 0x0000000b08006986 */ /* 0x0009e2000c10112c */
[----:B---3--:R-:W-:Y:S02]  /*71ae0*/  SHF.R.S32.HI R10, RZ, 0x1f, R2 ;  /* 0x0000001fff0a7819 */ /* 0x008fe40000011402 */
[----:B------:R-:W-:-:S05]  /*71af0*/  IADD3 R162, P0, R2, R4, RZ ;  /* 0x0000000402a27210 */ /* 0x000fca0007f1e0ff */
[----:B------:R-:W-:Y:S01]  /*71b00*/  IMAD.X R163, R10, 0x1, R7, P0 ;  /* 0x000000010aa37824 */ /* 0x000fe200000e0607 */
[----:B------:R-:W-:-:S05]  /*71b10*/  IADD3 R148, P0, R2, R5, RZ ;  /* 0x0000000502947210 */ /* 0x000fca0007f1e0ff */
[----:B------:R-:W-:Y:S01]  /*71b20*/  IMAD.X R149, R10, 0x1, R6, P0 ;  /* 0x000000010a957824 */ /* 0x000fe200000e0606 */
[----:B----4-:R-:W-:Y:S02]  /*71b30*/  SHF.R.S32.HI R8, RZ, 0x1f, R3 ;  /* 0x0000001fff087819 */ /* 0x010fe40000011403 */
[----:B------:R-:W-:-:S05]  /*71b40*/  IADD3 R150, P0, R3, R4, RZ ;  /* 0x0000000403967210 */ /* 0x000fca0007f1e0ff */
[----:B------:R-:W-:Y:S01]  /*71b50*/  IMAD.X R151, R8, 0x1, R7, P0 ;  /* 0x0000000108977824 */ /* 0x000fe200000e0607 */
[----:B------:R-:W-:-:S05]  /*71b60*/  IADD3 R2, P0, R3, R5, RZ ;  /* 0x0000000503027210 */ /* 0x000fca0007f1e0ff */
[----:B------:R-:W-:Y:S01]  /*71b70*/  IMAD.X R3, R8, 0x1, R6, P0 ;  /* 0x0000000108037824 */ /* 0x000fe200000e0606 */
[----:B------:R-:W-:Y:S02]  /*71b80*/  SHF.R.S32.HI R8, RZ, 0x1f, R184 ;  /* 0x0000001fff087819 */ /* 0x000fe400000114b8 */
[----:B------:R-:W-:-:S05]  /*71b90*/  IADD3 R146, P0, R184, R4, RZ ;  /* 0x00000004b8927210 */ /* 0x000fca0007f1e0ff */
[----:B------:R-:W-:Y:S01]  /*71ba0*/  IMAD.X R147, R8, 0x1, R7, P0 ;  /* 0x0000000108937824 */ /* 0x000fe200000e0607 */
[----:B------:R-:W-:Y:S02]  /*71bb0*/  IADD3 R10, P0, R184, R5, RZ ;  /* 0x00000005b80a7210 */ /* 0x000fe40007f1e0ff */
[----:B------:R-:W3:Y:S03]  /*71bc0*/  LDL.LU R184, [R1+0x538] ;  /* 0x0005380001b87983 */ /* 0x000ee60000300800 */
[----:B------:R-:W-:Y:S01]  /*71bd0*/  IMAD.X R11, R8, 0x1, R6, P0 ;  /* 0x00000001080b7824 */ /* 0x000fe200000e0606 */
[----:B------:R-:W-:-:S04]  /*71be0*/  SHF.R.S32.HI R8, RZ, 0x1f, R185 ;  /* 0x0000001fff087819 */ /* 0x000fc800000114b9 */
[----:B------:R0:W-:Y:S02]  /*71bf0*/  STL.64 [R1+0x7f0], R10 ;  /* 0x0007f00a01007387 */ /* 0x0001e40000100a00 */
[----:B0-----:R-:W-:-:S05]  /*71c00*/  IADD3 R10, P0, R185, R4, RZ ;  /* 0x00000004b90a7210 */ /* 0x001fca0007f1e0ff */
[C---:B------:R-:W-:Y:S01]  /*71c10*/  IMAD.X R11, R8.reuse, 0x1, R7, P0 ;  /* 0x00000001080b7824 */ /* 0x040fe200000e0607 */
[----:B------:R-:W-:Y:S02]  /*71c20*/  IADD3 R12, P0, R185, R5, RZ ;  /* 0x00000005b90c7210 */ /* 0x000fe40007f1e0ff */
[----:B------:R-:W4:Y:S03]  /*71c30*/  LDL.LU R185, [R1+0x52c] ;  /* 0x00052c0001b97983 */ /* 0x000f260000300800 */
[----:B------:R-:W-:Y:S01]  /*71c40*/  IMAD.X R13, R8, 0x1, R6, P0 ;  /* 0x00000001080d7824 */ /* 0x000fe200000e0606 */
[----:B------:R-:W-:-:S04]  /*71c50*/  SHF.R.S32.HI R8, RZ, 0x1f, R183 ;  /* 0x0000001fff087819 */ /* 0x000fc800000114b7 */
[----:B------:R0:W-:Y:S02]  /*71c60*/  STL.64 [R1+0x7e0], R12 ;  /* 0x0007e00c01007387 */ /* 0x0001e40000100a00 */
[----:B0-----:R-:W-:-:S05]  /*71c70*/  IADD3 R12, P0, R183, R4, RZ ;  /* 0x00000004b70c7210 */ /* 0x001fca0007f1e0ff */
[----:B------:R-:W-:-:S05]  /*71c80*/  IMAD.X R13, R8, 0x1, R7, P0 ;  /* 0x00000001080d7824 */ /* 0x000fca00000e0607 */
[----:B------:R0:W-:Y:S02]  /*71c90*/  STL.64 [R1+0x7d8], R12 ;  /* 0x0007d80c01007387 */ /* 0x0001e40000100a00 */
[----:B0-----:R-:W-:Y:S02]  /*71ca0*/  IADD3 R12, P0, R183, R5, RZ ;  /* 0x00000005b70c7210 */ /* 0x001fe40007f1e0ff */
        /* <DEDUP_REMOVED lines=10> */
[----:B--2---:R-:W-:-:S04]  /*71d50*/  SHF.R.S32.HI R8, RZ, 0x1f, R181 ;  /* 0x0000001fff087819 */ /* 0x004fc800000114b5 */
[----:B------:R0:W-:Y:S02]  /*71d60*/  STL.64 [R1+0x7c0], R12 ;  /* 0x0007c00c01007387 */ /* 0x0001e40000100a00 */
[----:B0-----:R-:W-:-:S05]  /*71d70*/  IADD3 R12, P0, R181, R4, RZ ;  /* 0x00000004b50c7210 */ /* 0x001fca0007f1e0ff */
[----:B------:R-:W-:-:S05]  /*71d80*/  IMAD.X R13, R8, 0x1, R7, P0 ;  /* 0x00000001080d7824 */ /* 0x000fca00000e0607 */
[----:B------:R0:W-:Y:S02]  /*71d90*/  STL.64 [R1+0x7b8], R12 ;  /* 0x0007b80c01007387 */ /* 0x0001e40000100a00 */
[----:B0-----:R-:W-:Y:S02]  /*71da0*/  IADD3 R12, P0, R181, R5, RZ ;  /* 0x00000005b50c7210 */ /* 0x001fe40007f1e0ff */
[----:B------:R-:W2:Y:S03]  /*71db0*/  LDL.LU R181, [R1+0x524] ;  /* 0x0005240001b57983 */ /* 0x000ea60000300800 */
[----:B------:R-:W-:Y:S01]  /*71dc0*/  IMAD.X R13, R8, 0x1, R6, P0 ;  /* 0x00000001080d7824 */ /* 0x000fe200000e0606 */
[----:B------:R-:W-:-:S04]  /*71dd0*/  SHF.R.S32.HI R8, RZ, 0x1f, R187 ;  /* 0x0000001fff087819 */ /* 0x000fc800000114bb */
[----:B------:R0:W-:Y:S02]  /*71de0*/  STL.64 [R1+0x7b0], R12 ;  /* 0x0007b00c01007387 */ /* 0x0001e40000100a00 */
[----:B0-----:R-:W-:-:S05]  /*71df0*/  IADD3 R12, P0, R187, R4, RZ ;  /* 0x00000004bb0c7210 */ /* 0x001fca0007f1e0ff */
[----:B------:R-:W-:-:S05]  /*71e00*/  IMAD.X R13, R8, 0x1, R7, P0 ;  /* 0x00000001080d7824 */ /* 0x000fca00000e0607 */
[----:B------:R0:W-:Y:S02]  /*71e10*/  STL.64 [R1+0x7a8], R12 ;  /* 0x0007a80c01007387 */ /* 0x0001e40000100a00 */
[----:B0-----:R-:W-:Y:S02]  /*71e20*/  IADD3 R12, P0, R187, R5, RZ ;  /* 0x00000005bb0c7210 */ /* 0x001fe40007f1e0ff */
[----:B------:R-:W2:Y:S03]  /*71e30*/  LDL.LU R187, [R1+0x520] ;  /* 0x0005200001bb7983 */ /* 0x000ea60000300800 */
[----:B------:R-:W-:-:S05]  /*71e40*/  IMAD.X R13, R8, 0x1, R6, P0 ;  /* 0x00000001080d7824 */ /* 0x000fca00000e0606 */
[----:B------:R0:W-:Y:S01]  /*71e50*/  STL.64 [R1+0x7a0], R12 ;  /* 0x0007a00c01007387 */ /* 0x0001e20000100a00 */
[----:B---3--:R-:W-:Y:S02]  /*71e60*/  SHF.R.S32.HI R8, RZ, 0x1f, R184 ;  /* 0x0000001fff087819 */ /* 0x008fe400000114b8 */
[----:B0-----:R-:W-:-:S05]  /*71e70*/  IADD3 R12, P0, R184, R4, RZ ;  /* 0x00000004b80c7210 */ /* 0x001fca0007f1e0ff */
[----:B------:R-:W-:-:S05]  /*71e80*/  IMAD.X R13, R8, 0x1, R7, P0 ;  /* 0x00000001080d7824 */ /* 0x000fca00000e0607 */
[----:B------:R0:W-:Y:S02]  /*71e90*/  STL.64 [R1+0x798], R12 ;  /* 0x0007980c01007387 */ /* 0x0001e40000100a00 */
[----:B0-----:R-:W-:Y:S02]  /*71ea0*/  IADD3 R12, P0, R184, R5, RZ ;  /* 0x00000005b80c7210 */ /* 0x001fe40007f1e0ff */
[----:B------:R-:W3:Y:S03]  /*71eb0*/  LDL.LU R184, [R1+0x51c] ;  /* 0x00051c0001b87983 */ /* 0x000ee60000300800 */
[----:B------:R-:W-:Y:S01]  /*71ec0*/  IMAD.X R13, R8, 0x1, R6, P0 ;  /* 0x00000001080d7824 */ /* 0x000fe200000e0606 */
[----:B----4-:R-:W-:-:S04]  /*71ed0*/  SHF.R.S32.HI R8, RZ, 0x1f, R185 ;  /* 0x0000001fff087819 */ /* 0x010fc800000114b9 */
        /* <DEDUP_REMOVED lines=46> */
[----:B------:R-:W-:-:S05]  /*721c0*/  IMAD.X R13, R8, 0x1, R6, P0 ;  /* 0x00000001080d7824 */ /* 0x000fca00000e0606 */
[----:B------:R0:W-:Y:S01]  /*721d0*/  STL.64 [R1+0x730], R12 ;  /* 0x0007300c01007387 */ /* 0x0001e20000100a00 */
[----:B----4-:R-:W-:Y:S02]  /*721e0*/  SHF.R.S32.HI R8, RZ, 0x1f, R185 ;  /* 0x0000001fff087819 */ /* 0x010fe400000114b9 */
[----:B0-----:R-:W-:-:S05]  /*721f0*/  IADD3 R12, P0, R185, R4, RZ ;  /* 0x00000004b90c7210 */ /* 0x001fca0007f1e0ff */
[----:B------:R-:W-:-:S05]  /*72200*/  IMAD.X R13, R8, 0x1, R7, P0 ;  /* 0x00000001080d7824 */ /* 0x000fca00000e0607 */
[----:B------:R0:W-:Y:S02]  /*72210*/  STL.64 [R1+0x728], R12 ;  /* 0x0007280c01007387 */ /* 0x0001e40000100a00 */
[----:B0-----:R-:W-:Y:S02]  /*72220*/  IADD3 R12, P0, R185, R5, RZ ;  /* 0x00000005b90c7210 */ /* 0x001fe40007f1e0ff */
[----:B------:R-:W4:Y:S03]  /*72230*/  LDL.LU R185, [R1+0x4f4] ;  /* 0x0004f40001b97983 */ /* 0x000f260000300800 */
[----:B------:R-:W-:-:S05]  /*72240*/  IMAD.X R13, R8, 0x1, R6, P0 ;  /* 0x00000001080d7824 */ /* 0x000fca00000e0606 */
[----:B------:R0:W-:Y:S01]  /*72250*/  STL.64 [R1+0x720], R12 ;  /* 0x0007200c01007387 */ /* 0x0001e20000100a00 */
[----:B------:R-:W-:Y:S02]  /*72260*/  SHF.R.S32.HI R8, RZ, 0x1f, R183 ;  /* 0x0000001fff087819 */ /* 0x000fe400000114b7 */
        /* <DEDUP_REMOVED lines=15> */
[----:B--2---:R-:W-:Y:S02]  /*72360*/  SHF.R.S32.HI R8, RZ, 0x1f, R181 ;  /* 0x0000001fff087819 */ /* 0x004fe400000114b5 */
[----:B0-----:R-:W-:-:S05]  /*72370*/  IADD3 R12, P0, R181, R4, RZ ;  /* 0x00000004b50c7210 */ /* 0x001fca0007f1e0ff */
[----:B------:R-:W-:-:S05]  /*72380*/  IMAD.X R13, R8, 0x1, R7, P0 ;  /* 0x00000001080d7824 */ /* 0x000fca00000e0607 */
[----:B------:R0:W-:Y:S02]  /*72390*/  STL.64 [R1+0x6f8], R12 ;  /* 0x0006f80c01007387 */ /* 0x0001e40000100a00 */
[----:B0-----:R-:W-:Y:S02]  /*723a0*/  IADD3 R12, P0, R181, R5, RZ ;  /* 0x00000005b50c7210 */ /* 0x001fe40007f1e0ff */
[----:B------:R-:W2:Y:S03]  /*723b0*/  LDL.LU R181, [R1+0x4f0] ;  /* 0x0004f00001b57983 */ /* 0x000ea60000300800 */
[----:B------:R-:W-:-:S05]  /*723c0*/  IMAD.X R13, R8, 0x1, R6, P0 ;  /* 0x00000001080d7824 */ /* 0x000fca00000e0606 */
[----:B------:R0:W-:Y:S01]  /*723d0*/  STL.64 [R1+0x6f0], R12 ;  /* 0x0006f00c01007387 */ /* 0x0001e20000100a00 */
[----:B------:R-:W-:Y:S02]  /*723e0*/  SHF.R.S32.HI R8, RZ, 0x1f, R187 ;  /* 0x0000001fff087819 */ /* 0x000fe400000114bb */
        /* <DEDUP_REMOVED lines=226> */
[----:B------:R0:W-:Y:S04]  /*73210*/  STL.64 [R1+0x528], R12 ;  /* 0x0005280c01007387 */ /* 0x0001e80000100a00 */
[----:B------:R-:W4:Y:S01]  /*73220*/  LDL.LU R188, [R1+0x3c8] ;  /* 0x0003c80001bc7983 */ /* 0x000f220000300800 */
[----:B0-----:R-:W-:-:S05]  /*73230*/  IADD3 R12, P0, R180, R5, RZ ;  /* 0x00000005b40c7210 */ /* 0x001fca0007f1e0ff */
[----:B------:R-:W-:-:S05]  /*73240*/  IMAD.X R13, R8, 0x1, R6, P0 ;  /* 0x00000001080d7824 */ /* 0x000fca00000e0606 */
[----:B------:R0:W-:Y:S01]  /*73250*/  STL.64 [R1+0x520], R12 ;  /* 0x0005200c01007387 */ /* 0x0001e20000100a00 */
[----:B--2---:R-:W-:Y:S02]  /*73260*/  SHF.R.S32.HI R8, RZ, 0x1f, R181 ;  /* 0x0000001fff087819 */ /* 0x004fe400000114b5 */
[----:B0-----:R-:W-:-:S05]  /*73270*/  IADD3 R12, P0, R181, R4, RZ ;  /* 0x00000004b50c7210 */ /* 0x001fca0007f1e0ff */
[----:B------:R-:W-:-:S05]  /*73280*/  IMAD.X R13, R8, 0x1, R7, P0 ;  /* 0x00000001080d7824 */ /* 0x000fca00000e0607 */
[----:B------:R0:W-:Y:S04]  /*73290*/  STL.64 [R1+0x518], R12 ;  /* 0x0005180c01007387 */ /* 0x0001e80000100a00 */
[----:B------:R-:W2:Y:S01]  /*732a0*/  LDL.LU R189, [R1+0x3d0] ;  /* 0x0003d00001bd7983 */ /* 0x000ea20000300800 */
[----:B0-----:R-:W-:-:S05]  /*732b0*/  IADD3 R12, P0, R181, R5, RZ ;  /* 0x00000005b50c7210 */ /* 0x001fca0007f1e0ff */
[----:B------:R-:W-:-:S05]  /*732c0*/  IMAD.X R13, R8, 0x1, R6, P0 ;  /* 0x00000001080d7824 */ /* 0x000fca00000e0606 */
[----:B------:R0:W-:Y:S01]  /*732d0*/  STL.64 [R1+0x510], R12 ;  /* 0x0005100c01007387 */ /* 0x0001e20000100a00 */
[----:B------:R-:W-:Y:S02]  /*732e0*/  SHF.R.S32.HI R8, RZ, 0x1f, R187 ;  /* 0x0000001fff087819 */ /* 0x000fe400000114bb */
[----:B------:R-:W-:-:S05]  /*732f0*/  IADD3 R180, P0, R187, R4, RZ ;  /* 0x00000004bbb47210 */ /* 0x000fca0007f1e0ff */
[----:B------:R-:W-:Y:S01]  /*73300*/  IMAD.X R181, R8, 0x1, R7, P0 ;  /* 0x0000000108b57824 */ /* 0x000fe200000e0607 */
[----:B0-----:R-:W-:-:S04]  /*73310*/  IADD3 R12, P0, R187, R5, RZ ;  /* 0x00000005bb0c7210 */ /* 0x001fc80007f1e0ff */
[----:B------:R-:W-:Y:S04]  /*73320*/  STL.64 [R1+0x1ba8], R180 ;  /* 0x001ba8b401007387 */ /* 0x000fe80000100a00 */
[----:B------:R-:W2:Y:S01]  /*73330*/  LDL.LU R191, [R1+0x3bc] ;  /* 0x0003bc0001bf7983 */ /* 0x000ea20000300800 */
[----:B------:R-:W-:-:S05]  /*73340*/  IMAD.X R13, R8, 0x1, R6, P0 ;  /* 0x00000001080d7824 */ /* 0x000fca00000e0606 */
[----:B------:R0:W-:Y:S01]  /*73350*/  STL.64 [R1+0x500], R12 ;  /* 0x0005000c01007387 */ /* 0x0001e20000100a00 */
[----:B---3--:R-:W-:Y:S02]  /*73360*/  SHF.R.S32.HI R8, RZ, 0x1f, R184 ;  /* 0x0000001fff087819 */ /* 0x008fe400000114b8 */
[----:B0-----:R-:W-:-:S05]  /*73370*/  IADD3 R12, P0, R184, R4, RZ ;  /* 0x00000004b80c7210 */ /* 0x001fca0007f1e0ff */
[----:B------:R-:W-:-:S05]  /*73380*/  IMAD.X R13, R8, 0x1, R7, P0 ;  /* 0x00000001080d7824 */ /* 0x000fca00000e0607 */
[----:B------:R0:W-:Y:S04]  /*73390*/  STL.64 [R1+0x4f8], R12 ;  /* 0x0004f80c01007387 */ /* 0x0001e80000100a00 */
[----:B------:R-:W3:Y:S01]  /*733a0*/  LDL.LU R186, [R1+0x3c0] ;  /* 0x0003c00001ba7983 */ /* 0x000ee20000300800 */
[----:B0-----:R-:W-:-:S05]  /*733b0*/  IADD3 R12, P0, R184, R5, RZ ;  /* 0x00000005b80c7210 */ /* 0x001fca0007f1e0ff */
[----:B------:R-:W-:-:S05]  /*733c0*/  IMAD.X R13, R8, 0x1, R6, P0 ;  /* 0x00000001080d7824 */ /* 0x000fca00000e0606 */
[----:B------:R0:W-:Y:S01]  /*733d0*/  STL.64 [R1+0x4f0], R12 ;  /* 0x0004f00c01007387 */ /* 0x0001e20000100a00 */
[----:B----4-:R-:W-:Y:S02]  /*733e0*/  SHF.R.S32.HI R8, RZ, 0x1f, R185 ;  /* 0x0000001fff087819 */ /* 0x010fe400000114b9 */
[----:B0-----:R-:W-:-:S05]  /*733f0*/  IADD3 R12, P0, R185, R4, RZ ;  /* 0x00000004b90c7210 */ /* 0x001fca0007f1e0ff */
[----:B------:R-:W-:-:S05]  /*73400*/  IMAD.X R13, R8, 0x1, R7, P0 ;  /* 0x00000001080d7824 */ /* 0x000fca00000e0607 */
[----:B------:R0:W-:Y:S04]  /*73410*/  STL.64 [R1+0x4e8], R12 ;  /* 0x0004e80c01007387 */ /* 0x0001e80000100a00 */
[----:B------:R-:W4:Y:S01]  /*73420*/  LDL.LU R187, [R1+0x3b4] ;  /* 0x0003b40001bb7983 */ /* 0x000f220000300800 */
[----:B0-----:R-:W-:-:S05]  /*73430*/  IADD3 R12, P0, R185, R5, RZ ;  /* 0x00000005b90c7210 */ /* 0x001fca0007f1e0ff */
[----:B------:R-:W-:-:S05]  /*73440*/  IMAD.X R13, R8, 0x1, R6, P0 ;  /* 0x00000001080d7824 */ /* 0x000fca00000e0606 */
[----:B------:R0:W-:Y:S01]  /*73450*/  STL.64 [R1+0x4e0], R12 ;  /* 0x0004e00c01007387 */ /* 0x0001e20000100a00 */
[----:B------:R-:W-:Y:S02]  /*73460*/  SHF.R.S32.HI R8, RZ, 0x1f, R183 ;  /* 0x0000001fff087819 */ /* 0x000fe400000114b7 */
[----:B0-----:R-:W-:-:S05]  /*73470*/  IADD3 R12, P0, R183, R4, RZ ;  /* 0x00000004b70c7210 */ /* 0x001fca0007f1e0ff */
[----:B------:R-:W-:-:S05]  /*73480*/  IMAD.X R13, R8, 0x1, R7, P0 ;  /* 0x00000001080d7824 */ /* 0x000fca00000e0607 */
[----:B------:R0:W-:Y:S04]  /*73490*/  STL.64 [R1+0x4d8], R12 ;  /* 0x0004d80c01007387 */ /* 0x0001e80000100a00 */
[----:B------:R-:W4:Y:S01]  /*734a0*/  LDL.LU R185, [R1+0x3b8] ;  /* 0x0003b80001b97983 */ /* 0x000f220000300800 */
[----:B------:R-:W-:Y:S01]  /*734b0*/  IMAD.MOV.U32 R184, RZ, RZ, R182 ;  /* 0x000000ffffb87224 */ /* 0x000fe200078e00b6 */
[----:B0-----:R-:W-:-:S05]  /*734c0*/  IADD3 R12, P0, R183, R5, RZ ;  /* 0x00000005b70c7210 */ /* 0x001fca0007f1e0ff */
[----:B------:R-:W-:Y:S01]  /*734d0*/  IMAD.X R13, R8, 0x1, R6, P0 ;  /* 0x00000001080d7824 */ /* 0x000fe200000e0606 */
[----:B------:R-:W-:Y:S02]  /*734e0*/  SHF.R.S32.HI R8, RZ, 0x1f, R188 ;  /* 0x0000001fff087819 */ /* 0x000fe400000114bc */
[----:B------:R-:W-:Y:S02]  /*734f0*/  IADD3 R182, P0, R188, R4, RZ ;  /* 0x00000004bcb67210 */ /* 0x000fe40007f1e0ff */
[----:B------:R0:W-:Y:S03]  /*73500*/  STL.64 [R1+0x4d0], R12 ;  /* 0x0004d00c01007387 */ /* 0x0001e60000100a00 */
[----:B------:R-:W-:-:S05]  /*73510*/  IMAD.X R183, R8, 0x1, R7, P0 ;  /* 0x0000000108b77824 */ /* 0x000fca00000e0607 */
[----:B------:R-:W-:Y:S01]  /*73520*/  STL.64 [R1+0x1b98], R182 ;  /* 0x001b98b601007387 */ /* 0x000fe20000100a00 */
[----:B0-----:R-:W-:-:S03]  /*73530*/  IADD3 R12, P0, R188, R5, RZ ;  /* 0x00000005bc0c7210 */ /* 0x001fc60007f1e0ff */
[----:B------:R-:W4:Y:S02]  /*73540*/  LDL.LU R188, [R1+0x3a0] ;  /* 0x0003a00001bc7983 */ /* 0x000f240000300800 */
        /* <DEDUP_REMOVED lines=30> */
[----:B0-----:R-:W-:Y:S01]  /*73730*/  IADD3 R12, P0, R187, R5, RZ ;  /* 0x00000005bb0c7210 */ /* 0x001fe20007f1e0ff */
[----:B------:R-:W-:Y:S02]  /*73740*/  IMAD.MOV.U32 R187, RZ, RZ, R184 ;  /* 0x000000ffffbb7224 */ /* 0x000fe400078e00b8 */
[----:B------:R-:W4:Y:S02]  /*73750*/  LDL.LU R184, [R1+0x384] ;  /* 0x0003840001b87983 */ /* 0x000f240000300800 */
        /* <DEDUP_REMOVED lines=29> */
[----:B------:R0:W-:Y:S04]  /*73930*/  STL.64 [R1+0x448], R12 ;  /* 0x0004480c01007387 */ /* 0x0001e80000100a00 */
[----:B------:R-:W2:Y:S01]  /*73940*/  LDL.LU R193, [R1+0x350] ;  /* 0x0003500001c17983 */ /* 0x000ea20000300800 */
[----:B0-----:R-:W-:-:S05]  /*73950*/  IADD3 R12, P0, R191, R5, RZ ;  /* 0x00000005bf0c7210 */ /* 0x001fca0007f1e0ff */
[----:B------:R-:W-:-:S05]  /*73960*/  IMAD.X R13, R8, 0x1, R6, P0 ;  /* 0x00000001080d7824 */ /* 0x000fca00000e0606 */
[----:B------:R0:W-:Y:S01]  /*73970*/  STL.64 [R1+0x440], R12 ;  /* 0x0004400c01007387 */ /* 0x0001e20000100a00 */
[----:B---3--:R-:W-:Y:S02]  /*73980*/  SHF.R.S32.HI R8, RZ, 0x1f, R186 ;  /* 0x0000001fff087819 */ /* 0x008fe400000114ba */
[----:B0-----:R-:W-:-:S05]  /*73990*/  IADD3 R12, P0, R186, R4, RZ ;  /* 0x00000004ba0c7210 */ /* 0x001fca0007f1e0ff */
[----:B------:R-:W-:-:S05]  /*739a0*/  IMAD.X R13, R8, 0x1, R7, P0 ;  /* 0x00000001080d7824 */ /* 0x000fca00000e0607 */
[----:B------:R0:W-:Y:S02]  /*739b0*/  STL.64 [R1+0x438], R12 ;  /* 0x0004380c01007387 */ /* 0x0001e40000100a00 */
[----:B0-----:R-:W-:Y:S01]  /*739c0*/  IADD3 R12, P0, R186, R5, RZ ;  /* 0x00000005ba0c7210 */ /* 0x001fe20007f1e0ff */
[----:B------:R-:W-:Y:S02]  /*739d0*/  IMAD.MOV.U32 R186, RZ, RZ, R187 ;  /* 0x000000ffffba7224 */ /* 0x000fe400078e00bb */
[----:B------:R-:W3:Y:S02]  /*739e0*/  LDL.LU R187, [R1+0x370] ;  /* 0x0003700001bb7983 */ /* 0x000ee40000300800 */
[----:B------:R-:W-:-:S05]  /*739f0*/  IMAD.X R13, R8, 0x1, R6, P0 ;  /* 0x00000001080d7824 */ /* 0x000fca00000e0606 */
[----:B------:R0:W-:Y:S01]  /*73a00*/  STL.64 [R1+0x430], R12 ;  /* 0x0004300c01007387 */ /* 0x0001e20000100a00 */
[----:B----4-:R-:W-:Y:S02]  /*73a10*/  SHF.R.S32.HI R8, RZ, 0x1f, R184 ;  /* 0x0000001fff087819 */ /* 0x010fe400000114b8 */
[----:B0-----:R-:W-:-:S05]  /*73a20*/  IADD3 R12, P0, R184, R4, RZ ;  /* 0x00000004b80c7210 */ /* 0x001fca0007f1e0ff */
[----:B------:R-:W-:-:S05]  /*73a30*/  IMAD.X R13, R8, 0x1, R7, P0 ;  /* 0x00000001080d7824 */ /* 0x000fca00000e0607 */
[----:B------:R0:W-:Y:S02]  /*73a40*/  STL.64 [R1+0x428], R12 ;  /* 0x0004280c01007387 */ /* 0x0001e40000100a00 */
[----:B0-----:R-:W-:-:S05]  /*73a50*/  IADD3 R12, P0, R184, R5, RZ ;  /* 0x00000005b80c7210 */ /* 0x001fca0007f1e0ff */
[----:B------:R-:W-:-:S05]  /*73a60*/  IMAD.X R13, R8, 0x1, R6, P0 ;  /* 0x00000001080d7824 */ /* 0x000fca00000e0606 */
[----:B------:R0:W-:Y:S04]  /*73a70*/  STL.64 [R1+0x420], R12 ;  /* 0x0004200c01007387 */ /* 0x0001e80000100a00 */
[----:B------:R-:W4:Y:S04]  /*73a80*/  LDL.LU R190, [R1+0x344] ;  /* 0x0003440001be7983 */ /* 0x000f280000300800 */
[----:B------:R-:W4:Y:S01]  /*73a90*/  LDL.LU R191, [R1+0x34c] ;  /* 0x00034c0001bf7983 */ /* 0x000f220000300800 */
[----:B------:R-:W-:Y:S02]  /*73aa0*/  SHF.R.S32.HI R8, RZ, 0x1f, R185 ;  /* 0x0000001fff087819 */ /* 0x000fe400000114b9 */
[----:B0-----:R-:W-:-:S05]  /*73ab0*/  IADD3 R12, P0, R185, R4, RZ ;  /* 0x00000004b90c7210 */ /* 0x001fca0007f1e0ff */
[----:B------:R-:W-:Y:S01]  /*73ac0*/  IMAD.X R13, R8, 0x1, R7, P0 ;  /* 0x00000001080d7824 */ /* 0x000fe200000e0607 */
[----:B------:R-:W-:-:S04]  /*73ad0*/  IADD3 R184, P0, R185, R5, RZ ;  /* 0x00000005b9b87210 */ /* 0x000fc80007f1e0ff */
[----:B------:R0:W-:Y:S01]  /*73ae0*/  STL.64 [R1+0x418], R12 ;  /* 0x0004180c01007387 */ /* 0x0001e20000100a00 */
[----:B------:R-:W-:-:S05]  /*73af0*/  IMAD.X R185, R8, 0x1, R6, P0 ;  /* 0x0000000108b97824 */ /* 0x000fca00000e0606 */
[----:B------:R-:W-:Y:S01]  /*73b00*/  STL.64 [R1+0x1b80], R184 ;  /* 0x001b80b801007387 */ /* 0x000fe20000100a00 */
        /* <DEDUP_REMOVED lines=20> */
[----:B0-----:R-:W-:-:S05]  /*73c50*/  IADD3 R12, P0, R193, R5, RZ ;  /* 0x00000005c10c7210 */ /* 0x001fca0007f1e0ff */
[----:B------:R-:W-:-:S05]  /*73c60*/  IMAD.X R13, R8, 0x1, R6, P0 ;  /* 0x00000001080d7824 */ /* 0x000fca00000e0606 */
[----:B------:R0:W-:Y:S04]  /*73c70*/  STL.64 [R1+0x3e0], R12 ;  /* 0x0003e00c01007387 */ /* 0x0001e80000100a00 */
[----:B------:R-:W2:Y:S01]  /*73c80*/  LDL.LU R192, [R1+0x314] ;  /* 0x0003140001c07983 */ /* 0x000ea20000300800 */
[----:B------:R-:W-:-:S03]  /*73c90*/  IMAD.MOV.U32 R195, RZ, RZ, R186 ;  /* 0x000000ffffc37224 */ /* 0x000fc600078e00ba */
[----:B------:R-:W2:Y:S01]  /*73ca0*/  LDL.LU R193, [R1+0x318] ;  /* 0x0003180001c17983 */ /* 0x000ea20000300800 */
[----:B---3--:R-:W-:Y:S02]  /*73cb0*/  SHF.R.S32.HI R8, RZ, 0x1f, R187 ;  /* 0x0000001fff087819 */ /* 0x008fe400000114bb */
[----:B0-----:R-:W-:-:S05]  /*73cc0*/  IADD3 R12, P0, R187, R4, RZ ;  /* 0x00000004bb0c7210 */ /* 0x001fca0007f1e0ff */
[----:B------:R-:W-:Y:S01]  /*73cd0*/  IMAD.X R13, R8, 0x1, R7, P0 ;  /* 0x00000001080d7824 */ /* 0x000fe200000e0607 */
[----:B------:R-:W-:-:S04]  /*73ce0*/  IADD3 R186, P0, R187, R5, RZ ;  /* 0x00000005bbba7210 */ /* 0x000fc80007f1e0ff */
[----:B------:R0:W-:Y:S01]  /*73cf0*/  STL.64 [R1+0x3d8], R12 ;  /* 0x0003d80c01007387 */ /* 0x0001e20000100a00 */
[----:B------:R-:W-:-:S05]  /*73d00*/  IMAD.X R187, R8, 0x1, R6, P0 ;  /* 0x0000000108bb7824 */ /* 0x000fca00000e0606 */
[----:B------:R-:W-:Y:S01]  /*73d10*/  STL.64 [R1+0x1b70], R186 ;  /* 0x001b70ba01007387 */ /* 0x000fe20000100a00 */
[----:B----4-:R-:W-:Y:S02]  /*73d20*/  SHF.R.S32.HI R8, RZ, 0x1f, R190 ;  /* 0x0000001fff087819 */ /* 0x010fe400000114be */
[----:B0-----:R-:W-:-:S05]  /*73d30*/  IADD3 R12, P0, R190, R4, RZ ;  /* 0x00000004be0c7210 */ /* 0x001fca0007f1e0ff */
[----:B------:R-:W-:-:S05]  /*73d40*/  IMAD.X R13, R8, 0x1, R7, P0 ;  /* 0x00000001080d7824 */ /* 0x000fca00000e0607 */
[----:B------:R0:W-:Y:S02]  /*73d50*/  STL.64 [R1+0x3c8], R12 ;  /* 0x0003c80c01007387 */ /* 0x0001e40000100a00 */
[----:B0-----:R-:W-:Y:S02]  /*73d60*/  IADD3 R12, P0, R190, R5, RZ ;  /* 0x00000005be0c7210 */ /* 0x001fe40007f1e0ff */
[----:B------:R-:W3:Y:S03]  /*73d70*/  LDL.LU R190, [R1+0x304] ;  /* 0x0003040001be7983 */ /* 0x000ee60000300800 */
        /* <DEDUP_REMOVED lines=14> */
[----:B0-----:R-:W-:-:S05]  /*73e60*/  IADD3 R12, P0, R188, R5, RZ ;  /* 0x00000005bc0c7210 */ /* 0x001fca0007f1e0ff */
[----:B------:R-:W-:-:S05]  /*73e70*/  IMAD.X R13, R8, 0x1, R6, P0 ;  /* 0x00000001080d7824 */ /* 0x000fca00000e0606 */
[----:B------:R0:W-:Y:S04]  /*73e80*/  STL.64 [R1+0x3a0], R12 ;  /* 0x0003a00c01007387 */ /* 0x0001e80000100a00 */
[----:B------:R-:W4:Y:S01]  /*73e90*/  LDL.LU R197, [R1+0x33c] ;  /* 0x00033c0001c57983 */ /* 0x000f220000300800 */
[----:B--2---:R-:W-:Y:S02]  /*73ea0*/  SHF.R.S32.HI R8, RZ, 0x1f, R189 ;  /* 0x0000001fff087819 */ /* 0x004fe400000114bd */
[----:B0-----:R-:W-:-:S05]  /*73eb0*/  IADD3 R12, P0, R189, R4, RZ ;  /* 0x00000004bd0c7210 */ /* 0x001fca0007f1e0ff */
[----:B------:R-:W-:Y:S01]  /*73ec0*/  IMAD.X R13, R8, 0x1, R7, P0 ;  /* 0x00000001080d7824 */ /* 0x000fe200000e0607 */
[----:B------:R-:W-:Y:S01]  /*73ed0*/  IADD3 R188, P0, R189, R5, RZ ;  /* 0x00000005bdbc7210 */ /* 0x000fe20007f1e0ff */
[----:B------:R-:W-:-:S03]  /*73ee0*/  IMAD.MOV.U32 R194, RZ, RZ, R195 ;  /* 0x000000ffffc27224 */ /* 0x000fc600078e00c3 */
[----:B------:R0:W-:Y:S01]  /*73ef0*/  STL.64 [R1+0x398], R12 ;  /* 0x0003980c01007387 */ /* 0x0001e20000100a00 */
[----:B------:R-:W-:-:S03]  /*73f00*/  IMAD.X R189, R8, 0x1, R6, P0 ;  /* 0x0000000108bd7824 */ /* 0x000fc600000e0606 */
[----:B------:R-:W2:Y:S04]  /*73f10*/  LDL.LU R195, [R1+0x824] ;  /* 0x0008240001c37983 */ /* 0x000ea80000300800 */
[----:B------:R-:W-:Y:S01]  /*73f20*/  STL.64 [R1+0x1b88], R188 ;  /* 0x001b88bc01007387 */ /* 0x000fe20000100a00 */
[----:B------:R-:W-:Y:S02]  /*73f30*/  SHF.R.S32.HI R8, RZ, 0x1f, R192 ;  /* 0x0000001fff087819 */ /* 0x000fe400000114c0 */
        /* <DEDUP_REMOVED lines=19> */
[----:B0-----:R-:W-:-:S05]  /*74070*/  IADD3 R12, P0, R190, R5, RZ ;  /* 0x00000005be0c7210 */ /* 0x001fca0007f1e0ff */
[----:B------:R-:W-:-:S05]  /*74080*/  IMAD.X R13, R8, 0x1, R6, P0 ;  /* 0x00000001080d7824 */ /* 0x000fca00000e0606 */
[----:B------:R0:W-:Y:S04]  /*74090*/  STL.64 [R1+0x360], R12 ;  /* 0x0003600c01007387 */ /* 0x0001e80000100a00 */
[----:B------:R-:W3:Y:S04]  /*740a0*/  LDL.LU R201, [R1+0x82c] ;  /* 0x00082c0001c97983 */ /* 0x000ee80000300800 */
[----:B------:R-:W3:Y:S01]  /*740b0*/  LDL.LU R196, [R1+0x830] ;  /* 0x0008300001c47983 */ /* 0x000ee20000300800 */
[----:B----4-:R-:W-:Y:S02]  /*740c0*/  SHF.R.S32.HI R8, RZ, 0x1f, R191 ;  /* 0x0000001fff087819 */ /* 0x010fe400000114bf */
        /* <DEDUP_REMOVED lines=10> */
[----:B0-----:R-:W-:Y:S01]  /*74170*/  IADD3 R12, P0, R197, R5, RZ ;  /* 0x00000005c50c7210 */ /* 0x001fe20007f1e0ff */
[----:B------:R-:W-:Y:S02]  /*74180*/  IMAD.MOV.U32 R197, RZ, RZ, R194 ;  /* 0x000000ffffc57224 */ /* 0x000fe400078e00c2 */
[----:B------:R-:W4:Y:S02]  /*74190*/  LDL.LU R194, [R1+0x834] ;  /* 0x0008340001c27983 */ /* 0x000f240000300800 */
        /* <DEDUP_REMOVED lines=13> */
[----:B------:R0:W-:Y:S04]  /*74270*/  STL.64 [R1+0x328], R12 ;  /* 0x0003280c01007387 */ /* 0x0001e80000100a00 */
[----:B------:R-:W2:Y:S01]  /*74280*/  LDL.LU R198, [R1+0x83c] ;  /* 0x00083c0001c67983 */ /* 0x000ea20000300800 */
[----:B0-----:R-:W-:-:S05]  /*74290*/  IADD3 R12, P0, R192, R5, RZ ;  /* 0x00000005c00c7210 */ /* 0x001fca0007f1e0ff */
[----:B------:R-:W-:Y:S01]  /*742a0*/  IMAD.X R13, R8, 0x1, R6, P0 ;  /* 0x00000001080d7824 */ /* 0x000fe200000e0606 */
[----:B------:R-:W-:-:S04]  /*742b0*/  SHF.R.S32.HI R8, RZ, 0x1f, R193 ;  /* 0x0000001fff087819 */ /* 0x000fc800000114c1 */
[----:B------:R0:W-:Y:S04]  /*742c0*/  STL.64 [R1+0x320], R12 ;  /* 0x0003200c01007387 */ /* 0x0001e80000100a00 */
[----:B------:R-:W2:Y:S01]  /*742d0*/  LDL.LU R199, [R1+0x840] ;  /* 0x0008400001c77983 */ /* 0x000ea20000300800 */
[----:B0-----:R-:W-:-:S05]  /*742e0*/  IADD3 R12, P0, R193, R4, RZ ;  /* 0x00000004c10c7210 */ /* 0x001fca0007f1e0ff */
[----:B------:R-:W-:Y:S01]  /*742f0*/  IMAD.X R13, R8, 0x1, R7, P0 ;  /* 0x00000001080d7824 */ /* 0x000fe200000e0607 */
[----:B------:R-:W-:-:S04]  /*74300*/  IADD3 R192, P0, R193, R5, RZ ;  /* 0x00000005c1c07210 */ /* 0x000fc80007f1e0ff */
[----:B------:R0:W-:Y:S01]  /*74310*/  STL.64 [R1+0x318], R12 ;  /* 0x0003180c01007387 */ /* 0x0001e20000100a00 */
[----:B------:R-:W-:-:S05]  /*74320*/  IMAD.X R193, R8, 0x1, R6, P0 ;  /* 0x0000000108c17824 */ /* 0x000fca00000e0606 */
[----:B------:R-:W-:Y:S01]  /*74330*/  STL.64 [R1+0x1bb8], R192 ;  /* 0x001bb8c001007387 */ /* 0x000fe20000100a00 */
[----:B---3--:R-:W-:Y:S02]  /*74340*/  SHF.R.S32.HI R8, RZ, 0x1f, R201 ;  /* 0x0000001fff087819 */ /* 0x008fe400000114c9 */
[----:B0-----:R-:W-:-:S05]  /*74350*/  IADD3 R12, P0, R201, R4, RZ ;  /* 0x00000004c90c7210 */ /* 0x001fca0007f1e0ff */
[----:B------:R-:W-:-:S05]  /*74360*/  IMAD.X R13, R8, 0x1, R7, P0 ;  /* 0x00000001080d7824 */ /* 0x000fca00000e0607 */
[----:B------:R0:W-:Y:S04]  /*74370*/  STL.64 [R1+0x308], R12 ;  /* 0x0003080c01007387 */ /* 0x0001e80000100a00 */
[----:B------:R-:W3:Y:S01]  /*74380*/  LDL.LU R203, [R1+0x844] ;  /* 0x0008440001cb7983 */ /* 0x000ee20000300800 */
[----:B0-----:R-:W-:-:S05]  /*74390*/  IADD3 R12, P0, R201, R5, RZ ;  /* 0x00000005c90c7210 */ /* 0x001fca0007f1e0ff */
[----:B------:R-:W-:Y:S01]  /*743a0*/  IMAD.X R13, R8, 0x1, R6, P0 ;  /* 0x00000001080d7824 */ /* 0x000fe200000e0606 */
[----:B------:R-:W-:-:S04]  /*743b0*/  SHF.R.S32.HI R8, RZ, 0x1f, R196 ;  /* 0x0000001fff087819 */ /* 0x000fc800000114c4 */
[----:B------:R0:W-:Y:S02]  /*743c0*/  STL.64 [R1+0x300], R12 ;  /* 0x0003000c01007387 */ /* 0x0001e40000100a00 */
        /* <DEDUP_REMOVED lines=15> */
[----:B------:R0:W-:Y:S04]  /*744c0*/  STL.64 [R1+0x2e0], R12 ;  /* 0x0002e00c01007387 */ /* 0x0001e80000100a00 */
[----:B------:R-:W4:Y:S01]  /*744d0*/  LDL.LU R201, [R1+0x850] ;  /* 0x0008500001c97983 */ /* 0x000f220000300800 */
[----:B--2---:R-:W-:Y:S02]  /*744e0*/  SHF.R.S32.HI R8, RZ, 0x1f, R195 ;  /* 0x0000001fff087819 */ /* 0x004fe400000114c3 */
[----:B0-----:R-:W-:-:S05]  /*744f0*/  IADD3 R12, P0, R195, R4, RZ ;  /* 0x00000004c30c7210 */ /* 0x001fca0007f1e0ff */
[----:B------:R-:W-:Y:S01]  /*74500*/  IMAD.X R13, R8, 0x1, R7, P0 ;  /* 0x00000001080d7824 */ /* 0x000fe200000e0607 */
[----:B------:R-:W-:-:S04]  /*74510*/  IADD3 R194, P0, R195, R5, RZ ;  /* 0x00000005c3c27210 */ /* 0x000fc80007f1e0ff */
[----:B------:R0:W-:Y:S01]  /*74520*/  STL.64 [R1+0x2d8], R12 ;  /* 0x0002d80c01007387 */ /* 0x0001e20000100a00 */
[----:B------:R-:W-:Y:S01]  /*74530*/  IMAD.X R195, R8, 0x1, R6, P0 ;  /* 0x0000000108c37824 */ /* 0x000fe200000e0606 */
        /* <DEDUP_REMOVED lines=24> */
[----:B------:R-:W-:-:S03]  /*746c0*/  IMAD.MOV.U32 R205, RZ, RZ, R196 ;  /* 0x000000ffffcd7224 */ /* 0x000fc600078e00c4 */
[----:B------:R-:W3:Y:S01]  /*746d0*/  LDL.LU R203, [R1+0x860] ;  /* 0x0008600001cb7983 */ /* 0x000ee20000300800 */
[----:B------:R-:W-:Y:S02]  /*746e0*/  SHF.R.S32.HI R8, RZ, 0x1f, R197 ;  /* 0x0000001fff087819 */ /* 0x000fe400000114c5 */
[----:B0-----:R-:W-:-:S05]  /*746f0*/  IADD3 R12, P0, R197, R4, RZ ;  /* 0x00000004c50c7210 */ /* 0x001fca0007f1e0ff */
[----:B------:R-:W-:Y:S01]  /*74700*/  IMAD.X R13, R8, 0x1, R7, P0 ;  /* 0x00000001080d7824 */ /* 0x000fe200000e0607 */
[----:B------:R-:W-:-:S04]  /*74710*/  IADD3 R196, P0, R197, R5, RZ ;  /* 0x00000005c5c47210 */ /* 0x000fc80007f1e0ff */
[----:B------:R0:W-:Y:S01]  /*74720*/  STL.64 [R1+0x298], R12 ;  /* 0x0002980c01007387 */ /* 0x0001e20000100a00 */
[----:B------:R-:W-:Y:S01]  /*74730*/  IMAD.X R197, R8, 0x1, R6, P0 ;  /* 0x0000000108c57824 */ /* 0x000fe200000e0606 */
[----:B----4-:R-:W-:Y:S02]  /*74740*/  SHF.R.S32.HI R8, RZ, 0x1f, R200 ;  /* 0x0000001fff087819 */ /* 0x010fe400000114c8 */
        /* <DEDUP_REMOVED lines=21> */
[----:B------:R-:W-:Y:S02]  /*748a0*/  IMAD.X R13, R8, 0x1, R6, P0 ;  /* 0x00000001080d7824 */ /* 0x000fe400000e0606 */
[----:B------:R-:W-:-:S03]  /*748b0*/  IMAD.MOV.U32 R204, RZ, RZ, R205 ;  /* 0x000000ffffcc7224 */ /* 0x000fc600078e00cd */
[----:B------:R0:W-:Y:S04]  /*748c0*/  STL.64 [R1+0x260], R12 ;  /* 0x0002600c01007387 */ /* 0x0001e80000100a00 */
[----:B------:R-:W2:Y:S01]  /*748d0*/  LDL.LU R205, [R1+0x870] ;  /* 0x0008700001cd7983 */ /* 0x000ea20000300800 */
[----:B------:R-:W-:Y:S02]  /*748e0*/  SHF.R.S32.HI R8, RZ, 0x1f, R199 ;  /* 0x0000001fff087819 */ /* 0x000fe400000114c7 */
[----:B0-----:R-:W-:-:S05]  /*748f0*/  IADD3 R12, P0, R199, R4, RZ ;  /* 0x00000004c70c7210 */ /* 0x001fca0007f1e0ff */
[----:B------:R-:W-:Y:S01]  /*74900*/  IMAD.X R13, R8, 0x1, R7, P0 ;  /* 0x00000001080d7824 */ /* 0x000fe200000e0607 */
[----:B------:R-:W-:-:S04]  /*74910*/  IADD3 R198, P0, R199, R5, RZ ;  /* 0x00000005c7c67210 */ /* 0x000fc80007f1e0ff */
[----:B------:R0:W-:Y:S01]  /*74920*/  STL.64 [R1+0x258], R12 ;  /* 0x0002580c01007387 */ /* 0x0001e20000100a00 */
[----:B------:R-:W-:Y:S01]  /*74930*/  IMAD.X R199, R8, 0x1, R6, P0 ;  /* 0x0000000108c77824 */ /* 0x000fe200000e0606 */
[----:B---3--:R-:W-:Y:S02]  /*74940*/  SHF.R.S32.HI R8, RZ, 0x1f, R202 ;  /* 0x0000001fff087819 */ /* 0x008fe400000114ca */
        /* <DEDUP_REMOVED lines=24> */
[----:B------:R-:W-:Y:S02]  /*74ad0*/  SHF.R.S32.HI R8, RZ, 0x1f, R201 ;  /* 0x0000001fff087819 */ /* 0x000fe400000114c9 */
[----:B0-----:R-:W-:-:S05]  /*74ae0*/  IADD3 R12, P0, R201, R4, RZ ;  /* 0x00000004c90c7210 */ /* 0x001fca0007f1e0ff */
[----:B------:R-:W-:Y:S01]  /*74af0*/  IMAD.X R13, R8, 0x1, R7, P0 ;  /* 0x00000001080d7824 */ /* 0x000fe200000e0607 */
[----:B------:R-:W-:-:S04]  /*74b00*/  IADD3 R200, P0, R201, R5, RZ ;  /* 0x00000005c9c87210 */ /* 0x000fc80007f1e0ff */
[----:B------:R0:W-:Y:S01]  /*74b10*/  STL.64 [R1+0x218], R12 ;  /* 0x0002180c01007387 */ /* 0x0001e20000100a00 */
[----:B------:R-:W-:Y:S01]  /*74b20*/  IMAD.X R201, R8, 0x1, R6, P0 ;  /* 0x0000000108c97824 */ /* 0x000fe200000e0606 */
[----:B--2---:R-:W-:Y:S02]  /*74b30*/  SHF.R.S32.HI R8, RZ, 0x1f, R207 ;  /* 0x0000001fff087819 */ /* 0x004fe400000114cf */
[----:B0-----:R-:W-:-:S05]  /*74b40*/  IADD3 R12, P0, R207, R4, RZ ;  /* 0x00000004cf0c7210 */ /* 0x001fca0007f1e0ff */
[----:B------:R-:W-:-:S05]  /*74b50*/  IMAD.X R13, R8, 0x1, R7, P0 ;  /* 0x00000001080d7824 */ /* 0x000fca00000e0607 */
[----:B------:R0:W-:Y:S02]  /*74b60*/  STL.64 [R1+0x208], R12 ;  /* 0x0002080c01007387 */ /* 0x0001e40000100a00 */
[----:B0-----:R-:W-:Y:S01]  /*74b70*/  IADD3 R12, P0, R207, R5, RZ ;  /* 0x00000005cf0c7210 */ /* 0x001fe20007f1e0ff */
[----:B------:R-:W-:Y:S02]  /*74b80*/  IMAD.MOV.U32 R207, RZ, RZ, R204 ;  /* 0x000000ffffcf7224 */ /* 0x000fe400078e00cc */
[----:B------:R-:W2:Y:S02]  /*74b90*/  LDL.LU R204, [R1+0x884] ;  /* 0x0008840001cc7983 */ /* 0x000ea40000300800 */
        /* <DEDUP_REMOVED lines=17> */
[----:B------:R0:W-:Y:S04]  /*74cb0*/  STL.64 [R1+0x1e0], R12 ;  /* 0x0001e00c01007387 */ /* 0x0001e80000100a00 */
        /* <DEDUP_REMOVED lines=10> */
[----:B------:R0:W-:Y:S04]  /*74d60*/  STL.64 [R1+0x1c8], R12 ;  /* 0x0001c80c01007387 */ /* 0x0001e80000100a00 */
[----:B------:R-:W4:Y:S01]  /*74d70*/  LDL.LU R213, [R1+0x894] ;  /* 0x0008940001d57983 */ /* 0x000f220000300800 */
        /* <DEDUP_REMOVED lines=51> */
[----:B------:R-:W-:-:S03]  /*750b0*/  IMAD.MOV.U32 R215, RZ, RZ, R206 ;  /* 0x000000ffffd77224 */ /* 0x000fc600078e00ce */
        /* <DEDUP_REMOVED lines=54> */
[----:B------:R-:W-:Y:S01]  /*75420*/  IMAD.MOV.U32 R217, RZ, RZ, R215 ;  /* 0x000000ffffd97224 */ /* 0x000fe200078e00d7 */
        /* <DEDUP_REMOVED lines=23> */
[----:B------:R-:W3:Y:S04]  /*755a0*/  LDL.LU R19, [R1+0x8d8] ;  /* 0x0008d80001137983 */ /* 0x000ee80000300800 */
[----:B------:R-:W3:Y:S04]  /*755b0*/  LDL.LU R18, [R1+0x8dc] ;  /* 0x0008dc0001127983 */ /* 0x000ee80000300800 */
[----:B------:R-:W3:Y:S04]  /*755c0*/  LDL.LU R22, [R1+0x8e0] ;  /* 0x0008e00001167983 */ /* 0x000ee80000300800 */
[----:B------:R-:W3:Y:S01]  /*755d0*/  LDL.LU R237, [R1+0x8e4] ;  /* 0x0008e40001ed7983 */ /* 0x000ee20000300800 */
[----:B------:R-:W-:-:S02]  /*755e0*/  SHF.R.S32.HI R8, RZ, 0x1f, R214 ;  /* 0x0000001fff087819 */ /* 0x000fc400000114d6 */
[----:B------:R-:W-:-:S05]  /*755f0*/  IADD3 R224, P0, R214, R4, RZ ;  /* 0x00000004d6e07210 */ /* 0x000fca0007f1e0ff */
[----:B------:R-:W-:Y:S01]  /*75600*/  IMAD.X R225, R8, 0x1, R7, P0 ;  /* 0x0000000108e17824 */ /* 0x000fe200000e0607 */
[----:B------:R-:W-:-:S05]  /*75610*/  IADD3 R226, P0, R214, R5, RZ ;  /* 0x00000005d6e27210 */ /* 0x000fca0007f1e0ff */
[----:B------:R-:W-:Y:S02]  /*75620*/  IMAD.X R227, R8, 0x1, R6, P0 ;  /* 0x0000000108e37824 */ /* 0x000fe400000e0606 */
[----:B------:R-:W-:Y:S01]  /*75630*/  IMAD.MOV.U32 R251, RZ, RZ, R217 ;  /* 0x000000fffffb7224 */ /* 0x000fe200078e00d9 */
        /* <DEDUP_REMOVED lines=8> */
[----:B------:R-:W-:-:S05]  /*756c0*/  IADD3 R212, P0, R213, R5, RZ ;  /* 0x00000005d5d47210 */ /* 0x000fca0007f1e0ff */
[----:B------:R-:W-:Y:S01]  /*756d0*/  IMAD.X R213, R8, 0x1, R6, P0 ;  /* 0x0000000108d57824 */ /* 0x000fe200000e0606 */
[----:B--2---:R-:W-:Y:S02]  /*756e0*/  SHF.R.S32.HI R8, RZ, 0x1f, R215 ;  /* 0x0000001fff087819 */ /* 0x004fe400000114d7 */
[----:B------:R-:W-:-:S05]  /*756f0*/  IADD3 R218, P0, R215, R4, RZ ;  /* 0x00000004d7da7210 */ /* 0x000fca0007f1e0ff */
[----:B------:R-:W-:Y:S01]  /*75700*/  IMAD.X R219, R8, 0x1, R7, P0 ;  /* 0x0000000108db7824 */ /* 0x000fe200000e0607 */
[----:B------:R-:W-:-:S05]  /*75710*/  IADD3 R214, P0, R215, R5, RZ ;  /* 0x00000005d7d67210 */ /* 0x000fca0007f1e0ff */
[----:B------:R-:W-:Y:S01]  /*75720*/  IMAD.X R215, R8, 0x1, R6, P0 ;  /* 0x0000000108d77824 */ /* 0x000fe200000e0606 */
[----:B------:R-:W-:Y:S02]  /*75730*/  SHF.R.S32.HI R8, RZ, 0x1f, R21 ;  /* 0x0000001fff087819 */ /* 0x000fe40000011415 */
[----:B------:R-:W-:-:S05]  /*75740*/  IADD3 R248, P0, R21, R4, RZ ;  /* 0x0000000415f87210 */ /* 0x000fca0007f1e0ff */
[C---:B------:R-:W-:Y:S01]  /*75750*/  IMAD.X R249, R8.reuse, 0x1, R7, P0 ;  /* 0x0000000108f97824 */ /* 0x040fe200000e0607 */
[----:B------:R-:W-:Y:S02]  /*75760*/  IADD3 R246, P0, R21, R5, RZ ;  /* 0x0000000515f67210 */ /* 0x000fe40007f1e0ff */
[----:B------:R-:W2:Y:S03]  /*75770*/  LDL.LU R21, [R1+0x8e8] ;  /* 0x0008e80001157983 */ /* 0x000ea60000300800 */
[----:B------:R-:W-:Y:S01]  /*75780*/  IMAD.X R247, R8, 0x1, R6, P0 ;  /* 0x0000000108f77824 */ /* 0x000fe200000e0606 */
[----:B---3--:R-:W-:Y:S02]  /*75790*/  SHF.R.S32.HI R8, RZ, 0x1f, R20 ;  /* 0x0000001fff087819 */ /* 0x008fe40000011414 */
[----:B------:R-:W-:-:S05]  /*757a0*/  IADD3 R244, P0, R20, R4, RZ ;  /* 0x0000000414f47210 */ /* 0x000fca0007f1e0ff */
[----:B------:R-:W-:Y:S01]  /*757b0*/  IMAD.X R245, R8, 0x1, R7, P0 ;  /* 0x0000000108f57824 */ /* 0x000fe200000e0607 */
[----:B------:R-:W-:Y:S02]  /*757c0*/  IADD3 R242, P0, R20, R5, RZ ;  /* 0x0000000514f27210 */ /* 0x000fe40007f1e0ff */
[----:B------:R-:W3:Y:S03]  /*757d0*/  LDL.LU R20, [R1+0x8ec] ;  /* 0x0008ec0001147983 */ /* 0x000ee60000300800 */
[----:B------:R-:W-:Y:S01]  /*757e0*/  IMAD.X R243, R8, 0x1, R6, P0 ;  /* 0x0000000108f37824 */ /* 0x000fe200000e0606 */
[----:B------:R-:W-:Y:S02]  /*757f0*/  SHF.R.S32.HI R8, RZ, 0x1f, R19 ;  /* 0x0000001fff087819 */ /* 0x000fe40000011413 */
[----:B------:R-:W-:-:S05]  /*75800*/  IADD3 R240, P0, R19, R4, RZ ;  /* 0x0000000413f07210 */ /* 0x000fca0007f1e0ff */
[C---:B------:R-:W-:Y:S01]  /*75810*/  IMAD.X R241, R8.reuse, 0x1, R7, P0 ;  /* 0x0000000108f17824 */ /* 0x040fe200000e0607 */
[----:B------:R-:W-:Y:S02]  /*75820*/  IADD3 R238, P0, R19, R5, RZ ;  /* 0x0000000513ee7210 */ /* 0x000fe40007f1e0ff */
[----:B------:R-:W4:Y:S03]  /*75830*/  LDL.LU R19, [R1+0x8f0] ;  /* 0x0008f00001137983 */ /* 0x000f260000300800 */
[----:B------:R-:W-:Y:S01]  /*75840*/  IMAD.X R239, R8, 0x1, R6, P0 ;  /* 0x0000000108ef7824 */ /* 0x000fe200000e0606 */
[----:B------:R-:W-:Y:S02]  /*75850*/  SHF.R.S32.HI R8, RZ, 0x1f, R18 ;  /* 0x0000001fff087819 */ /* 0x000fe40000011412 */
[----:B------:R-:W-:-:S05]  /*75860*/  IADD3 R234, P0, R18, R4, RZ ;  /* 0x0000000412ea7210 */ /* 0x000fca0007f1e0ff */
[----:B------:R-:W-:Y:S01]  /*75870*/  IMAD.X R235, R8, 0x1, R7, P0 ;  /* 0x0000000108eb7824 */ /* 0x000fe200000e0607 */
        /* <DEDUP_REMOVED lines=11> */
[C---:B------:R-:W-:Y:S01]  /*75930*/  IMAD.X R177, R8.reuse, 0x1, R7, P0 ;  /* 0x0000000108b17824 */ /* 0x040fe200000e0607 */
[----:B------:R-:W-:Y:S02]  /*75940*/  IADD3 R174, P0, R237, R5, RZ ;  /* 0x00000005edae7210 */ /* 0x000fe40007f1e0ff */
[----:B------:R-:W4:Y:S03]  /*75950*/  LDL.LU R237, [R1+0x8fc] ;  /* 0x0008fc0001ed7983 */ /* 0x000f260000300800 */
[----:B------:R-:W-:Y:S01]  /*75960*/  IMAD.X R175, R8, 0x1, R6, P0 ;  /* 0x0000000108af7824 */ /* 0x000fe200000e0606 */
[----:B--2---:R-:W-:Y:S02]  /*75970*/  SHF.R.S32.HI R8, RZ, 0x1f, R21 ;  /* 0x0000001fff087819 */ /* 0x004fe40000011415 */
        /* <DEDUP_REMOVED lines=11> */
[----:B----4-:R-:W-:Y:S02]  /*75a30*/  SHF.R.S32.HI R8, RZ, 0x1f, R19 ;  /* 0x0000001fff087819 */ /* 0x010fe40000011413 */
        /* <DEDUP_REMOVED lines=155> */
[----:B------:R-:W-:Y:S01]  /*763f0*/  SHF.R.S32.HI R8, RZ, 0x1f, R22 ;  /* 0x0000001fff087819 */ /* 0x000fe20000011416 */
[----:B------:R-:W4:Y:S01]  /*76400*/  LDL.LU R144, [R1+0x970] ;  /* 0x0009700001907983 */ /* 0x000f220000300800 */
        /* <DEDUP_REMOVED lines=8> */
[----:B------:R-:W4:Y:S03]  /*76490*/  LDL.LU R237, [R1+0xa40] ;  /* 0x000a400001ed7983 */ /* 0x000f260000300800 */
[----:B------:R-:W-:Y:S01]  /*764a0*/  IMAD.X R31, R8, 0x1, R6, P0 ;  /* 0x00000001081f7824 */ /* 0x000fe200000e0606 */
[----:B------:R-:W4:Y:S04]  /*764b0*/  LDL.LU R153, [R1+0x974] ;  /* 0x0009740001997983 */ /* 0x000f280000300800 */
[----:B------:R-:W4:Y:S04]  /*764c0*/  LDL.LU R152, [R1+0x978] ;  /* 0x0009780001987983 */ /* 0x000f280000300800 */
[----:B------:R-:W4:Y:S04]  /*764d0*/  LDL.LU R154, [R1+0x97c] ;  /* 0x00097c00019a7983 */ /* 0x000f280000300800 */
[----:B------:R-:W4:Y:S01]  /*764e0*/  LDL.LU R145, [R1+0x980] ;  /* 0x0009800001917983 */ /* 0x000f220000300800 */
[----:B------:R-:W-:-:S02]  /*764f0*/  IMAD.MOV.U32 R180, RZ, RZ, R10 ;  /* 0x000000ffffb47224 */ /* 0x000fc400078e000a */
[----:B------:R-:W-:Y:S01]  /*76500*/  IMAD.MOV.U32 R181, RZ, RZ, R11 ;  /* 0x000000ffffb57224 */ /* 0x000fe200078e000b */
[----:B--2---:R-:W-:Y:S02]  /*76510*/  SHF.R.S32.HI R8, RZ, 0x1f, R21 ;  /* 0x0000001fff087819 */ /* 0x004fe40000011415 */
[----:B------:R-:W-:-:S05]  /*76520*/  IADD3 R32, P0, R21, R4, RZ ;  /* 0x0000000415207210 */ /* 0x000fca0007f1e0ff */
[----:B------:R-:W-:Y:S01]  /*76530*/  IMAD.X R33, R8, 0x1, R7, P0 ;  /* 0x0000000108217824 */ /* 0x000fe200000e0607 */
[----:B0-----:R-:W-:-:S05]  /*76540*/  IADD3 R12, P0, R21, R5, RZ ;  /* 0x00000005150c7210 */ /* 0x001fca0007f1e0ff */
[----:B------:R-:W-:Y:S01]  /*76550*/  IMAD.X R13, R8, 0x1, R6, P0 ;  /* 0x00000001080d7824 */ /* 0x000fe200000e0606 */
        /* <DEDUP_REMOVED lines=19> */
[----:B------:R-:W2:Y:S03]  /*76690*/  LDL.LU R144, [R1+0x984] ;  /* 0x0009840001907983 */ /* 0x000ea60000300800 */
[----:B------:R-:W-:Y:S01]  /*766a0*/  IMAD.X R15, R8, 0x1, R6, P0 ;  /* 0x00000001080f7824 */ /* 0x000fe200000e0606 */
[----:B------:R-:W-:Y:S02]  /*766b0*/  SHF.R.S32.HI R9, RZ, 0x1f, R237 ;  /* 0x0000001fff097819 */ /* 0x000fe400000114ed */
[----:B------:R-:W-:-:S05]  /*766c0*/  IADD3 R10, P0, R237, R4, RZ ;  /* 0x00000004ed0a7210 */ /* 0x000fca0007f1e0ff */
[----:B------:R-:W-:Y:S01]  /*766d0*/  IMAD.X R11, R9, 0x1, R7, P0 ;  /* 0x00000001090b7824 */ /* 0x000fe200000e0607 */
[----:B------:R-:W-:Y:S02]  /*766e0*/  IADD3 R8, P0, R237, R5, RZ ;  /* 0x00000005ed087210 */ /* 0x000fe40007f1e0ff */
[----:B------:R-:W3:Y:S01]  /*766f0*/  LDL.LU R237, [R1+0x988] ;  /* 0x0009880001ed7983 */ /* 0x000ee20000300800 */
[----:B------:R-:W-:Y:S02]  /*76700*/  LOP3.LUT P6, RZ, R236, 0x400000, RZ, 0xc0, !PT ;  /* 0x00400000ecff7812 */ /* 0x000fe400078cc0ff */
[----:B------:R-:W-:Y:S01]  /*76710*/  PRMT R178, R178, 0x7773, RZ ;  /* 0x00007773b2b27816 */ /* 0x000fe200000000ff */
[----:B------:R-:W-:Y:S01]  /*76720*/  IMAD.X R9, R9, 0x1, R6, P0 ;  /* 0x0000000109097824 */ /* 0x000fe200000e0606 */
[----:B------:R-:W-:-:S09]  /*76730*/  IADD3 R160, P0, R153, R4, RZ ;  /* 0x0000000499a07210 */ /* 0x000fd20007f1e0ff */
[----:B------:R0:W-:Y:S02]  /*76740*/  @P6 STG.E.U8 desc[UR44][R142.64], R178 ;  /* 0x000000b28e006986 */ /* 0x0001e4000c10112c */
[----:B0-----:R-:W-:-:S05]  /*76750*/  SHF.R.S32.HI R142, RZ, 0x1f, R153 ;  /* 0x0000001fff8e7819 */ /* 0x001fca0000011499 */
[----:B------:R-:W-:Y:S01]  /*76760*/  IMAD.X R161, R142, 0x1, R7, P0 ;  /* 0x000000018ea17824 */ /* 0x000fe200000e0607 */
[----:B------:R-:W-:Y:S02]  /*76770*/  IADD3 R156, P0, R153, R5, RZ ;  /* 0x00000005999c7210 */ /* 0x000fe40007f1e0ff */
[----:B------:R-:W-:-:S03]  /*76780*/  SHF.R.S32.HI R143, RZ, 0x1f, R152 ;  /* 0x0000001fff8f7819 */ /* 0x000fc60000011498 */
[----:B------:R-:W-:Y:S01]  /*76790*/  IMAD.X R157, R142, 0x1, R6, P0 ;  /* 0x000000018e9d7824 */ /* 0x000fe200000e0606 */
[----:B------:R-:W-:-:S05]  /*767a0*/  IADD3 R158, P0, R152, R4, RZ ;  /* 0x00000004989e7210 */ /* 0x000fca0007f1e0ff */
[----:B------:R-:W-:Y:S01]  /*767b0*/  IMAD.X R159, R143, 0x1, R7, P0 ;  /* 0x000000018f9f7824 */ /* 0x000fe200000e0607 */
[----:B------:R-:W-:Y:S01]  /*767c0*/  IADD3 R152, P0, R152, R5, RZ ;  /* 0x0000000598987210 */ /* 0x000fe20007f1e0ff */
[----:B------:R-:W-:Y:S01]  /*767d0*/  IMAD.MOV.U32 R188, RZ, RZ, R148 ;  /* 0x000000ffffbc7224 */ /* 0x000fe200078e0094 */
[----:B------:R-:W-:-:S03]  /*767e0*/  SHF.R.S32.HI R142, RZ, 0x1f, R154 ;  /* 0x0000001fff8e7819 */ /* 0x000fc6000001149a */
[----:B------:R-:W-:Y:S01]  /*767f0*/  IMAD.X R153, R143, 0x1, R6, P0 ;  /* 0x000000018f997824 */ /* 0x000fe200000e0606 */
[----:B------:R-:W-:Y:S01]  /*76800*/  IADD3 R148, P0, R154, R4, RZ ;  /* 0x000000049a947210 */ /* 0x000fe20007f1e0ff */
[----:B------:R-:W-:-:S04]  /*76810*/  IMAD.MOV.U32 R189, RZ, RZ, R149 ;  /* 0x000000ffffbd7224 */ /* 0x000fc800078e0095 */
        /* <DEDUP_REMOVED lines=9> */
[----:B------:R-:W-:-:S04]  /*768b0*/  IMAD.MOV.U32 R190, RZ, RZ, R146 ;  /* 0x000000ffffbe7224 */ /* 0x000fc800078e0092 */
[----:B------:R-:W-:Y:S02]  /*768c0*/  IMAD.X R143, R143, 0x1, R6, P0 ;  /* 0x000000018f8f7824 */ /* 0x000fe400000e0606 */
[----:B------:R-:W-:Y:S02]  /*768d0*/  IMAD.MOV.U32 R191, RZ, RZ, R147 ;  /* 0x000000ffffbf7224 */ /* 0x000fe400078e0093 */
[----:B------:R-:W-:Y:S02]  /*768e0*/  IMAD.MOV.U32 R192, RZ, RZ, R162 ;  /* 0x000000ffffc07224 */ /* 0x000fe400078e00a2 */
[----:B------:R-:W-:Y:S01]  /*768f0*/  IMAD.MOV.U32 R193, RZ, RZ, R163 ;  /* 0x000000ffffc17224 */ /* 0x000fe200078e00a3 */
[C---:B------:R-:W-:Y:S02]  /*76900*/  LOP3.LUT P1, RZ, R236.reuse, 0x800000, RZ, 0xc0, !PT ;  /* 0x00800000ecff7812 */ /* 0x040fe4000782c0ff */
[C---:B------:R-:W-:Y:S02]  /*76910*/  LOP3.LUT P2, RZ, R236.reuse, 0x2000000, RZ, 0xc0, !PT ;  /* 0x02000000ecff7812 */ /* 0x040fe4000784c0ff */
[----:B------:R-:W-:-:S02]  /*76920*/  LOP3.LUT P3, RZ, R236, 0x8000000, RZ, 0xc0, !PT ;  /* 0x08000000ecff7812 */ /* 0x000fc4000786c0ff */
[----:B------:R-:W-:Y:S01]  /*76930*/  LOP3.LUT P4, RZ, R236, 0x10000000, RZ, 0xc0, !PT ;  /* 0x10000000ecff7812 */ /* 0x000fe2000788c0ff */
[----:B------:R-:W-:Y:S02]  /*76940*/  IMAD.MOV.U32 R187, RZ, RZ, R181 ;  /* 0x000000ffffbb7224 */ /* 0x000fe400078e00b5 */
[----:B------:R-:W4:Y:S04]  /*76950*/  LDL.LU R181, [R1+0x50] ;  /* 0x0000500001b57983 */ /* 0x000f280000300800 */
[----:B------:R-:W4:Y:S01]  /*76960*/  LDL.LU.64 R184, [R1+0x7f0] ;  /* 0x0007f00001b87983 */ /* 0x000f220000300a00 */
[----:B--2---:R-:W-:Y:S02]  /*76970*/  SHF.R.S32.HI R145, RZ, 0x1f, R144 ;  /* 0x0000001fff917819 */ /* 0x004fe40000011490 */
[----:B------:R-:W-:-:S05]  /*76980*/  IADD3 R146, P0, R144, R4, RZ ;  /* 0x0000000490927210 */ /* 0x000fca0007f1e0ff */
[----:B------:R-:W-:Y:S01]  /*76990*/  IMAD.X R147, R145, 0x1, R7, P0 ;  /* 0x0000000191937824 */ /* 0x000fe200000e0607 */
[----:B------:R-:W-:-:S05]  /*769a0*/  IADD3 R144, P0, R144, R5, RZ ;  /* 0x0000000590907210 */ /* 0x000fca0007f1e0ff */
[----:B------:R-:W-:Y:S01]  /*769b0*/  IMAD.X R145, R145, 0x1, R6, P0 ;  /* 0x0000000191917824 */ /* 0x000fe200000e0606 */
[----:B---3--:R-:W-:Y:S02]  /*769c0*/  IADD3 R162, P0, R237, R4, RZ ;  /* 0x00000004eda27210 */ /* 0x008fe40007f1e0ff */
[----:B------:R-:W-:-:S05]  /*769d0*/  SHF.R.S32.HI R178, RZ, 0x1f, R237 ;  /* 0x0000001fffb27819 */ /* 0x000fca00000114ed */
[----:B------:R-:W-:Y:S01]  /*769e0*/  IMAD.X R163, R178, 0x1, R7, P0 ;  /* 0x00000001b2a37824 */ /* 0x000fe200000e0607 */
[----:B------:R-:W-:-:S05]  /*769f0*/  IADD3 R4, P0, R237, R5, RZ ;  /* 0x00000005ed047210 */ /* 0x000fca0007f1e0ff */
[----:B------:R-:W-:Y:S02]  /*76a00*/  IMAD.X R5, R178, 0x1, R6, P0 ;  /* 0x00000001b2057824 */ /* 0x000fe400000e0606 */
[----:B------:R-:W-:Y:S01]  /*76a10*/  VIADD R6, R0, 0x159 ;  /* 0x0000015900067836 */ /* 0x000fe20000000000 */
[C---:B------:R-:W-:Y:S02]  /*76a20*/  PRMT R7, R179.reuse, 0x7770, RZ ;  /* 0x00007770b3077816 */ /* 0x040fe400000000ff */
[C---:B------:R-:W-:Y:S02]  /*76a30*/  PRMT R178, R179.reuse, 0x7771, RZ ;  /* 0x00007771b3b27816 */ /* 0x040fe400000000ff */
[----:B------:R-:W-:Y:S02]  /*76a40*/  ISETP.GE.AND P0, PT, R6, UR35, PT ;  /* 0x0000002306007c0c */ /* 0x000fe4000bf06270 */
[C---:B------:R-:W-:Y:S01]  /*76a50*/  PRMT R6, R179.reuse, 0x7772, RZ ;  /* 0x00007772b3067816 */ /* 0x040fe200000000ff */
[----:B------:R0:W-:Y:S01]  /*76a60*/  @P1 STG.E.U8 desc[UR44][R192.64], R7 ;  /* 0x00000007c0001986 */ /* 0x0001e2000c10112c */
[----:B------:R-:W-:-:S03]  /*76a70*/  PRMT R179, R179, 0x7773, RZ ;  /* 0x00007773b3b37816 */ /* 0x000fc600000000ff */
[----:B------:R1:W-:Y:S04]  /*76a80*/  @P2 STG.E.U8 desc[UR44][R188.64], R178 ;  /* 0x000000b2bc002986 */ /* 0x0003e8000c10112c */
[----:B------:R2:W-:Y:S04]  /*76a90*/  @P3 STG.E.U8 desc[UR44][R182.64], R6 ;  /* 0x00000006b6003986 */ /* 0x0005e8000c10112c */
[----:B0-----:R-:W3:Y:S04]  /*76aa0*/  LDL.LU.64 R192, [R1+0x7e0] ;  /* 0x0007e00001c07983 */ /* 0x001ee80000300a00 */
[----:B------:R-:W3:Y:S04]  /*76ab0*/  LDL.LU R237, [R1+0x54] ;  /* 0x0000540001ed7983 */ /* 0x000ee80000300800 */
[----:B-1----:R-:W3:Y:S04]  /*76ac0*/  LDL.LU.64 R188, [R1+0x7d8] ;  /* 0x0007d80001bc7983 */ /* 0x002ee80000300a00 */
[----:B--2---:R-:W2:Y:S04]  /*76ad0*/  LDL.LU.64 R182, [R1+0x7d0] ;  /* 0x0007d00001b67983 */ /* 0x004ea80000300a00 */
[----:B------:R0:W-:Y:S04]  /*76ae0*/  @P4 STG.E.U8 desc[UR44][R2.64], R179 ;  /* 0x000000b302004986 */ /* 0x0001e8000c10112c */
[----:B0-----:R-:W3:Y:S01]  /*76af0*/  LDL.LU.64 R2, [R1+0x1bc0] ;  /* 0x001bc00001027983 */ /* 0x001ee20000300a00 */
[----:B------:R-:W-:Y:S01]  /*76b00*/  LOP3.LUT P5, RZ, R236, 0x40000000, RZ, 0xc0, !PT ;  /* 0x40000000ecff7812 */ /* 0x000fe200078ac0ff */
[----:B------:R-:W-:Y:S01]  /*76b10*/  VIADD R7, R0, 0x15a ;  /* 0x0000015a00077836 */ /* 0x000fe20000000000 */
[----:B------:R-:W-:-:S04]  /*76b20*/  LOP3.LUT P6, RZ, R250, 0x400, RZ, 0xc0, !PT ;  /* 0x00000400faff7812 */ /* 0x000fc800078cc0ff */
[----:B------:R-:W-:Y:S01]  /*76b30*/  ISETP.GE.AND P1, PT, R7, UR57, PT ;  /* 0x0000003907007c0c */ /* 0x000fe2000bf26270 */
[----:B------:R-:W-:-:S05]  /*76b40*/  VIADD R7, R0, 0x15b ;  /* 0x0000015b00077836 */ /* 0x000fca0000000000 */
[----:B------:R-:W-:Y:S01]  /*76b50*/  ISETP.GE.AND P2, PT, R7, UR29, PT ;  /* 0x0000001d07007c0c */ /* 0x000fe2000bf46270 */
[----:B------:R-:W-:Y:S01]  /*76b60*/  VIADD R7, R0, 0x15c ;  /* 0x0000015c00077836 */ /* 0x000fe20000000000 */
[----:B------:R-:W-:Y:S01]  /*76b70*/  ULDC.64 UR28, c[0x0][0x228] ;  /* 0x00008a00001c7ab9 */ /* 0x000fe20000000a00 */
[----:B----4-:R-:W-:-:S05]  /*76b80*/  PRMT R6, R181, 0x7770, RZ ;  /* 0x00007770b5067816 */ /* 0x010fca00000000ff */
[----:B------:R0:W-:Y:S01]  /*76b90*/  @P5 STG.E.U8 desc[UR44][R190.64], R6 ;  /* 0x00000006be005986 */ /* 0x0001e2000c10112c */
[----:B------:R-:W-:Y:S01]  /*76ba0*/  IMAD.MOV.U32 R186, RZ, RZ, R180 ;  /* 0x000000ffffba7224 */ /* 0x000fe200078e00b4 */
[----:B------:R-:W-:Y:S01]  /*76bb0*/  ISETP.GE.AND P3, PT, R7, UR27, PT ;  /* 0x0000001b07007c0c */ /* 0x000fe2000bf66270 */
[----:B------:R-:W-:Y:S01]  /*76bc0*/  VIADD R178, R0, 0x15d ;  /* 0x0000015d00b27836 */ /* 0x000fe20000000000 */
[----:B0-----:R-:W-:Y:S01]  /*76bd0*/  PRMT R6, R181, 0x7771, RZ ;  /* 0x00007771b5067816 */ /* 0x001fe200000000ff */
[----:B------:R-:W-:-:S04]  /*76be0*/  ULDC.64 UR26, c[0x0][0x228] ;  /* 0x00008a00001a7ab9 */ /* 0x000fc80000000a00 */
[----:B------:R0:W-:Y:S01]  /*76bf0*/  @P6 STG.E.U8 desc[UR44][R184.64], R6 ;  /* 0x00000006b8006986 */ /* 0x0001e2000c10112c */
[----:B------:R-:W-:-:S03]  /*76c00*/  PRMT R7, R181, 0x7772, RZ ;  /* 0x00007772b5077816 */ /* 0x000fc600000000ff */
[----:B0-----:R-:W4:Y:S01]  /*76c10*/  LDL.LU.64 R184, [R1+0x7c8] ;  /* 0x0007c80001b87983 */ /* 0x001f220000300a00 */
[----:B------:R-:W-:-:S03]  /*76c20*/  PRMT R6, R181, 0x7773, RZ ;  /* 0x00007773b5067816 */ /* 0x000fc600000000ff */
[----:B------:R-:W4:Y:S04]  /*76c30*/  LDL.LU R180, [R1+0x58] ;  /* 0x0000580001b47983 */ /* 0x000f280000300800 */
[----:B------:R-:W4:Y:S01]  /*76c40*/  LDL.LU.64 R190, [R1+0x7c0] ;  /* 0x0007c00001be7983 */ /* 0x000f220000300a00 */
[C---:B---3--:R-:W-:Y:S01]  /*76c50*/  ISETP.LT.AND P4, PT, R2.reuse, UR8, !P0 ;  /* 0x0000000802007c0c */ /* 0x048fe2000c781270 */
[----:B------:R-:W-:Y:S01]  /*76c60*/  ULDC UR8, c[0x0][0x228] ;  /* 0x00008a0000087ab9 */ /* 0x000fe20000000800 */
[C---:B------:R-:W-:Y:S01]  /*76c70*/  ISETP.LT.AND P0, PT, R3.reuse, UR6, !P0 ;  /* 0x0000000603007c0c */ /* 0x040fe2000c701270 */
[----:B------:R-:W-:Y:S01]  /*76c80*/  ULDC UR6, c[0x0][0x228] ;  /* 0x00008a0000067ab9 */ /* 0x000fe20000000800 */
[----:B------:R-:W-:Y:S02]  /*76c90*/  ISETP.LT.AND P5, PT, R2, UR12, !P1 ;  /* 0x0000000c02007c0c */ /* 0x000fe4000cfa1270 */
[----:B------:R-:W-:-:S07]  /*76ca0*/  ISETP.LT.AND P6, PT, R3, UR10, !P1 ;  /* 0x0000000a03007c0c */ /* 0x000fce000cfc1270 */
[----:B------:R0:W-:Y:S04]  /*76cb0*/  @P4 STG.E.U8 desc[UR44][R186.64], R7 ;  /* 0x00000007ba004986 */ /* 0x0001e8000c10112c */
[----:B------:R1:W-:Y:S04]  /*76cc0*/  @P0 STG.E.U8 desc[UR44][R192.64], R6 ;  /* 0x00000006c0000986 */ /* 0x0003e8000c10112c */
[----:B0-----:R-:W3:Y:S01]  /*76cd0*/  LDL.LU.64 R186, [R1+0x7b8] ;  /* 0x0007b80001ba7983 */ /* 0x001ee20000300a00 */
[C---:B------:R-:W-:Y:S02]  /*76ce0*/  PRMT R7, R237.reuse, 0x7770, RZ ;  /* 0x00007770ed077816 */ /* 0x040fe400000000ff */
[----:B-1----:R-:W-:-:S03]  /*76cf0*/  PRMT R6, R237, 0x7771, RZ ;  /* 0x00007771ed067816 */ /* 0x002fc600000000ff */
[----:B------:R0:W-:Y:S04]  /*76d00*/  @P5 STG.E.U8 desc[UR44][R188.64], R7 ;  /* 0x00000007bc005986 */ /* 0x0001e8000c10112c */
[----:B--2---:R1:W-:Y:S04]  /*76d10*/  @P6 STG.E.U8 desc[UR44][R182.64], R6 ;  /* 0x00000006b6006986 */ /* 0x0043e8000c10112c */
[----:B0-----:R-:W2:Y:S04]  /*76d20*/  LDL.LU.64 R188, [R1+0x7b0] ;  /* 0x0007b00001bc7983 */ /* 0x001ea80000300a00 */
[----:B-1----:R-:W2:Y:S01]  /*76d30*/  LDL.LU.64 R182, [R1+0x7a8] ;  /* 0x0007a80001b67983 */ /* 0x002ea20000300a00 */
[----:B------:R-:W-:-:S02]  /*76d40*/  ISETP.LT.AND P4, PT, R2, UR20, !P2 ;  /* 0x0000001402007c0c */ /* 0x000fc4000d781270 */
[----:B------:R-:W-:Y:S01]  /*76d50*/  ISETP.LT.AND P2, PT, R3, UR18, !P2 ;  /* 0x0000001203007c0c */ /* 0x000fe2000d741270 */
[----:B------:R-:W-:Y:S01]  /*76d60*/  VIADD R7, R0, 0x15e ;  /* 0x0000015e00077836 */ /* 0x000fe20000000000 */
[----:B------:R-:W-:Y:S01]  /*76d70*/  PRMT R6, R237, 0x7772, RZ ;  /* 0x00007772ed067816 */ /* 0x000fe200000000ff */
[----:B------:R-:W2:Y:S01]  /*76d80*/  LDL.LU R181, [R1+0x5c] ;  /* 0x00005c0001b57983 */ /* 0x000ea20000300800 */
[----:B------:R-:W-:Y:S02]  /*76d90*/  ISETP.LT.AND P5, PT, R2, UR14, !P3 ;  /* 0x0000000e02007c0c */ /* 0x000fe4000dfa1270 */
[----:B------:R-:W-:Y:S01]  /*76da0*/  ISETP.GE.AND P0, PT, R7, UR37, PT ;  /* 0x0000002507007c0c */ /* 0x000fe2000bf06270 */
[----:B------:R-:W2:Y:S01]  /*76db0*/  LDL.LU.64 R192, [R1+0x7a0] ;  /* 0x0007a00001c07983 */ /* 0x000ea20000300a00 */
[----:B------:R-:W-:Y:S02]  /*76dc0*/  PRMT R7, R237, 0x7773, RZ ;  /* 0x00007773ed077816 */ /* 0x000fe400000000ff */
[----:B------:R-:W-:Y:S01]  /*76dd0*/  ISETP.GE.AND P1, PT, R178, UR59, PT ;  /* 0x0000003bb2007c0c */ /* 0x000fe2000bf26270 */
[----:B----4-:R0:W-:Y:S01]  /*76de0*/  @P4 STG.E.U8 desc[UR44][R184.64], R6 ;  /* 0x00000006b8004986 */ /* 0x0101e2000c10112c */
[----:B------:R-:W-:-:S03]  /*76df0*/  ISETP.LT.AND P3, PT, R3, UR26, !P3 ;  /* 0x0000001a03007c0c */ /* 0x000fc6000df61270 */
[----:B------:R1:W-:Y:S01]  /*76e00*/  @P2 STG.E.U8 desc[UR44][R190.64], R7 ;  /* 0x00000007be002986 */ /* 0x0003e2000c10112c */
[----:B------:R-:W-:-:S03]  /*76e10*/  ISETP.LT.AND P2, PT, R2, UR24, !P1 ;  /* 0x0000001802007c0c */ /* 0x000fc6000cf41270 */
[----:B0-----:R-:W4:Y:S01]  /*76e20*/  LDL.LU.64 R184, [R1+0x798] ;  /* 0x0007980001b87983 */ /* 0x001f220000300a00 */
[C---:B------:R-:W-:Y:S02]  /*76e30*/  PRMT R6, R180.reuse, 0x7770, RZ ;  /* 0x00007770b4067816 */ /* 0x040fe400000000ff */
[----:B-1----:R-:W-:-:S03]  /*76e40*/  PRMT R7, R180, 0x7771, RZ ;  /* 0x00007771b4077816 */ /* 0x002fc600000000ff */
[----:B---3--:R0:W-:Y:S04]  /*76e50*/  @P5 STG.E.U8 desc[UR44][R186.64], R6 ;  /* 0x00000006ba005986 */ /* 0x0081e8000c10112c */
[----:B0-----:R-:W3:Y:S01]  /*76e60*/  LDL.LU.64 R186, [R1+0x790] ;  /* 0x0007900001ba7983 */ /* 0x001ee20000300a00 */
[----:B------:R-:W-:-:S03]  /*76e70*/  PRMT R6, R180, 0x7772, RZ ;  /* 0x00007772b4067816 */ /* 0x000fc600000000ff */
[----:B------:R-:W3:Y:S04]  /*76e80*/  LDL.LU.64 R190, [R1+0x788] ;  /* 0x0007880001be7983 */ /* 0x000ee80000300a00 */
[----:B--2---:R-:W-:Y:S04]  /*76e90*/  @P3 STG.E.U8 desc[UR44][R188.64], R7 ;  /* 0x00000007bc003986 */ /* 0x004fe8000c10112c */
[----:B------:R-:W2:Y:S04]  /*76ea0*/  LDL.LU R237, [R1+0x40] ;  /* 0x0000400001ed7983 */ /* 0x000ea80000300800 */
[----:B------:R0:W-:Y:S04]  /*76eb0*/  @P2 STG.E.U8 desc[UR44][R182.64], R6 ;  /* 0x00000006b6002986 */ /* 0x0001e8000c10112c */
[----:B0-----:R-:W2:Y:S01]  /*76ec0*/  LDL.LU.64 R182, [R1+0x780] ;  /* 0x0007800001b67983 */ /* 0x001ea20000300a00 */
[----:B------:R-:W-:Y:S01]  /*76ed0*/  VIADD R178, R0, 0x15f ;  /* 0x0000015f00b27836 */ /* 0x000fe20000000000 */
[----:B------:R-:W-:-:S02]  /*76ee0*/  ISETP.LT.AND P1, PT, R3, UR22, !P1 ;  /* 0x0000001603007c0c */ /* 0x000fc4000cf21270 */
[----:B------:R-:W-:Y:S01]  /*76ef0*/  PRMT R7, R180, 0x7773, RZ ;  /* 0x00007773b4077816 */ /* 0x000fe200000000ff */
[----:B------:R-:W2:Y:S01]  /*76f00*/  LDL.LU.64 R188, [R1+0x778] ;  /* 0x0007780001bc7983 */ /* 0x000ea20000300a00 */
[----:B------:R-:W-:Y:S01]  /*76f10*/  ISETP.GE.AND P4, PT, R178, UR5, PT ;  /* 0x00000005b2007c0c */ /* 0x000fe2000bf86270 */
[----:B------:R-:W-:Y:S02]  /*76f20*/  ULDC.64 UR4, c[0x0][0x228] ;  /* 0x00008a0000047ab9 */ /* 0x000fe40000000a00 */
[C---:B------:R-:W-:Y:S01]  /*76f30*/  ISETP.LT.AND P5, PT, R2.reuse, UR4, !P0 ;  /* 0x0000000402007c0c */ /* 0x040fe2000c7a1270 */
[----:B------:R-:W-:Y:S01]  /*76f40*/  ULDC UR4, c[0x0][0x228] ;  /* 0x00008a0000047ab9 */ /* 0x000fe20000000800 */
[----:B------:R-:W-:Y:S02]  /*76f50*/  PRMT R6, R181, 0x7770, RZ ;  /* 0x00007770b5067816 */ /* 0x000fe400000000ff */
[----:B------:R-:W-:Y:S02]  /*76f60*/  ISETP.LT.AND P2, PT, R3, UR28, !P0 ;  /* 0x0000001c03007c0c */ /* 0x000fe4000c741270 */
[----:B------:R0:W-:Y:S07]  /*76f70*/  @P1 STG.E.U8 desc[UR44][R192.64], R7 ;  /* 0x00000007c0001986 */ /* 0x0001ee000c10112c */
[----:B----4-:R1:W-:Y:S01]  /*76f80*/  @P5 STG.E.U8 desc[UR44][R184.64], R6 ;  /* 0x00000006b8005986 */ /* 0x0103e2000c10112c */
[----:B------:R-:W-:Y:S01]  /*76f90*/  ISETP.LT.AND P5, PT, R2, UR4, !P4 ;  /* 0x0000000402007c0c */ /* 0x000fe2000e7a1270 */
[----:B------:R-:W-:-:S02]  /*76fa0*/  ULDC UR4, c[0x0][0x228] ;  /* 0x00008a0000047ab9 */ /* 0x000fc40000000800 */
[----:B------:R-:W-:Y:S01]  /*76fb0*/  ISETP.LT.AND P4, PT, R3, UR4, !P4 ;  /* 0x0000000403007c0c */ /* 0x000fe2000e781270 */
[----:B0-----:R-:W-:Y:S01]  /*76fc0*/  VIADD R7, R0, 0x162 ;  /* 0x0000016200077836 */ /* 0x001fe20000000000 */
[----:B------:R-:W-:Y:S01]  /*76fd0*/  ULDC UR4, c[0x0][0x228] ;  /* 0x00008a0000047ab9 */ /* 0x000fe20000000800 */
[----:B-1----:R-:W4:Y:S01]  /*76fe0*/  LDL.LU.64 R184, [R1+0x770] ;  /* 0x0007700001b87983 */ /* 0x002f220000300a00 */
[----:B------:R-:W-:Y:S02]  /*76ff0*/  PRMT R6, R181, 0x7771, RZ ;  /* 0x00007771b5067816 */ /* 0x000fe400000000ff */
[----:B------:R-:W-:Y:S02]  /*77000*/  ISETP.GE.AND P1, PT, R7, UR39, PT ;  /* 0x0000002707007c0c */ /* 0x000fe4000bf26270 */
[C---:B------:R-:W-:Y:S01]  /*77010*/  PRMT R7, R181.reuse, 0x7773, RZ ;  /* 0x00007773b5077816 */ /* 0x040fe200000000ff */
[----:B---3--:R0:W-:Y:S04]  /*77020*/  @P2 STG.E.U8 desc[UR44][R186.64], R6 ;  /* 0x00000006ba002986 */ /* 0x0081e8000c10112c */
[----:B0-----:R-:W3:Y:S01]  /*77030*/  LDL.LU R187, [R1+0x44] ;  /* 0x0000440001bb7983 */ /* 0x001ee20000300800 */
[----:B------:R-:W-:-:S03]  /*77040*/  PRMT R6, R181, 0x7772, RZ ;  /* 0x00007772b5067816 */ /* 0x000fc600000000ff */
[----:B------:R-:W3:Y:S04]  /*77050*/  LDL.LU.64 R180, [R1+0x768] ;  /* 0x0007680001b47983 */ /* 0x000ee80000300a00 */
[----:B------:R-:W3:Y:S04]  /*77060*/  LDL.LU.64 R192, [R1+0x760] ;  /* 0x0007600001c07983 */ /* 0x000ee80000300a00 */
[----:B------:R0:W-:Y:S04]  /*77070*/  @P5 STG.E.U8 desc[UR44][R190.64], R6 ;  /* 0x00000006be005986 */ /* 0x0001e8000c10112c */
[----:B--2---:R1:W-:Y:S04]  /*77080*/  @P4 STG.E.U8 desc[UR44][R182.64], R7 ;  /* 0x00000007b6004986 */ /* 0x0043e8000c10112c */
[----:B0-----:R-:W2:Y:S04]  /*77090*/  LDL.LU.64 R190, [R1+0x758] ;  /* 0x0007580001be7983 */ /* 0x001ea80000300a00 */
[----:B-1----:R-:W2:Y:S01]  /*770a0*/  LDL.LU.64 R182, [R1+0x750] ;  /* 0x0007500001b67983 */ /* 0x002ea20000300a00 */
[----:B------:R-:W-:-:S05]  /*770b0*/  VIADD R178, R0, 0x160 ;  /* 0x0000016000b27836 */ /* 0x000fca0000000000 */
[----:B------:R-:W-:-:S04]  /*770c0*/  ISETP.GE.AND P3, PT, R178, UR61, PT ;  /* 0x0000003db2007c0c */ /* 0x000fc8000bf66270 */
[----:B------:R-:W-:Y:S01]  /*770d0*/  ISETP.LT.AND P6, PT, R2, UR6, !P3 ;  /* 0x0000000602007c0c */ /* 0x000fe2000dfc1270 */
[C---:B------:R-:W-:Y:S01]  /*770e0*/  VIADD R178, R0.reuse, 0x161 ;  /* 0x0000016100b27836 */ /* 0x040fe20000000000 */
[----:B------:R-:W-:Y:S01]  /*770f0*/  ISETP.LT.AND P3, PT, R3, UR4, !P3 ;  /* 0x0000000403007c0c */ /* 0x000fe2000df61270 */
[----:B------:R-:W-:Y:S01]  /*77100*/  ULDC UR4, c[0x0][0x228] ;  /* 0x00008a0000047ab9 */ /* 0x000fe20000000800 */
[----:B------:R-:W-:Y:S01]  /*77110*/  PRMT R6, R237, 0x7770, RZ ;  /* 0x00007770ed067816 */ /* 0x000fe200000000ff */
[----:B------:R-:W-:Y:S01]  /*77120*/  VIADD R7, R0, 0x1ff ;  /* 0x000001ff00077836 */ /* 0x000fe20000000000 */
[----:B------:R-:W-:Y:S01]  /*77130*/  ISETP.GE.AND P0, PT, R178, UR31, PT ;  /* 0x0000001fb2007c0c */ /* 0x000fe2000bf06270 */
[----:B------:R-:W-:-:S03]  /*77140*/  ULDC UR6, c[0x0][0x228] ;  /* 0x00008a0000067ab9 */ /* 0x000fc60000000800 */
[----:B------:R-:W-:Y:S01]  /*77150*/  ISETP.LT.AND P5, PT, R2, UR4, !P0 ;  /* 0x0000000402007c0c */ /* 0x000fe2000c7a1270 */
[----:B------:R-:W-:Y:S02]  /*77160*/  ULDC UR4, c[0x0][0x228] ;  /* 0x00008a0000047ab9 */ /* 0x000fe40000000800 */
[----:B------:R0:W-:Y:S01]  /*77170*/  @P6 STG.E.U8 desc[UR44][R188.64], R6 ;  /* 0x00000006bc006986 */ /* 0x0001e2000c10112c */
[----:B------:R-:W-:Y:S01]  /*77180*/  ISETP.LT.AND P0, PT, R3, UR4, !P0 ;  /* 0x0000000403007c0c */ /* 0x000fe2000c701270 */
[----:B------:R-:W-:Y:S01]  /*77190*/  ULDC UR4, c[0x0][0x228] ;  /* 0x00008a0000047ab9 */ /* 0x000fe20000000800 */
[----:B0-----:R-:W-:-:S05]  /*771a0*/  PRMT R6, R237, 0x7771, RZ ;  /* 0x00007771ed067816 */ /* 0x001fca00000000ff */
[----:B----4-:R0:W-:Y:S01]  /*771b0*/  @P3 STG.E.U8 desc[UR44][R184.64], R6 ;  /* 0x00000006b8003986 */ /* 0x0101e2000c10112c */
[----:B------:R-:W-:Y:S02]  /*771c0*/  ISETP.LT.AND P3, PT, R2, UR4, !P1 ;  /* 0x0000000402007c0c */ /* 0x000fe4000cf61270 */
[----:B------:R-:W-:Y:S01]  /*771d0*/  ISETP.GE.AND P4, PT, R7, UR29, PT ;  /* 0x0000001d07007c0c */ /* 0x000fe2000bf86270 */
[----:B------:R-:W-:Y:S01]  /*771e0*/  VIADD R178, R0, 0x163 ;  /* 0x0000016300b27836 */ /* 0x000fe20000000000 */
[----:B------:R-:W-:Y:S01]  /*771f0*/  ISETP.LT.AND P6, PT, R3, UR6, !P1 ;  /* 0x0000000603007c0c */ /* 0x000fe2000cfc1270 */
[----:B------:R-:W-:Y:S01]  /*77200*/  ULDC UR4, c[0x0][0x22c] ;  /* 0x00008b0000047ab9 */ /* 0x000fe20000000800 */
[C---:B------:R-:W-:Y:S01]  /*77210*/  PRMT R7, R237.reuse, 0x7772, RZ ;  /* 0x00007772ed077816 */ /* 0x040fe200000000ff */
[----:B------:R-:W-:Y:S01]  /*77220*/  ULDC UR6, c[0x0][0x228] ;  /* 0x00008a0000067ab9 */ /* 0x000fe20000000800 */
[----:B0-----:R-:W4:Y:S01]  /*77230*/  LDL.LU.64 R184, [R1+0x748] ;  /* 0x0007480001b87983 */ /* 0x001f220000300a00 */
[----:B------:R-:W-:-:S03]  /*77240*/  PRMT R6, R237, 0x7773, RZ ;  /* 0x00007773ed067816 */ /* 0x000fc600000000ff */
[----:B------:R-:W4:Y:S04]  /*77250*/  LDL.LU R186, [R1+0x48] ;  /* 0x0000480001ba7983 */ /* 0x000f280000300800 */
[----:B------:R-:W4:Y:S04]  /*77260*/  LDL.LU.64 R188, [R1+0x740] ;  /* 0x0007400001bc7983 */ /* 0x000f280000300a00 */
[----:B---3--:R0:W-:Y:S04]  /*77270*/  @P5 STG.E.U8 desc[UR44][R180.64], R7 ;  /* 0x00000007b4005986 */ /* 0x0081e8000c10112c */
[----:B------:R1:W-:Y:S04]  /*77280*/  @P0 STG.E.U8 desc[UR44][R192.64], R6 ;  /* 0x00000006c0000986 */ /* 0x0003e8000c10112c */
[----:B0-----:R-:W3:Y:S01]  /*77290*/  LDL.LU.64 R180, [R1+0x738] ;  /* 0x0007380001b47983 */ /* 0x001ee20000300a00 */
[----:B------:R-:W-:-:S02]  /*772a0*/  PRMT R7, R187, 0x7770, RZ ;  /* 0x00007770bb077816 */ /* 0x000fc400000000ff */
[----:B-1----:R-:W-:-:S03]  /*772b0*/  PRMT R6, R187, 0x7771, RZ ;  /* 0x00007771bb067816 */ /* 0x002fc600000000ff */
[----:B--2---:R-:W-:Y:S04]  /*772c0*/  @P3 STG.E.U8 desc[UR44][R190.64], R7 ;  /* 0x00000007be003986 */ /* 0x004fe8000c10112c */
[----:B------:R0:W-:Y:S04]  /*772d0*/  @P6 STG.E.U8 desc[UR44][R182.64], R6 ;  /* 0x00000006b6006986 */ /* 0x0001e8000c10112c */
[----:B0-----:R-:W2:Y:S01]  /*772e0*/  LDL.LU.64 R182, [R1+0x730] ;  /* 0x0007300001b67983 */ /* 0x001ea20000300a00 */
[----:B------:R-:W-:Y:S01]  /*772f0*/  ISETP.GE.AND P2, PT, R178, UR17, PT ;  /* 0x00000011b2007c0c */ /* 0x000fe2000bf46270 */
[----:B------:R-:W-:-:S02]  /*77300*/  VIADD R178, R0, 0x164 ;  /* 0x0000016400b27836 */ /* 0x000fc40000000000 */
[----:B------:R-:W-:Y:S01]  /*77310*/  VIADD R6, R0, 0x165 ;  /* 0x0000016500067836 */ /* 0x000fe20000000000 */
[----:B------:R-:W-:Y:S01]  /*77320*/  PRMT R7, R187, 0x7772, RZ ;  /* 0x00007772bb077816 */ /* 0x000fe200000000ff */
[----:B------:R-:W2:Y:S01]  /*77330*/  LDL.LU R237, [R1+0x4c] ;  /* 0x00004c0001ed7983 */ /* 0x000ea20000300800 */
[----:B------:R-:W-:Y:S01]  /*77340*/  ISETP.GE.AND P1, PT, R178, UR4, PT ;  /* 0x00000004b2007c0c */ /* 0x000fe2000bf26270 */
[----:B------:R-:W-:Y:S02]  /*77350*/  ULDC UR4, c[0x0][0x228] ;  /* 0x00008a0000047ab9 */ /* 0x000fe40000000800 */
[----:B------:R-:W-:Y:S01]  /*77360*/  ISETP.LT.AND P3, PT, R2, UR4, !P2 ;  /* 0x0000000402007c0c */ /* 0x000fe2000d761270 */
[----:B------:R-:W-:Y:S01]  /*77370*/  ULDC UR4, c[0x0][0x22c] ;  /* 0x00008b0000047ab9 */ /* 0x000fe20000000800 */
[----:B------:R-:W-:Y:S01]  /*77380*/  ISETP.LT.AND P2, PT, R3, UR6, !P2 ;  /* 0x0000000603007c0c */ /* 0x000fe2000d741270 */
[----:B------:R-:W-:Y:S01]  /*77390*/  ULDC UR6, c[0x0][0x228] ;  /* 0x00008a0000067ab9 */ /* 0x000fe20000000800 */
[----:B------:R-:W-:Y:S01]  /*773a0*/  ISETP.GE.AND P0, PT, R6, UR4, PT ;  /* 0x0000000406007c0c */ /* 0x000fe2000bf06270 */
[----:B------:R-:W-:Y:S01]  /*773b0*/  VIADD R6, R0, 0x166 ;  /* 0x0000016600067836 */ /* 0x000fe20000000000 */
[----:B------:R-:W-:Y:S01]  /*773c0*/  ISETP.LT.AND P5, PT, R2, UR8, !P1 ;  /* 0x0000000802007c0c */ /* 0x000fe2000cfa1270 */
[----:B------:R-:W-:Y:S01]  /*773d0*/  ULDC UR4, c[0x0][0x22c] ;  /* 0x00008b0000047ab9 */ /* 0x000fe20000000800 */
[----:B------:R-:W-:Y:S01]  /*773e0*/  VIADD R178, R0, 0x168 ;  /* 0x0000016800b27836 */ /* 0x000fe20000000000 */
[----:B------:R-:W-:-:S04]  /*773f0*/  ULDC UR8, c[0x0][0x228] ;  /* 0x00008a0000087ab9 */ /* 0x000fc80000000800 */
[----:B----4-:R0:W-:Y:S01]  /*77400*/  @P3 STG.E.U8 desc[UR44][R184.64], R7 ;  /* 0x00000007b8003986 */ /* 0x0101e2000c10112c */
[----:B------:R-:W-:Y:S01]  /*77410*/  ISETP.GE.AND P3, PT, R6, UR4, PT ;  /* 0x0000000406007c0c */ /* 0x000fe2000bf66270 */
[----:B------:R-:W-:Y:S02]  /*77420*/  ULDC UR4, c[0x0][0x228] ;  /* 0x00008a0000047ab9 */ /* 0x000fe40000000800 */
[----:B------:R-:W-:Y:S01]  /*77430*/  ISETP.LT.AND P1, PT, R3, UR4, !P1 ;  /* 0x0000000403007c0c */ /* 0x000fe2000cf21270 */
[----:B------:R-:W-:Y:S01]  /*77440*/  ULDC UR4, c[0x0][0x22c] ;  /* 0x00008b0000047ab9 */ /* 0x000fe20000000800 */
[----:B------:R-:W-:Y:S01]  /*77450*/  PRMT R6, R186, 0x7770, RZ ;  /* 0x00007770ba067816 */ /* 0x000fe200000000ff */
[----:B0-----:R-:W4:Y:S01]  /*77460*/  LDL.LU.64 R184, [R1+0x728] ;  /* 0x0007280001b87983 */ /* 0x001f220000300a00 */
[----:B------:R-:W-:-:S03]  /*77470*/  PRMT R7, R187, 0x7773, RZ ;  /* 0x00007773bb077816 */ /* 0x000fc600000000ff */
[----:B------:R-:W4:Y:S04]  /*77480*/  LDL.LU.64 R192, [R1+0x720] ;  /* 0x0007200001c07983 */ /* 0x000f280000300a00 */
[----:B------:R-:W-:Y:S04]  /*77490*/  @P2 STG.E.U8 desc[UR44][R188.64], R7 ;  /* 0x00000007bc002986 */ /* 0x000fe8000c10112c */
[----:B------:R-:W4:Y:S04]  /*774a0*/  LDL.LU.64 R190, [R1+0x718] ;  /* 0x0007180001be7983 */ /* 0x000f280000300a00 */
[----:B---3--:R0:W-:Y:S04]  /*774b0*/  @P5 STG.E.U8 desc[UR44][R180.64], R6 ;  /* 0x00000006b4005986 */ /* 0x0081e8000c10112c */
[----:B0-----:R-:W3:Y:S01]  /*774c0*/  LDL.LU.64 R180, [R1+0x710] ;  /* 0x0007100001b47983 */ /* 0x001ee20000300a00 */
[----:B------:R-:W-:-:S05]  /*774d0*/  PRMT R6, R186, 0x7771, RZ ;  /* 0x00007771ba067816 */ /* 0x000fca00000000ff */
[----:B--2---:R0:W-:Y:S04]  /*774e0*/  @P1 STG.E.U8 desc[UR44][R182.64], R6 ;  /* 0x00000006b6001986 */ /* 0x0041e8000c10112c */
[----:B0-----:R-:W2:Y:S01]  /*774f0*/  LDL.LU.64 R182, [R1+0x708] ;  /* 0x0007080001b67983 */ /* 0x001ea20000300a00 */
[----:B------:R-:W-:Y:S01]  /*77500*/  ISETP.LT.AND P5, PT, R2, UR6, !P0 ;  /* 0x0000000602007c0c */ /* 0x000fe2000c7a1270 */
[----:B------:R-:W-:Y:S01]  /*77510*/  VIADD R7, R0, 0x167 ;  /* 0x0000016700077836 */ /* 0x000fe20000000000 */
[----:B------:R-:W-:Y:S01]  /*77520*/  ULDC UR6, c[0x0][0x228] ;  /* 0x00008a0000067ab9 */ /* 0x000fe20000000800 */
[----:B------:R-:W2:Y:S01]  /*77530*/  LDL.LU R187, [R1+0x30] ;  /* 0x0000300001bb7983 */ /* 0x000ea20000300800 */
[----:B------:R-:W-:Y:S01]  /*77540*/  ISETP.LT.AND P0, PT, R3, UR6, !P0 ;  /* 0x0000000603007c0c */ /* 0x000fe2000c701270 */
[----:B------:R-:W-:Y:S01]  /*77550*/  ULDC UR6, c[0x0][0x228] ;  /* 0x00008a0000067ab9 */ /* 0x000fe20000000800 */
[----:B------:R-:W-:Y:S01]  /*77560*/  ISETP.GE.AND P2, PT, R7, UR4, PT ;  /* 0x0000000407007c0c */ /* 0x000fe2000bf46270 */
[----:B------:R-:W-:Y:S01]  /*77570*/  ULDC UR4, c[0x0][0x228] ;  /* 0x00008a0000047ab9 */ /* 0x000fe20000000800 */
[----:B------:R-:W-:Y:S01]  /*77580*/  PRMT R7, R186, 0x7772, RZ ;  /* 0x00007772ba077816 */ /* 0x000fe200000000ff */
[----:B------:R-:W2:Y:S01]  /*77590*/  LDL.LU.64 R188, [R1+0x700] ;  /* 0x0007000001bc7983 */ /* 0x000ea20000300a00 */
[----:B------:R-:W-:Y:S01]  /*775a0*/  ISETP.LT.AND P6, PT, R2, UR4, !P3 ;  /* 0x0000000402007c0c */ /* 0x000fe2000dfc1270 */
[----:B------:R-:W-:Y:S01]  /*775b0*/  ULDC UR4, c[0x0][0x22c] ;  /* 0x00008b0000047ab9 */ /* 0x000fe20000000800 */
[----:B------:R-:W-:Y:S01]  /*775c0*/  ISETP.LT.AND P3, PT, R3, UR6, !P3 ;  /* 0x0000000603007c0c */ /* 0x000fe2000df61270 */
[----:B------:R-:W-:Y:S01]  /*775d0*/  ULDC UR6, c[0x0][0x228] ;  /* 0x00008a0000067ab9 */ /* 0x000fe20000000800 */
[----:B------:R-:W-:-:S02]  /*775e0*/  PRMT R6, R186, 0x7773, RZ ;  /* 0x00007773ba067816 */ /* 0x000fc400000000ff */
[----:B------:R-:W-:Y:S01]  /*775f0*/  ISETP.GE.AND P1, PT, R178, UR4, PT ;  /* 0x00000004b2007c0c */ /* 0x000fe2000bf26270 */
[----:B------:R-:W-:Y:S01]  /*77600*/  ULDC UR4, c[0x0][0x228] ;  /* 0x00008a0000047ab9 */ /* 0x000fe20000000800 */
[----:B----4-:R0:W-:Y:S01]  /*77610*/  @P5 STG.E.U8 desc[UR44][R184.64], R7 ;  /* 0x00000007b8005986 */ /* 0x0101e2000c10112c */
[----:B------:R-:W-:Y:S01]  /*77620*/  ISETP.LT.AND P5, PT, R2, UR4, !P2 ;  /* 0x0000000402007c0c */ /* 0x000fe2000d7a1270 */
[----:B------:R-:W-:Y:S02]  /*77630*/  ULDC UR4, c[0x0][0x22c] ;  /* 0x00008b0000047ab9 */ /* 0x000fe40000000800 */
[----:B------:R1:W-:Y:S04]  /*77640*/  @P0 STG.E.U8 desc[UR44][R192.64], R6 ;  /* 0x00000006c0000986 */ /* 0x0003e8000c10112c */
[----:B0-----:R-:W4:Y:S01]  /*77650*/  LDL.LU.64 R184, [R1+0x6f8] ;  /* 0x0006f80001b87983 */ /* 0x001f220000300a00 */
[----:B------:R-:W-:-:S02]  /*77660*/  PRMT R7, R237, 0x7770, RZ ;  /* 0x00007770ed077816 */ /* 0x000fc400000000ff */
[----:B-1----:R-:W-:-:S03]  /*77670*/  PRMT R6, R237, 0x7771, RZ ;  /* 0x00007771ed067816 */ /* 0x002fc600000000ff */
[----:B------:R0:W-:Y:S02]  /*77680*/  @P6 STG.E.U8 desc[UR44][R190.64], R7 ;  /* 0x00000007be006986 */ /* 0x0001e4000c10112c */
[----:B0-----:R-:W-:Y:S02]  /*77690*/  PRMT R7, R237, 0x7772, RZ ;  /* 0x00007772ed077816 */ /* 0x001fe400000000ff */
[----:B---3--:R0:W-:Y:S04]  /*776a0*/  @P3 STG.E.U8 desc[UR44][R180.64], R6 ;  /* 0x00000006b4003986 */ /* 0x0081e8000c10112c */
[----:B0-----:R-:W3:Y:S04]  /*776b0*/  LDL.LU.64 R180, [R1+0x6f0] ;  /* 0x0006f00001b47983 */ /* 0x001ee80000300a00 */
[----:B--2---:R0:W-:Y:S04]  /*776c0*/  @P5 STG.E.U8 desc[UR44][R182.64], R7 ;  /* 0x00000007b6005986 */ /* 0x0041e8000c10112c */
[----:B0-----:R-:W2:Y:S01]  /*776d0*/  LDL.LU.64 R182, [R1+0x6e8] ;  /* 0x0006e80001b67983 */ /* 0x001ea20000300a00 */
[----:B------:R-:W-:Y:S01]  /*776e0*/  VIADD R6, R0, 0x169 ;  /* 0x0000016900067836 */ /* 0x000fe20000000000 */
[----:B------:R-:W-:Y:S01]  /*776f0*/  ISETP.LT.AND P2, PT, R3, UR6, !P2 ;  /* 0x0000000603007c0c */ /* 0x000fe2000d741270 */
[----:B------:R-:W-:Y:S01]  /*77700*/  ULDC UR6, c[0x0][0x228] ;  /* 0x00008a0000067ab9 */ /* 0x000fe20000000800 */
[----:B------:R-:W-:Y:S01]  /*77710*/  ISETP.LT.AND P6, PT, R2, UR8, !P1 ;  /* 0x0000000802007c0c */ /* 0x000fe2000cfc1270 */
[----:B------:R-:W2:Y:S01]  /*77720*/  LDL.LU R186, [R1+0x34] ;  /* 0x0000340001ba7983 */ /* 0x000ea20000300800 */
[----:B------:R-:W-:Y:S01]  /*77730*/  ISETP.GE.AND P0, PT, R6, UR4, PT ;  /* 0x0000000406007c0c */ /* 0x000fe2000bf06270 */
[C---:B------:R-:W-:Y:S01]  /*77740*/  VIADD R6, R0.reuse, 0x16a ;  /* 0x0000016a00067836 */ /* 0x040fe20000000000 */
[----:B------:R-:W-:Y:S01]  /*77750*/  ULDC UR4, c[0x0][0x22c] ;  /* 0x00008b0000047ab9 */ /* 0x000fe20000000800 */
[----:B------:R-:W-:Y:S01]  /*77760*/  PRMT R7, R237, 0x7773, RZ ;  /* 0x00007773ed077816 */ /* 0x000fe200000000ff */
[----:B------:R-:W2:Y:S01]  /*77770*/  LDL.LU.64 R192, [R1+0x6e0] ;  /* 0x0006e00001c07983 */ /* 0x000ea20000300a00 */
[----:B------:R-:W-:Y:S01]  /*77780*/  VIADD R178, R0, 0x16c ;  /* 0x0000016c00b27836 */ /* 0x000fe20000000000 */
[----:B------:R-:W-:Y:S01]  /*77790*/  ISETP.GE.AND P3, PT, R6, UR4, PT ;  /* 0x0000000406007c0c */ /* 0x000fe2000bf66270 */
[----:B------:R-:W-:Y:S01]  /*777a0*/  ULDC UR4, c[0x0][0x228] ;  /* 0x00008a0000047ab9 */ /* 0x000fe20000000800 */
[----:B------:R-:W-:Y:S01]  /*777b0*/  PRMT R6, R187, 0x7770, RZ ;  /* 0x00007770bb067816 */ /* 0x000fe200000000ff */
[----:B------:R0:W-:Y:S01]  /*777c0*/  @P2 STG.E.U8 desc[UR44][R188.64], R7 ;  /* 0x00000007bc002986 */ /* 0x0001e2000c10112c */
[----:B------:R-:W-:Y:S01]  /*777d0*/  ISETP.LT.AND P1, PT, R3, UR4, !P1 ;  /* 0x0000000403007c0c */ /* 0x000fe2000cf21270 */
[----:B------:R-:W-:Y:S01]  /*777e0*/  ULDC UR4, c[0x0][0x22c] ;  /* 0x00008b0000047ab9 */ /* 0x000fe20000000800 */
[----:B------:R-:W-:Y:S01]  /*777f0*/  ULDC UR8, c[0x0][0x228] ;  /* 0x00008a0000087ab9 */ /* 0x000fe20000000800 */
[----:B------:R-:W2:Y:S01]  /*77800*/  LDL.LU.64 R190, [R1+0x6d8] ;  /* 0x0006d80001be7983 */ /* 0x000ea20000300a00 */
[----:B------:R-:W-:Y:S01]  /*77810*/  ISETP.LT.AND P5, PT, R2, UR6, !P0 ;  /* 0x0000000602007c0c */ /* 0x000fe2000c7a1270 */
[----:B------:R-:W-:Y:S01]  /*77820*/  ULDC UR6, c[0x0][0x228] ;  /* 0x00008a0000067ab9 */ /* 0x000fe20000000800 */
[----:B0-----:R-:W-:Y:S01]  /*77830*/  VIADD R7, R0, 0x16b ;  /* 0x0000016b00077836 */ /* 0x001fe20000000000 */
[----:B----4-:R0:W-:Y:S04]  /*77840*/  @P6 STG.E.U8 desc[UR44][R184.64], R6 ;  /* 0x00000006b8006986 */ /* 0x0101e8000c10112c */
[----:B------:R-:W-:Y:S01]  /*77850*/  ISETP.GE.AND P2, PT, R7, UR4, PT ;  /* 0x0000000407007c0c */ /* 0x000fe2000bf46270 */
[----:B------:R-:W-:Y:S01]  /*77860*/  ULDC UR4, c[0x0][0x228] ;  /* 0x00008a0000047ab9 */ /* 0x000fe20000000800 */
[----:B0-----:R-:W4:Y:S01]  /*77870*/  LDL.LU.64 R184, [R1+0x6d0] ;  /* 0x0006d00001b87983 */ /* 0x001f220000300a00 */
[----:B------:R-:W-:-:S02]  /*77880*/  PRMT R6, R187, 0x7771, RZ ;  /* 0x00007771bb067816 */ /* 0x000fc400000000ff */
[----:B------:R-:W-:-:S03]  /*77890*/  PRMT R7, R187, 0x7772, RZ ;  /* 0x00007772bb077816 */ /* 0x000fc600000000ff */
[----:B---3--:R0:W-:Y:S04]  /*778a0*/  @P1 STG.E.U8 desc[UR44][R180.64], R6 ;  /* 0x00000006b4001986 */ /* 0x0081e8000c10112c */
[----:B0-----:R-:W3:Y:S04]  /*778b0*/  LDL.LU.64 R180, [R1+0x6c8] ;  /* 0x0006c80001b47983 */ /* 0x001ee80000300a00 */
[----:B------:R-:W3:Y:S04]  /*778c0*/  LDL.LU R237, [R1+0x38] ;  /* 0x0000380001ed7983 */ /* 0x000ee80000300800 */
[----:B------:R-:W3:Y:S04]  /*778d0*/  LDL.LU.64 R188, [R1+0x6c0] ;  /* 0x0006c00001bc7983 */ /* 0x000ee80000300a00 */
[----:B--2---:R0:W-:Y:S04]  /*778e0*/  @P5 STG.E.U8 desc[UR44][R182.64], R7 ;  /* 0x00000007b6005986 */ /* 0x0041e8000c10112c */
[----:B0-----:R-:W2:Y:S01]  /*778f0*/  LDL.LU.64 R182, [R1+0x6b8] ;  /* 0x0006b80001b67983 */ /* 0x001ea20000300a00 */
[C---:B------:R-:W-:Y:S01]  /*77900*/  ISETP.LT.AND P0, PT, R3.reuse, UR6, !P0 ;  /* 0x0000000603007c0c */ /* 0x040fe2000c701270 */
[----:B------:R-:W-:Y:S01]  /*77910*/  ULDC UR6, c[0x0][0x228] ;  /* 0x00008a0000067ab9 */ /* 0x000fe20000000800 */
[----:B------:R-:W-:Y:S01]  /*77920*/  ISETP.LT.AND P6, PT, R2, UR4, !P3 ;  /* 0x0000000402007c0c */ /* 0x000fe2000dfc1270 */
[----:B------:R-:W-:Y:S01]  /*77930*/  ULDC UR4, c[0x0][0x22c] ;  /* 0x00008b0000047ab9 */ /* 0x000fe20000000800 */
[----:B------:R-:W-:Y:S01]  /*77940*/  ISETP.LT.AND P3, PT, R3, UR6, !P3 ;  /* 0x0000000603007c0c */ /* 0x000fe2000df61270 */
[----:B------:R-:W-:Y:S01]  /*77950*/  ULDC UR6, c[0x0][0x228] ;  /* 0x00008a0000067ab9 */ /* 0x000fe20000000800 */
[----:B------:R-:W-:-:S02]  /*77960*/  PRMT R6, R187, 0x7773, RZ ;  /* 0x00007773bb067816 */ /* 0x000fc400000000ff */
[----:B------:R-:W-:Y:S02]  /*77970*/  PRMT R7, R186, 0x7770, RZ ;  /* 0x00007770ba077816 */ /* 0x000fe400000000ff */
[----:B------:R-:W-:Y:S01]  /*77980*/  ISETP.GE.AND P1, PT, R178, UR4, PT ;  /* 0x00000004b2007c0c */ /* 0x000fe2000bf26270 */
[----:B------:R-:W-:Y:S02]  /*77990*/  ULDC UR4, c[0x0][0x228] ;  /* 0x00008a0000047ab9 */ /* 0x000fe40000000800 */
[----:B------:R0:W-:Y:S01]  /*779a0*/  @P0 STG.E.U8 desc[UR44][R192.64], R6 ;  /* 0x00000006c0000986 */ /* 0x0001e2000c10112c */
[----:B------:R-:W-:Y:S01]  /*779b0*/  ISETP.LT.AND P5, PT, R2, UR4, !P2 ;  /* 0x0000000402007c0c */ /* 0x000fe2000d7a1270 */
[----:B------:R-:W-:Y:S02]  /*779c0*/  ULDC UR4, c[0x0][0x22c] ;  /* 0x00008b0000047ab9 */ /* 0x000fe40000000800 */
[----:B------:R1:W-:Y:S01]  /*779d0*/  @P6 STG.E.U8 desc[UR44][R190.64], R7 ;  /* 0x00000007be006986 */ /* 0x0003e2000c10112c */
[----:B0-----:R-:W-:-:S02]  /*779e0*/  PRMT R6, R186, 0x7771, RZ ;  /* 0x00007771ba067816 */ /* 0x001fc400000000ff */
[----:B------:R-:W-:Y:S01]  /*779f0*/  ISETP.LT.AND P2, PT, R3, UR6, !P2 ;  /* 0x0000000603007c0c */ /* 0x000fe2000d741270 */
[----:B------:R-:W-:Y:S01]  /*77a00*/  ULDC UR6, c[0x0][0x228] ;  /* 0x00008a0000067ab9 */ /* 0x000fe20000000800 */
[----:B------:R-:W-:Y:S01]  /*77a10*/  ISETP.LT.AND P6, PT, R2, UR8, !P1 ;  /* 0x0000000802007c0c */ /* 0x000fe2000cfc1270 */
[----:B------:R-:W-:Y:S01]  /*77a20*/  VIADD R178, R0, 0x170 ;  /* 0x0000017000b27836 */ /* 0x000fe20000000000 */
[----:B-1----:R-:W-:Y:S01]  /*77a30*/  PRMT R7, R186, 0x7772, RZ ;  /* 0x00007772ba077816 */ /* 0x002fe200000000ff */
[----:B------:R-:W-:Y:S01]  /*77a40*/  ULDC UR8, c[0x0][0x228] ;  /* 0x00008a0000087ab9 */ /* 0x000fe20000000800 */
[----:B----4-:R0:W-:Y:S04]  /*77a50*/  @P3 STG.E.U8 desc[UR44][R184.64], R6 ;  /* 0x00000006b8003986 */ /* 0x0101e8000c10112c */
[----:B0-----:R-:W4:Y:S01]  /*77a60*/  LDL.LU.64 R184, [R1+0x6b0] ;  /* 0x0006b00001b87983 */ /* 0x001f220000300a00 */
[----:B------:R-:W-:-:S03]  /*77a70*/  VIADD R6, R0, 0x16d ;  /* 0x0000016d00067836 */ /* 0x000fc60000000000 */
[----:B------:R-:W4:Y:S02]  /*77a80*/  LDL.LU R187, [R1+0x3c] ;  /* 0x00003c0001bb7983 */ /* 0x000f240000300800 */
[----:B------:R-:W-:Y:S01]  /*77a90*/  ISETP.GE.AND P0, PT, R6, UR4, PT ;  /* 0x0000000406007c0c */ /* 0x000fe2000bf06270 */
[----:B------:R-:W-:Y:S01]  /*77aa0*/  VIADD R6, R0, 0x16e ;  /* 0x0000016e00067836 */ /* 0x000fe20000000000 */
[----:B------:R-:W-:-:S04]  /*77ab0*/  ULDC UR4, c[0x0][0x22c] ;  /* 0x00008b0000047ab9 */ /* 0x000fc80000000800 */
[----:B------:R-:W-:Y:S01]  /*77ac0*/  ISETP.GE.AND P3, PT, R6, UR4, PT ;  /* 0x0000000406007c0c */ /* 0x000fe2000bf66270 */
[----:B------:R-:W-:Y:S01]  /*77ad0*/  ULDC UR4, c[0x0][0x228] ;  /* 0x00008a0000047ab9 */ /* 0x000fe20000000800 */
[----:B---3--:R0:W-:Y:S01]  /*77ae0*/  @P5 STG.E.U8 desc[UR44][R180.64], R7 ;  /* 0x00000007b4005986 */ /* 0x0081e2000c10112c */
[----:B------:R-:W-:-:S03]  /*77af0*/  PRMT R6, R237, 0x7770, RZ ;  /* 0x00007770ed067816 */ /* 0x000fc600000000ff */
[----:B0-----:R-:W3:Y:S01]  /*77b00*/  LDL.LU.64 R180, [R1+0x6a8] ;  /* 0x0006a80001b47983 */ /* 0x001ee20000300a00 */
[----:B------:R-:W-:-:S03]  /*77b10*/  PRMT R7, R186, 0x7773, RZ ;  /* 0x00007773ba077816 */ /* 0x000fc600000000ff */
[----:B------:R-:W3:Y:S04]  /*77b20*/  LDL.LU.64 R192, [R1+0x6a0] ;  /* 0x0006a00001c07983 */ /* 0x000ee80000300a00 */
[----:B------:R-:W-:Y:S04]  /*77b30*/  @P2 STG.E.U8 desc[UR44][R188.64], R7 ;  /* 0x00000007bc002986 */ /* 0x000fe8000c10112c */
[----:B------:R-:W3:Y:S04]  /*77b40*/  LDL.LU.64 R190, [R1+0x698] ;  /* 0x0006980001be7983 */ /* 0x000ee80000300a00 */
[----:B--2---:R0:W-:Y:S04]  /*77b50*/  @P6 STG.E.U8 desc[UR44][R182.64], R6 ;  /* 0x00000006b6006986 */ /* 0x0041e8000c10112c */
[----:B0-----:R-:W2:Y:S01]  /*77b60*/  LDL.LU.64 R182, [R1+0x690] ;  /* 0x0006900001b67983 */ /* 0x001ea20000300a00 */
[----:B------:R-:W-:Y:S01]  /*77b70*/  ISETP.LT.AND P1, PT, R3, UR4, !P1 ;  /* 0x0000000403007c0c */ /* 0x000fe2000cf21270 */
[----:B------:R-:W-:Y:S01]  /*77b80*/  VIADD R7, R0, 0x16f ;  /* 0x0000016f00077836 */ /* 0x000fe20000000000 */
[----:B------:R-:W-:Y:S01]  /*77b90*/  PRMT R6, R237, 0x7771, RZ ;  /* 0x00007771ed067816 */ /* 0x000fe200000000ff */
[----:B------:R-:W-:Y:S01]  /*77ba0*/  ULDC UR4, c[0x0][0x22c] ;  /* 0x00008b0000047ab9 */ /* 0x000fe20000000800 */
[----:B------:R-:W-:Y:S01]  /*77bb0*/  ISETP.LT.AND P5, PT, R2, UR6, !P0 ;  /* 0x0000000602007c0c */ /* 0x000fe2000c7a1270 */
[----:B------:R-:W-:-:S02]  /*77bc0*/  ULDC UR6, c[0x0][0x228] ;  /* 0x00008a0000067ab9 */ /* 0x000fc40000000800 */
[----:B------:R-:W-:Y:S01]  /*77bd0*/  ISETP.LT.AND P0, PT, R3, UR6, !P0 ;  /* 0x0000000603007c0c */ /* 0x000fe2000c701270 */
[----:B------:R-:W-:Y:S01]  /*77be0*/  ULDC UR6, c[0x0][0x228] ;  /* 0x00008a0000067ab9 */ /* 0x000fe20000000800 */
[----:B------:R-:W-:Y:S01]  /*77bf0*/  ISETP.GE.AND P2, PT, R7, UR4, PT ;  /* 0x0000000407007c0c */ /* 0x000fe2000bf46270 */
[----:B------:R-:W-:Y:S02]  /*77c00*/  ULDC UR4, c[0x0][0x228] ;  /* 0x00008a0000047ab9 */ /* 0x000fe40000000800 */
[----:B------:R-:W-:Y:S01]  /*77c10*/  ISETP.LT.AND P6, PT, R2, UR4, !P3 ;  /* 0x0000000402007c0c */ /* 0x000fe2000dfc1270 */
[----:B------:R-:W-:Y:S01]  /*77c20*/  ULDC UR4, c[0x0][0x22c] ;  /* 0x00008b0000047ab9 */ /* 0x000fe20000000800 */
[----:B------:R-:W-:Y:S01]  /*77c30*/  ISETP.LT.AND P3, PT, R3, UR6, !P3 ;  /* 0x0000000603007c0c */ /* 0x000fe2000df61270 */
[----:B------:R-:W-:Y:S01]  /*77c40*/  ULDC UR6, c[0x0][0x228] ;  /* 0x00008a0000067ab9 */ /* 0x000fe20000000800 */
[C---:B------:R-:W-:Y:S01]  /*77c50*/  PRMT R7, R237.reuse, 0x7772, RZ ;  /* 0x00007772ed077816 */ /* 0x040fe200000000ff */
[----:B----4-:R0:W-:Y:S04]  /*77c60*/  @P1 STG.E.U8 desc[UR44][R184.64], R6 ;  /* 0x00000006b8001986 */ /* 0x0101e8000c10112c */
        /* <DEDUP_REMOVED lines=9> */
[----:B------:R-:W-:Y:S04]  /*77d00*/  @P6 STG.E.U8 desc[UR44][R190.64], R7 ;  /* 0x00000007be006986 */ /* 0x000fe8000c10112c */
[----:B--2---:R0:W-:Y:S04]  /*77d10*/  @P3 STG.E.U8 desc[UR44][R182.64], R6 ;  /* 0x00000006b6003986 */ /* 0x0041e8000c10112c */
[----:B0-----:R-:W2:Y:S01]  /*77d20*/  LDL.LU.64 R182, [R1+0x670] ;  /* 0x0006700001b67983 */ /* 0x001ea20000300a00 */
[----:B------:R-:W-:Y:S01]  /*77d30*/  ISETP.GE.AND P1, PT, R178, UR4, PT ;  /* 0x00000004b2007c0c */ /* 0x000fe2000bf26270 */
[----:B------:R-:W-:-:S02]  /*77d40*/  ULDC UR4, c[0x0][0x228] ;  /* 0x00008a0000047ab9 */ /* 0x000fc40000000800 */
[----:B------:R-:W-:Y:S01]  /*77d50*/  ISETP.LT.AND P5, PT, R2, UR4, !P2 ;  /* 0x0000000402007c0c */ /* 0x000fe2000d7a1270 */
[----:B------:R-:W-:Y:S01]  /*77d60*/  VIADD R6, R0, 0x171 ;  /* 0x0000017100067836 */ /* 0x000fe20000000000 */
[----:B------:R-:W-:Y:S01]  /*77d70*/  ULDC UR4, c[0x0][0x22c] ;  /* 0x00008b0000047ab9 */ /* 0x000fe20000000800 */
[----:B------:R-:W-:Y:S01]  /*77d80*/  PRMT R7, R187, 0x7772, RZ ;  /* 0x00007772bb077816 */ /* 0x000fe200000000ff */
[----:B------:R-:W2:Y:S01]  /*77d90*/  LDL.LU R237, [R1+0x24] ;  /* 0x0000240001ed7983 */ /* 0x000ea20000300800 */
[----:B------:R-:W-:Y:S01]  /*77da0*/  ISETP.LT.AND P2, PT, R3, UR6, !P2 ;  /* 0x0000000603007c0c */ /* 0x000fe2000d741270 */
[----:B------:R-:W-:Y:S01]  /*77db0*/  ULDC UR6, c[0x0][0x228] ;  /* 0x00008a0000067ab9 */ /* 0x000fe20000000800 */
[----:B------:R-:W-:Y:S01]  /*77dc0*/  ISETP.GE.AND P0, PT, R6, UR4, PT ;  /* 0x0000000406007c0c */ /* 0x000fe2000bf06270 */
[----:B------:R-:W-:Y:S01]  /*77dd0*/  VIADD R6, R0, 0x172 ;  /* 0x0000017200067836 */ /* 0x000fe20000000000 */
[----:B------:R-:W-:Y:S01]  /*77de0*/  ISETP.LT.AND P6, PT, R2, UR8, !P1 ;  /* 0x0000000802007c0c */ /* 0x000fe2000cfc1270 */
[----:B------:R-:W-:Y:S01]  /*77df0*/  ULDC UR4, c[0x0][0x22c] ;  /* 0x00008b0000047ab9 */ /* 0x000fe20000000800 */
[----:B------:R-:W-:Y:S01]  /*77e00*/  VIADD R178, R0, 0x174 ;  /* 0x0000017400b27836 */ /* 0x000fe20000000000 */
[----:B------:R-:W-:Y:S01]  /*77e10*/  ULDC UR8, c[0x0][0x228] ;  /* 0x00008a0000087ab9 */ /* 0x000fe20000000800 */
[----:B------:R-:W-:Y:S01]  /*77e20*/  ISETP.GE.AND P3, PT, R6, UR4, PT ;  /* 0x0000000406007c0c */ /* 0x000fe2000bf66270 */
[----:B------:R-:W-:-:S02]  /*77e30*/  ULDC UR4, c[0x0][0x228] ;  /* 0x00008a0000047ab9 */ /* 0x000fc40000000800 */
[----:B------:R-:W-:Y:S01]  /*77e40*/  ISETP.LT.AND P1, PT, R3, UR4, !P1 ;  /* 0x0000000403007c0c */ /* 0x000fe2000cf21270 */
[----:B------:R-:W-:Y:S01]  /*77e50*/  ULDC UR4, c[0x0][0x22c] ;  /* 0x00008b0000047ab9 */ /* 0x000fe20000000800 */
[----:B----4-:R0:W-:Y:S01]  /*77e60*/  @P5 STG.E.U8 desc[UR44][R184.64], R7 ;  /* 0x00000007b8005986 */ /* 0x0101e2000c10112c */
[----:B------:R-:W-:-:S03]  /*77e70*/  PRMT R6, R186, 0x7770, RZ ;  /* 0x00007770ba067816 */ /* 0x000fc600000000ff */
        /* <DEDUP_REMOVED lines=44> */
[----:B------:R-:W2:Y:S01]  /*78140*/  LDL.LU.64 R192, [R1+0x620] ;  /* 0x0006200001c07983 */ /* 0x000ea20000300a00 */
[----:B------:R-:W-:Y:S01]  /*78150*/  ISETP.GE.AND P0, PT, R6, UR4, PT ;  /* 0x0000000406007c0c */ /* 0x000fe2000bf06270 */
[C---:B------:R-:W-:Y:S01]  /*78160*/  VIADD R6, R0.reuse, 0x176 ;  /* 0x0000017600067836 */ /* 0x040fe20000000000 */
[----:B------:R-:W-:Y:S01]  /*78170*/  ULDC UR4, c[0x0][0x22c] ;  /* 0x00008b0000047ab9 */ /* 0x000fe20000000800 */
[----:B------:R-:W-:Y:S01]  /*78180*/  PRMT R7, R237, 0x7773, RZ ;  /* 0x00007773ed077816 */ /* 0x000fe200000000ff */
[----:B------:R-:W2:Y:S01]  /*78190*/  LDL.LU R186, [R1+0x2c] ;  /* 0x00002c0001ba7983 */ /* 0x000ea20000300800 */
        /* <DEDUP_REMOVED lines=45> */
[----:B----4-:R0:W-:Y:S02]  /*78470*/  @P3 STG.E.U8 desc[UR44][R184.64], R6 ;  /* 0x00000006b8003986 */ /* 0x0101e4000c10112c */
[----:B0-----:R-:W-:Y:S02]  /*78480*/  VIADD R6, R0, 0x179 ;  /* 0x0000017900067836 */ /* 0x001fe40000000000 */
[----:B------:R-:W4:Y:S03]  /*78490*/  LDL.LU.64 R184, [R1+0x5f0] ;  /* 0x0005f00001b87983 */ /* 0x000f260000300a00 */
[----:B------:R-:W-:Y:S01]  /*784a0*/  ISETP.GE.AND P0, PT, R6, UR4, PT ;  /* 0x0000000406007c0c */ /* 0x000fe2000bf06270 */
[----:B------:R-:W-:Y:S01]  /*784b0*/  VIADD R6, R0, 0x17a ;  /* 0x0000017a00067836 */ /* 0x000fe20000000000 */
[----:B------:R-:W-:Y:S01]  /*784c0*/  ULDC UR4, c[0x0][0x22c] ;  /* 0x00008b0000047ab9 */ /* 0x000fe20000000800 */
[----:B------:R-:W4:Y:S03]  /*784d0*/  LDL.LU R187, [R1+0x14] ;  /* 0x0000140001bb7983 */ /* 0x000f260000300800 */
        /* <DEDUP_REMOVED lines=11> */
[C---:B------:R-:W-:Y:S01]  /*78590*/  ISETP.LT.AND P1, PT, R3.reuse, UR4, !P1 ;  /* 0x0000000403007c0c */ /* 0x040fe2000cf21270 */
[----:B------:R-:W-:Y:S01]  /*785a0*/  VIADD R7, R0, 0x17b ;  /* 0x0000017b00077836 */ /* 0x000fe20000000000 */
[C---:B------:R-:W-:Y:S01]  /*785b0*/  ISETP.LT.AND P5, PT, R2.reuse, UR6, !P0 ;  /* 0x0000000602007c0c */ /* 0x040fe2000c7a1270 */
[----:B------:R-:W-:Y:S01]  /*785c0*/  ULDC UR6, c[0x0][0x228] ;  /* 0x00008a0000067ab9 */ /* 0x000fe20000000800 */
[----:B------:R-:W-:Y:S01]  /*785d0*/  ULDC UR4, c[0x0][0x22c] ;  /* 0x00008b0000047ab9 */ /* 0x000fe20000000800 */
[----:B------:R-:W-:Y:S01]  /*785e0*/  ISETP.LT.AND P0, PT, R3, UR6, !P0 ;  /* 0x0000000603007c0c */ /* 0x000fe2000c701270 */
[----:B------:R-:W2:Y:S01]  /*785f0*/  LDL.LU.64 R188, [R1+0x5c8] ;  /* 0x0005c80001bc7983 */ /* 0x000ea20000300a00 */
[----:B------:R-:W-:Y:S01]  /*78600*/  PRMT R6, R237, 0x7771, RZ ;  /* 0x00007771ed067816 */ /* 0x000fe200000000ff */
[----:B------:R-:W-:Y:S01]  /*78610*/  ULDC UR6, c[0x0][0x228] ;  /* 0x00008a0000067ab9 */ /* 0x000fe20000000800 */
[----:B------:R-:W-:Y:S01]  /*78620*/  ISETP.GE.AND P2, PT, R7, UR4, PT ;  /* 0x0000000407007c0c */ /* 0x000fe2000bf46270 */
[----:B------:R-:W-:Y:S01]  /*78630*/  ULDC UR4, c[0x0][0x228] ;  /* 0x00008a0000047ab9 */ /* 0x000fe20000000800 */
[----:B------:R-:W2:Y:S01]  /*78640*/  LDL.LU R186, [R1+0x18] ;  /* 0x0000180001ba7983 */ /* 0x000ea20000300800 */
[----:B------:R-:W-:Y:S01]  /*78650*/  ISETP.LT.AND P6, PT, R2, UR4, !P3 ;  /* 0x0000000402007c0c */ /* 0x000fe2000dfc1270 */
[----:B------:R-:W-:Y:S01]  /*78660*/  ULDC UR4, c[0x0][0x22c] ;  /* 0x00008b0000047ab9 */ /* 0x000fe20000000800 */
[----:B------:R-:W-:Y:S01]  /*78670*/  ISETP.LT.AND P3, PT, R3, UR6, !P3 ;  /* 0x0000000603007c0c */ /* 0x000fe2000df61270 */
[----:B------:R-:W-:Y:S01]  /*78680*/  ULDC UR6, c[0x0][0x228] ;  /* 0x00008a0000067ab9 */ /* 0x000fe20000000800 */
[C---:B------:R-:W-:Y:S01]  /*78690*/  PRMT R7, R237.reuse, 0x7772, RZ ;  /* 0x00007772ed077816 */ /* 0x040fe200000000ff */
[----:B----4-:R0:W-:Y:S02]  /*786a0*/  @P1 STG.E.U8 desc[UR44][R184.64], R6 ;  /* 0x00000006b8001986 */ /* 0x0101e4000c10112c */
[----:B0-----:R-:W-:-:S02]  /*786b0*/  PRMT R6, R237, 0x7773, RZ ;  /* 0x00007773ed067816 */ /* 0x001fc400000000ff */
[----:B------:R-:W4:Y:S04]  /*786c0*/  LDL.LU.64 R184, [R1+0x5c0] ;  /* 0x0005c00001b87983 */ /* 0x000f280000300a00 */
[----:B---3--:R0:W-:Y:S04]  /*786d0*/  @P5 STG.E.U8 desc[UR44][R180.64], R7 ;  /* 0x00000007b4005986 */ /* 0x0081e8000c10112c */
[----:B------:R1:W-:Y:S01]  /*786e0*/  @P0 STG.E.U8 desc[UR44][R192.64], R6 ;  /* 0x00000006c0000986 */ /* 0x0003e2000c10112c */
[----:B0-----:R-:W-:-:S03]  /*786f0*/  PRMT R7, R187, 0x7770, RZ ;  /* 0x00007770bb077816 */ /* 0x001fc600000000ff */
[----:B------:R-:W3:Y:S01]  /*78700*/  LDL.LU.64 R180, [R1+0x5b8] ;  /* 0x0005b80001b47983 */ /* 0x000ee20000300a00 */
[----:B-1----:R-:W-:-:S03]  /*78710*/  PRMT R6, R187, 0x7771, RZ ;  /* 0x00007771bb067816 */ /* 0x002fc600000000ff */
[----:B------:R-:W-:Y:S04]  /*78720*/  @P6 STG.E.U8 desc[UR44][R190.64], R7 ;  /* 0x00000007be006986 */ /* 0x000fe8000c10112c */
[----:B--2---:R0:W-:Y:S04]  /*78730*/  @P3 STG.E.U8 desc[UR44][R182.64], R6 ;  /* 0x00000006b6003986 */ /* 0x0041e8000c10112c */
[----:B0-----:R-:W2:Y:S04]  /*78740*/  LDL.LU.64 R182, [R1+0x5b0] ;  /* 0x0005b00001b67983 */ /* 0x001ea80000300a00 */
[----:B------:R-:W2:Y:S01]  /*78750*/  LDL.LU.64 R192, [R1+0x5a8] ;  /* 0x0005a80001c07983 */ /* 0x000ea20000300a00 */
[----:B------:R-:W-:Y:S01]  /*78760*/  ISETP.GE.AND P1, PT, R178, UR4, PT ;  /* 0x00000004b2007c0c */ /* 0x000fe2000bf26270 */
[----:B------:R-:W-:-:S02]  /*78770*/  ULDC UR4, c[0x0][0x228] ;  /* 0x00008a0000047ab9 */ /* 0x000fc40000000800 */
[----:B------:R-:W-:Y:S01]  /*78780*/  ISETP.LT.AND P5, PT, R2, UR4, !P2 ;  /* 0x0000000402007c0c */ /* 0x000fe2000d7a1270 */
[----:B------:R-:W-:Y:S01]  /*78790*/  VIADD R6, R0, 0x17d ;  /* 0x0000017d00067836 */ /* 0x000fe20000000000 */
[----:B------:R-:W-:Y:S01]  /*787a0*/  ULDC UR4, c[0x0][0x22c] ;  /* 0x00008b0000047ab9 */ /* 0x000fe20000000800 */
[----:B------:R-:W-:Y:S01]  /*787b0*/  ISETP.LT.AND P2, PT, R3, UR6, !P2 ;  /* 0x0000000603007c0c */ /* 0x000fe2000d741270 */
[----:B------:R-:W-:Y:S01]  /*787c0*/  ULDC UR6, c[0x0][0x228] ;  /* 0x00008a0000067ab9 */ /* 0x000fe20000000800 */
[----:B------:R-:W-:Y:S01]  /*787d0*/  PRMT R7, R187, 0x7772, RZ ;  /* 0x00007772bb077816 */ /* 0x000fe200000000ff */
[----:B------:R-:W2:Y:S01]  /*787e0*/  LDL.LU.64 R190, [R1+0x5a0] ;  /* 0x0005a00001be7983 */ /* 0x000ea20000300a00 */
[----:B------:R-:W-:Y:S01]  /*787f0*/  ISETP.GE.AND P0, PT, R6, UR4, PT ;  /* 0x0000000406007c0c */ /* 0x000fe2000bf06270 */
[----:B------:R-:W-:Y:S01]  /*78800*/  VIADD R6, R0, 0x17e ;  /* 0x0000017e00067836 */ /* 0x000fe20000000000 */
[----:B------:R-:W-:Y:S01]  /*78810*/  ISETP.LT.AND P6, PT, R2, UR8, !P1 ;  /* 0x0000000802007c0c */ /* 0x000fe2000cfc1270 */
[----:B------:R-:W-:Y:S01]  /*78820*/  ULDC UR4, c[0x0][0x22c] ;  /* 0x00008b0000047ab9 */ /* 0x000fe20000000800 */
[----:B------:R-:W2:Y:S01]  /*78830*/  LDL.LU R237, [R1+0x1c] ;  /* 0x00001c0001ed7983 */ /* 0x000ea20000300800 */
[----:B------:R-:W-:Y:S01]  /*78840*/  VIADD R178, R0, 0x180 ;  /* 0x0000018000b27836 */ /* 0x000fe20000000000 */
[----:B------:R-:W-:Y:S01]  /*78850*/  ISETP.GE.AND P3, PT, R6, UR4, PT ;  /* 0x0000000406007c0c */ /* 0x000fe2000bf66270 */
[----:B------:R-:W-:Y:S01]  /*78860*/  ULDC UR4, c[0x0][0x228] ;  /* 0x00008a0000047ab9 */ /* 0x000fe20000000800 */
[----:B------:R0:W-:Y:S01]  /*78870*/  @P5 STG.E.U8 desc[UR44][R188.64], R7 ;  /* 0x00000007bc005986 */ /* 0x0001e2000c10112c */
[----:B------:R-:W-:Y:S01]  /*78880*/  ISETP.LT.AND P1, PT, R3, UR4, !P1 ;  /* 0x0000000403007c0c */ /* 0x000fe2000cf21270 */
[----:B------:R-:W-:Y:S01]  /*78890*/  ULDC UR4, c[0x0][0x22c] ;  /* 0x00008b0000047ab9 */ /* 0x000fe20000000800 */
[----:B------:R-:W-:Y:S01]  /*788a0*/  PRMT R6, R186, 0x7770, RZ ;  /* 0x00007770ba067816 */ /* 0x000fe200000000ff */
[----:B------:R-:W-:Y:S01]  /*788b0*/  ULDC UR8, c[0x0][0x228] ;  /* 0x00008a0000087ab9 */ /* 0x000fe20000000800 */
[----:B------:R-:W-:Y:S01]  /*788c0*/  ISETP.LT.AND P5, PT, R2, UR6, !P0 ;  /* 0x0000000602007c0c */ /* 0x000fe2000c7a1270 */
[----:B------:R-:W-:Y:S01]  /*788d0*/  ULDC UR6, c[0x0][0x228] ;  /* 0x00008a0000067ab9 */ /* 0x000fe20000000800 */
[----:B0-----:R-:W-:-:S05]  /*788e0*/  PRMT R7, R187, 0x7773, RZ ;  /* 0x00007773bb077816 */ /* 0x001fca00000000ff */
[----:B----4-:R0:W-:Y:S02]  /*788f0*/  @P2 STG.E.U8 desc[UR44][R184.64], R7 ;  /* 0x00000007b8002986 */ /* 0x0101e4000c10112c */
[----:B0-----:R-:W-:-:S05]  /*78900*/  VIADD R7, R0, 0x17f ;  /* 0x0000017f00077836 */ /* 0x001fca0000000000 */
[----:B------:R-:W-:Y:S01]  /*78910*/  ISETP.GE.AND P2, PT, R7, UR4, PT ;  /* 0x0000000407007c0c */ /* 0x000fe2000bf46270 */
[----:B------:R-:W-:Y:S01]  /*78920*/  ULDC UR4, c[0x0][0x228] ;  /* 0x00008a0000047ab9 */ /* 0x000fe20000000800 */
[----:B------:R-:W-:Y:S01]  /*78930*/  PRMT R7, R186, 0x7772, RZ ;  /* 0x00007772ba077816 */ /* 0x000fe200000000ff */
[----:B---3--:R0:W-:Y:S01]  /*78940*/  @P6 STG.E.U8 desc[UR44][R180.64], R6 ;  /* 0x00000006b4006986 */ /* 0x0081e2000c10112c */
[----:B------:R-:W-:Y:S01]  /*78950*/  ISETP.LT.AND P6, PT, R2, UR4, !P3 ;  /* 0x0000000402007c0c */ /* 0x000fe2000dfc1270 */
[----:B------:R-:W-:Y:S01]  /*78960*/  ULDC UR4, c[0x0][0x22c] ;  /* 0x00008b0000047ab9 */ /* 0x000fe20000000800 */
[----:B0-----:R-:W-:Y:S01]  /*78970*/  PRMT R6, R186, 0x7771, RZ ;  /* 0x00007771ba067816 */ /* 0x001fe200000000ff */
[----:B------:R-:W3:Y:S04]  /*78980*/  LDL.LU.64 R180, [R1+0x590] ;  /* 0x0005900001b47983 */ /* 0x000ee80000300a00 */
[----:B------:R-:W4:Y:S04]  /*78990*/  LDL.LU.64 R184, [R1+0x588] ;  /* 0x0005880001b87983 */ /* 0x000f280000300a00 */
[----:B------:R-:W4:Y:S04]  /*789a0*/  LDL.LU.64 R188, [R1+0x580] ;  /* 0x0005800001bc7983 */ /* 0x000f280000300a00 */
[----:B--2---:R0:W-:Y:S01]  /*789b0*/  @P1 STG.E.U8 desc[UR44][R182.64], R6 ;  /* 0x00000006b6001986 */ /* 0x0041e2000c10112c */
[----:B------:R-:W-:Y:S01]  /*789c0*/  ISETP.GE.AND P1, PT, R178, UR4, PT ;  /* 0x00000004b2007c0c */ /* 0x000fe2000bf26270 */
[----:B------:R-:W-:-:S02]  /*789d0*/  ULDC UR4, c[0x0][0x228] ;  /* 0x00008a0000047ab9 */ /* 0x000fc40000000800 */
[----:B------:R1:W-:Y:S04]  /*789e0*/  @P5 STG.E.U8 desc[UR44][R192.64], R7 ;  /* 0x00000007c0005986 */ /* 0x0003e8000c10112c */
[----:B0-----:R-:W2:Y:S04]  /*789f0*/  LDL.LU.64 R182, [R1+0x578] ;  /* 0x0005780001b67983 */ /* 0x001ea80000300a00 */
[----:B------:R-:W2:Y:S04]  /*78a00*/  LDL.LU R187, [R1+0x70] ;  /* 0x0000700001bb7983 */ /* 0x000ea80000300800 */
[----:B-1----:R-:W2:Y:S04]  /*78a10*/  LDL.LU.64 R192, [R1+0x1bb8] ;  /* 0x001bb80001c07983 */ /* 0x002ea80000300a00 */
[----:B------:R-:W3:Y:S01]  /*78a20*/  LDL.LU.64 R178, [R1+0x598] ;  /* 0x0005980001b27983 */ /* 0x000ee20000300a00 */
[----:B------:R-:W-:Y:S01]  /*78a30*/  ISETP.LT.AND P0, PT, R3, UR6, !P0 ;  /* 0x0000000603007c0c */ /* 0x000fe2000c701270 */
[----:B------:R-:W-:-:S02]  /*78a40*/  ULDC UR6, c[0x0][0x228] ;  /* 0x00008a0000067ab9 */ /* 0x000fc40000000800 */
[----:B------:R-:W-:Y:S01]  /*78a50*/  ISETP.LT.AND P3, PT, R3, UR6, !P3 ;  /* 0x0000000603007c0c */ /* 0x000fe2000df61270 */
[----:B------:R-:W-:Y:S01]  /*78a60*/  ULDC UR6, c[0x0][0x228] ;  /* 0x00008a0000067ab9 */ /* 0x000fe20000000800 */
[----:B------:R-:W-:Y:S02]  /*78a70*/  PRMT R6, R186, 0x7773, RZ ;  /* 0x00007773ba067816 */ /* 0x000fe400000000ff */
[----:B------:R-:W-:Y:S01]  /*78a80*/  ISETP.LT.AND P5, PT, R2, UR4, !P2 ;  /* 0x0000000402007c0c */ /* 0x000fe2000d7a1270 */
[----:B------:R-:W-:Y:S01]  /*78a90*/  ULDC UR4, c[0x0][0x22c] ;  /* 0x00008b0000047ab9 */ /* 0x000fe20000000800 */
[----:B------:R-:W-:-:S04]  /*78aa0*/  PRMT R7, R237, 0x7770, RZ ;  /* 0x00007770ed077816 */ /* 0x000fc800000000ff */
[----:B------:R0:W-:Y:S02]  /*78ab0*/  @P0 STG.E.U8 desc[UR44][R190.64], R6 ;  /* 0x00000006be000986 */ /* 0x0001e4000c10112c */
[C---:B0-----:R-:W-:Y:S02]  /*78ac0*/  PRMT R6, R237.reuse, 0x7771, RZ ;  /* 0x00007771ed067816 */ /* 0x041fe400000000ff */
[----:B------:R-:W2:Y:S04]  /*78ad0*/  LDL.LU.64 R190, [R1+0x1bb0] ;  /* 0x001bb00001be7983 */ /* 0x000ea80000300a00 */
[----:B---3--:R0:W-:Y:S04]  /*78ae0*/  @P6 STG.E.U8 desc[UR44][R178.64], R7 ;  /* 0x00000007b2006986 */ /* 0x0081e8000c10112c */
[----:B------:R1:W-:Y:S01]  /*78af0*/  @P3 STG.E.U8 desc[UR44][R180.64], R6 ;  /* 0x00000006b4003986 */ /* 0x0003e2000c10112c */
[----:B0-----:R-:W-:-:S03]  /*78b00*/  PRMT R7, R237, 0x7772, RZ ;  /* 0x00007772ed077816 */ /* 0x001fc600000000ff */
[----:B-1----:R-:W3:Y:S04]  /*78b10*/  LDL.LU.64 R180, [R1+0x570] ;  /* 0x0005700001b47983 */ /* 0x002ee80000300a00 */
[----:B----4-:R0:W-:Y:S04]  /*78b20*/  @P5 STG.E.U8 desc[UR44][R184.64], R7 ;  /* 0x00000007b8005986 */ /* 0x0101e8000c10112c */
[----:B0-----:R-:W4:Y:S01]  /*78b30*/  LDL.LU.64 R184, [R1+0x568] ;  /* 0x0005680001b87983 */ /* 0x001f220000300a00 */
[----:B------:R-:W-:Y:S01]  /*78b40*/  VIADD R6, R0, 0x181 ;  /* 0x0000018100067836 */ /* 0x000fe20000000000 */
[----:B------:R-:W-:Y:S01]  /*78b50*/  ISETP.LT.AND P2, PT, R3, UR6, !P2 ;  /* 0x0000000603007c0c */ /* 0x000fe2000d741270 */
[----:B------:R-:W-:-:S03]  /*78b60*/  ULDC UR6, c[0x0][0x228] ;  /* 0x00008a0000067ab9 */ /* 0x000fc60000000800 */
[----:B------:R-:W-:Y:S01]  /*78b70*/  ISETP.GE.AND P0, PT, R6, UR4, PT ;  /* 0x0000000406007c0c */ /* 0x000fe2000bf06270 */
[----:B------:R-:W-:Y:S01]  /*78b80*/  VIADD R6, R0, 0x182 ;  /* 0x0000018200067836 */ /* 0x000fe20000000000 */
[----:B------:R-:W-:Y:S01]  /*78b90*/  ISETP.LT.AND P6, PT, R2, UR8, !P1 ;  /* 0x0000000802007c0c */ /* 0x000fe2000cfc1270 */
[----:B------:R-:W-:Y:S01]  /*78ba0*/  ULDC UR4, c[0x0][0x22c] ;  /* 0x00008b0000047ab9 */ /* 0x000fe20000000800 */
[----:B------:R-:W-:Y:S01]  /*78bb0*/  PRMT R7, R237, 0x7773, RZ ;  /* 0x00007773ed077816 */ /* 0x000fe200000000ff */
[----:B------:R-:W-:Y:S01]  /*78bc0*/  VIADD R178, R0, 0x184 ;  /* 0x0000018400b27836 */ /* 0x000fe20000000000 */
[----:B------:R-:W-:Y:S01]  /*78bd0*/  ISETP.GE.AND P3, PT, R6, UR4, PT ;  /* 0x0000000406007c0c */ /* 0x000fe2000bf66270 */
[----:B------:R-:W-:Y:S01]  /*78be0*/  ULDC UR4, c[0x0][0x228] ;  /* 0x00008a0000047ab9 */ /* 0x000fe20000000800 */
[----:B------:R-:W-:Y:S01]  /*78bf0*/  ISETP.LT.AND P5, PT, R2, UR6, !P0 ;  /* 0x0000000602007c0c */ /* 0x000fe2000c7a1270 */
[----:B------:R0:W-:Y:S01]  /*78c00*/  @P2 STG.E.U8 desc[UR44][R188.64], R7 ;  /* 0x00000007bc002986 */ /* 0x0001e2000c10112c */
[----:B------:R-:W-:Y:S01]  /*78c10*/  ISETP.LT.AND P1, PT, R3, UR4, !P1 ;  /* 0x0000000403007c0c */ /* 0x000fe2000cf21270 */
[----:B------:R-:W-:Y:S01]  /*78c20*/  ULDC UR4, c[0x0][0x22c] ;  /* 0x00008b0000047ab9 */ /* 0x000fe20000000800 */
[----:B--2---:R-:W-:Y:S01]  /*78c30*/  PRMT R6, R187, 0x7770, RZ ;  /* 0x00007770bb067816 */ /* 0x004fe200000000ff */
[----:B------:R-:W2:Y:S01]  /*78c40*/  LDL.LU.64 R236, [R1+0x560] ;  /* 0x0005600001ec7983 */ /* 0x000ea20000300a00 */
[----:B------:R-:W-:Y:S01]  /*78c50*/  ULDC UR6, c[0x0][0x228] ;  /* 0x00008a0000067ab9 */ /* 0x000fe20000000800 */
[----:B------:R-:W-:-:S02]  /*78c60*/  ULDC UR8, c[0x0][0x228] ;  /* 0x00008a0000087ab9 */ /* 0x000fc40000000800 */
[----:B------:R1:W-:Y:S01]  /*78c70*/  @P6 STG.E.U8 desc[UR44][R182.64], R6 ;  /* 0x00000006b6006986 */ /* 0x0003e2000c10112c */
[----:B0-----:R-:W-:-:S03]  /*78c80*/  VIADD R7, R0, 0x183 ;  /* 0x0000018300077836 */ /* 0x001fc60000000000 */
[----:B------:R-:W2:Y:S02]  /*78c90*/  LDL.LU.64 R188, [R1+0x558] ;  /* 0x0005580001bc7983 */ /* 0x000ea40000300a00 */
[----:B------:R-:W-:Y:S01]  /*78ca0*/  ISETP.GE.AND P2, PT, R7, UR4, PT ;  /* 0x0000000407007c0c */ /* 0x000fe2000bf46270 */
[----:B------:R-:W-:Y:S01]  /*78cb0*/  ULDC UR4, c[0x0][0x228] ;  /* 0x00008a0000047ab9 */ /* 0x000fe20000000800 */
[C---:B-1----:R-:W-:Y:S01]  /*78cc0*/  PRMT R6, R187.reuse, 0x7771, RZ ;  /* 0x00007771bb067816 */ /* 0x042fe200000000ff */
[----:B------:R-:W2:Y:S01]  /*78cd0*/  LDL.LU.64 R182, [R1+0x550] ;  /* 0x0005500001b67983 */ /* 0x000ea20000300a00 */
[----:B------:R-:W-:Y:S02]  /*78ce0*/  PRMT R7, R187, 0x7772, RZ ;  /* 0x00007772bb077816 */ /* 0x000fe400000000ff */
[----:B------:R-:W-:Y:S01]  /*78cf0*/  ISETP.LT.AND P6, PT, R2, UR4, !P3 ;  /* 0x0000000402007c0c */ /* 0x000fe2000dfc1270 */
[----:B------:R-:W-:Y:S01]  /*78d00*/  ULDC UR4, c[0x0][0x22c] ;  /* 0x00008b0000047ab9 */ /* 0x000fe20000000800 */
[----:B---3--:R0:W-:Y:S01]  /*78d10*/  @P1 STG.E.U8 desc[UR44][R180.64], R6 ;  /* 0x00000006b4001986 */ /* 0x0081e2000c10112c */
[----:B------:R-:W-:Y:S01]  /*78d20*/  ISETP.GE.AND P1, PT, R178, UR4, PT ;  /* 0x00000004b2007c0c */ /* 0x000fe2000bf26270 */
[----:B------:R-:W-:-:S02]  /*78d30*/  ULDC UR4, c[0x0][0x228] ;  /* 0x00008a0000047ab9 */ /* 0x000fc40000000800 */
[----:B0-----:R-:W3:Y:S01]  /*78d40*/  LDL.LU.64 R180, [R1+0x548] ;  /* 0x0005480001b47983 */ /* 0x001ee20000300a00 */
[----:B------:R-:W-:-:S03]  /*78d50*/  PRMT R6, R187, 0x7773, RZ ;  /* 0x00007773bb067816 */ /* 0x000fc600000000ff */
[----:B------:R-:W3:Y:S04]  /*78d60*/  LDL.LU R179, [R1+0x78] ;  /* 0x0000780001b37983 */ /* 0x000ee80000300800 */
[----:B----4-:R0:W-:Y:S04]  /*78d70*/  @P5 STG.E.U8 desc[UR44][R184.64], R7 ;  /* 0x00000007b8005986 */ /* 0x0101e8000c10112c */
[----:B------:R-:W4:Y:S04]  /*78d80*/  LDL.LU.64 R186, [R1+0x540] ;  /* 0x0005400001ba7983 */ /* 0x000f280000300a00 */
[----:B0-----:R-:W4:Y:S04]  /*78d90*/  LDL.LU.64 R184, [R1+0x538] ;  /* 0x0005380001b87983 */ /* 0x001f280000300a00 */
[----:B------:R-:W3:Y:S01]  /*78da0*/  LDL.LU R178, [R1+0x74] ;  /* 0x0000740001b27983 */ /* 0x000ee20000300800 */
[----:B------:R-:W-:Y:S01]  /*78db0*/  ISETP.LT.AND P0, PT, R3, UR6, !P0 ;  /* 0x0000000603007c0c */ /* 0x000fe2000c701270 */
[----:B------:R-:W-:-:S02]  /*78dc0*/  ULDC UR6, c[0x0][0x228] ;  /* 0x00008a0000067ab9 */ /* 0x000fc40000000800 */
[----:B------:R-:W-:Y:S01]  /*78dd0*/  ISETP.LT.AND P3, PT, R3, UR6, !P3 ;  /* 0x0000000603007c0c */ /* 0x000fe2000df61270 */
[----:B------:R-:W-:-:S09]  /*78de0*/  ULDC UR6, c[0x0][0x228] ;  /* 0x00008a0000067ab9 */ /* 0x000fd20000000800 */
[----:B--2---:R0:W-:Y:S01]  /*78df0*/  @P0 STG.E.U8 desc[UR44][R236.64], R6 ;  /* 0x00000006ec000986 */ /* 0x0041e2000c10112c */
[----:B------:R-:W-:Y:S01]  /*78e00*/  ISETP.LT.AND P5, PT, R2, UR4, !P2 ;  /* 0x0000000402007c0c */ /* 0x000fe2000d7a1270 */
[----:B------:R-:W-:Y:S01]  /*78e10*/  ULDC UR4, c[0x0][0x22c] ;  /* 0x00008b0000047ab9 */ /* 0x000fe20000000800 */
[----:B------:R-:W-:Y:S01]  /*78e20*/  ISETP.LT.AND P2, PT, R3, UR6, !P2 ;  /* 0x0000000603007c0c */ /* 0x000fe2000d741270 */
[----:B------:R-:W-:Y:S01]  /*78e30*/  ULDC UR6, c[0x0][0x228] ;  /* 0x00008a0000067ab9 */ /* 0x000fe20000000800 */
[C---:B---3--:R-:W-:Y:S02]  /*78e40*/  PRMT R7, R178.reuse, 0x7770, RZ ;  /* 0x00007770b2077816 */ /* 0x048fe400000000ff */
[----:B0-----:R-:W-:-:S03]  /*78e50*/  PRMT R6, R178, 0x7771, RZ ;  /* 0x00007771b2067816 */ /* 0x001fc600000000ff */
[----:B------:R-:W-:Y:S04]  /*78e60*/  @P6 STG.E.U8 desc[UR44][R188.64], R7 ;  /* 0x00000007bc006986 */ /* 0x000fe8000c10112c */
[----:B------:R0:W-:Y:S04]  /*78e70*/  @P3 STG.E.U8 desc[UR44][R182.64], R6 ;  /* 0x00000006b6003986 */ /* 0x0001e8000c10112c */
[----:B0-----:R-:W2:Y:S01]  /*78e80*/  LDL.LU.64 R182, [R1+0x530] ;  /* 0x0005300001b67983 */ /* 0x001ea20000300a00 */
[----:B------:R-:W-:Y:S01]  /*78e90*/  VIADD R6, R0, 0x185 ;  /* 0x0000018500067836 */ /* 0x000fe20000000000 */
[----:B------:R-:W-:Y:S01]  /*78ea0*/  ISETP.LT.AND P6, PT, R2, UR8, !P1 ;  /* 0x0000000802007c0c */ /* 0x000fe2000cfc1270 */
[----:B------:R-:W-:Y:S01]  /*78eb0*/  ULDC UR8, c[0x0][0x228] ;  /* 0x00008a0000087ab9 */ /* 0x000fe20000000800 */
[----:B------:R-:W3:Y:S01]  /*78ec0*/  LDL.LU.64 R236, [R1+0x528] ;  /* 0x0005280001ec7983 */ /* 0x000ee20000300a00 */
[----:B------:R-:W-:-:S02]  /*78ed0*/  PRMT R7, R178, 0x7772, RZ ;  /* 0x00007772b2077816 */ /* 0x000fc400000000ff */
[----:B------:R-:W-:Y:S01]  /*78ee0*/  ISETP.GE.AND P0, PT, R6, UR4, PT ;  /* 0x0000000406007c0c */ /* 0x000fe2000bf06270 */
[----:B------:R-:W3:Y:S01]  /*78ef0*/  LDL.LU.64 R188, [R1+0x520] ;  /* 0x0005200001bc7983 */ /* 0x000ee20000300a00 */
[----:B------:R-:W-:Y:S01]  /*78f00*/  VIADD R6, R0, 0x186 ;  /* 0x0000018600067836 */ /* 0x000fe20000000000 */
[----:B------:R-:W-:Y:S02]  /*78f10*/  ULDC UR4, c[0x0][0x22c] ;  /* 0x00008b0000047ab9 */ /* 0x000fe40000000800 */
[----:B------:R0:W-:Y:S02]  /*78f20*/  @P5 STG.E.U8 desc[UR44][R180.64], R7 ;  /* 0x00000007b4005986 */ /* 0x0001e4000c10112c */
[----:B------:R-:W-:Y:S01]  /*78f30*/  ISETP.GE.AND P3, PT, R6, UR4, PT ;  /* 0x0000000406007c0c */ /* 0x000fe2000bf66270 */
[----:B------:R-:W-:Y:S01]  /*78f40*/  ULDC UR4, c[0x0][0x228] ;  /* 0x00008a0000047ab9 */ /* 0x000fe20000000800 */
[----:B------:R-:W-:Y:S01]  /*78f50*/  PRMT R6, R179, 0x7770, RZ ;  /* 0x00007770b3067816 */ /* 0x000fe200000000ff */
[----:B0-----:R-:W3:Y:S01]  /*78f60*/  LDL.LU.64 R180, [R1+0x1ba8] ;  /* 0x001ba80001b47983 */ /* 0x001ee20000300a00 */
[----:B------:R-:W-:-:S03]  /*78f70*/  PRMT R7, R178, 0x7773, RZ ;  /* 0x00007773b2077816 */ /* 0x000fc600000000ff */
[----:B------:R-:W3:Y:S04]  /*78f80*/  LDL.LU R250, [R1+0x7c] ;  /* 0x00007c0001fa7983 */ /* 0x000ee80000300800 */
[----:B----4-:R0:W-:Y:S04]  /*78f90*/  @P2 STG.E.U8 desc[UR44][R186.64], R7 ;  /* 0x00000007ba002986 */ /* 0x0101e8000c10112c */
[----:B------:R1:W-:Y:S04]  /*78fa0*/  @P6 STG.E.U8 desc[UR44][R184.64], R6 ;  /* 0x00000006b8006986 */ /* 0x0003e8000c10112c */
[----:B0-----:R-:W4:Y:S04]  /*78fb0*/  LDL.LU.64 R186, [R1+0x518] ;  /* 0x0005180001ba7983 */ /* 0x001f280000300a00 */
[----:B-1----:R-:W4:Y:S01]  /*78fc0*/  LDL.LU.64 R184, [R1+0x510] ;  /* 0x0005100001b87983 */ /* 0x002f220000300a00 */
[----:B------:R-:W-:Y:S01]  /*78fd0*/  ISETP.LT.AND P1, PT, R3, UR4, !P1 ;  /* 0x0000000403007c0c */ /* 0x000fe2000cf21270 */
[----:B------:R-:W-:Y:S01]  /*78fe0*/  ULDC UR4, c[0x0][0x228] ;  /* 0x00008a0000047ab9 */ /* 0x000fe20000000800 */
[----:B------:R-:W-:-:S02]  /*78ff0*/  PRMT R6, R179, 0x7771, RZ ;  /* 0x00007771b3067816 */ /* 0x000fc400000000ff */
[----:B------:R-:W-:Y:S01]  /*79000*/  ISETP.LT.AND P5, PT, R2, UR4, !P0 ;  /* 0x0000000402007c0c */ /* 0x000fe2000c7a1270 */
[C---:B------:R-:W-:Y:S01]  /*79010*/  VIADD R7, R0.reuse, 0x187 ;  /* 0x0000018700077836 */ /* 0x040fe20000000000 */
[----:B------:R-:W-:Y:S01]  /*79020*/  ISETP.LT.AND P2, PT, R3, UR6, !P0 ;  /* 0x0000000603007c0c */ /* 0x000fe2000c741270 */
[----:B------:R-:W-:Y:S01]  /*79030*/  ULDC UR4, c[0x0][0x22c] ;  /* 0x00008b0000047ab9 */ /* 0x000fe20000000800 */
[----:B------:R-:W-:Y:S01]  /*79040*/  VIADD R178, R0, 0x188 ;  /* 0x0000018800b27836 */ /* 0x000fe20000000000 */
[----:B------:R-:W-:-:S04]  /*79050*/  ULDC UR6, c[0x0][0x228] ;  /* 0x00008a0000067ab9 */ /* 0x000fc80000000800 */
[----:B--2---:R0:W-:Y:S04]  /*79060*/  @P1 STG.E.U8 desc[UR44][R182.64], R6 ;  /* 0x00000006b6001986 */ /* 0x0041e8000c10112c */
[----:B0-----:R-:W2:Y:S01]  /*79070*/  LDL.LU.64 R182, [R1+0x500] ;  /* 0x0005000001b67983 */ /* 0x001ea20000300a00 */
[----:B------:R-:W-:Y:S01]  /*79080*/  ISETP.GE.AND P0, PT, R7, UR4, PT ;  /* 0x0000000407007c0c */ /* 0x000fe2000bf06270 */
[----:B------:R-:W-:Y:S01]  /*79090*/  ULDC UR4, c[0x0][0x22c] ;  /* 0x00008b0000047ab9 */ /* 0x000fe20000000800 */
[C---:B------:R-:W-:Y:S02]  /*790a0*/  PRMT R7, R179.reuse, 0x7772, RZ ;  /* 0x00007772b3077816 */ /* 0x040fe400000000ff */
[----:B------:R-:W-:Y:S02]  /*790b0*/  PRMT R6, R179, 0x7773, RZ ;  /* 0x00007773b3067816 */ /* 0x000fe400000000ff */
[----:B------:R-:W-:Y:S01]  /*790c0*/  ISETP.GE.AND P1, PT, R178, UR4, PT ;  /* 0x00000004b2007c0c */ /* 0x000fe2000bf26270 */
[----:B------:R-:W-:Y:S01]  /*790d0*/  ULDC UR4, c[0x0][0x228] ;  /* 0x00008a0000047ab9 */ /* 0x000fe20000000800 */
[C---:B------:R-:W-:Y:S01]  /*790e0*/  ISETP.LT.AND P6, PT, R2.reuse, UR6, !P3 ;  /* 0x0000000602007c0c */ /* 0x040fe2000dfc1270 */
[----:B---3--:R0:W-:Y:S01]  /*790f0*/  @P5 STG.E.U8 desc[UR44][R236.64], R7 ;  /* 0x00000007ec005986 */ /* 0x0081e2000c10112c */
[----:B------:R-:W-:Y:S01]  /*79100*/  ULDC UR6, c[0x0][0x228] ;  /* 0x00008a0000067ab9 */ /* 0x000fe20000000800 */
[C---:B------:R-:W-:Y:S01]  /*79110*/  ISETP.LT.AND P3, PT, R3.reuse, UR4, !P3 ;  /* 0x0000000403007c0c */ /* 0x040fe2000df61270 */
[----:B------:R-:W-:Y:S01]  /*79120*/  ULDC UR4, c[0x0][0x228] ;  /* 0x00008a0000047ab9 */ /* 0x000fe20000000800 */
[----:B------:R1:W-:Y:S01]  /*79130*/  @P2 STG.E.U8 desc[UR44][R188.64], R6 ;  /* 0x00000006bc002986 */ /* 0x0003e2000c10112c */
[----:B------:R-:W-:Y:S01]  /*79140*/  ISETP.LT.AND P2, PT, R2, UR6, !P0 ;  /* 0x0000000602007c0c */ /* 0x000fe2000c741270 */
[----:B------:R-:W-:Y:S01]  /*79150*/  ULDC UR6, c[0x0][0x228] ;  /* 0x00008a0000067ab9 */ /* 0x000fe20000000800 */
[----:B------:R-:W-:Y:S01]  /*79160*/  ISETP.LT.AND P5, PT, R3, UR4, !P0 ;  /* 0x0000000403007c0c */ /* 0x000fe2000c7a1270 */
[----:B------:R-:W-:Y:S01]  /*79170*/  ULDC UR4, c[0x0][0x22c] ;  /* 0x00008b0000047ab9 */ /* 0x000fe20000000800 */
[----:B0-----:R-:W-:Y:S01]  /*79180*/  VIADD R7, R0, 0x189 ;  /* 0x0000018900077836 */ /* 0x001fe20000000000 */
[C---:B------:R-:W-:Y:S01]  /*79190*/  PRMT R178, R250.reuse, 0x7771, RZ ;  /* 0x00007771fab27816 */ /* 0x040fe200000000ff */
[----:B------:R-:W3:Y:S01]  /*791a0*/  LDL.LU.64 R236, [R1+0x4f8] ;  /* 0x0004f80001ec7983 */ /* 0x000ee20000300a00 */
[----:B-1----:R-:W-:-:S02]  /*791b0*/  PRMT R6, R250, 0x7770, RZ ;  /* 0x00007770fa067816 */ /* 0x002fc400000000ff */
[----:B------:R-:W-:Y:S01]  /*791c0*/  ISETP.GE.AND P0, PT, R7, UR4, PT ;  /* 0x0000000407007c0c */ /* 0x000fe2000bf06270 */
[----:B------:R-:W-:Y:S01]  /*791d0*/  ULDC UR4, c[0x0][0x228] ;  /* 0x00008a0000047ab9 */ /* 0x000fe20000000800 */
[C---:B------:R-:W-:Y:S01]  /*791e0*/  PRMT R7, R250.reuse, 0x7772, RZ ;  /* 0x00007772fa077816 */ /* 0x040fe200000000ff */
[----:B----4-:R0:W-:Y:S04]  /*791f0*/  @P6 STG.E.U8 desc[UR44][R186.64], R6 ;  /* 0x00000006ba006986 */ /* 0x0101e8000c10112c */
[----:B------:R-:W-:Y:S04]  /*79200*/  @P3 STG.E.U8 desc[UR44][R184.64], R178 ;  /* 0x000000b2b8003986 */ /* 0x000fe8000c10112c */
[----:B------:R1:W-:Y:S04]  /*79210*/  @P2 STG.E.U8 desc[UR44][R180.64], R7 ;  /* 0x00000007b4002986 */ /* 0x0003e8000c10112c */
[----:B0-----:R-:W4:Y:S04]  /*79220*/  LDL.LU.64 R186, [R1+0x4f0] ;  /* 0x0004f00001ba7983 */ /* 0x001f280000300a00 */
[----:B------:R-:W4:Y:S04]  /*79230*/  LDL.LU.64 R188, [R1+0x4e8] ;  /* 0x0004e80001bc7983 */ /* 0x000f280000300a00 */
[----:B-1----:R-:W3:Y:S01]  /*79240*/  LDL.LU.64 R180, [R1+0x1ba0] ;  /* 0x001ba00001b47983 */ /* 0x002ee20000300a00 */
[----:B------:R-:W-:-:S03]  /*79250*/  PRMT R6, R250, 0x7773, RZ ;  /* 0x00007773fa067816 */ /* 0x000fc600000000ff */
[----:B------:R-:W4:Y:S04]  /*79260*/  LDL.LU.64 R184, [R1+0x4e0] ;  /* 0x0004e00001b87983 */ /* 0x000f280000300a00 */
[----:B--2---:R0:W-:Y:S04]  /*79270*/  @P5 STG.E.U8 desc[UR44][R182.64], R6 ;  /* 0x00000006b6005986 */ /* 0x0041e8000c10112c */
[----:B0-----:R-:W2:Y:S01]  /*79280*/  LDL.LU.64 R182, [R1+0x4d8] ;  /* 0x0004d80001b67983 */ /* 0x001ea20000300a00 */
[----:B------:R-:W-:Y:S01]  /*79290*/  ISETP.LT.AND P3, PT, R2, UR4, !P1 ;  /* 0x0000000402007c0c */ /* 0x000fe2000cf61270 */
[----:B------:R-:W-:Y:S01]  /*792a0*/  VIADD R6, R0, 0x18a ;  /* 0x0000018a00067836 */ /* 0x000fe20000000000 */
[----:B------:R-:W-:Y:S01]  /*792b0*/  ULDC UR4, c[0x0][0x22c] ;  /* 0x00008b0000047ab9 */ /* 0x000fe20000000800 */
[----:B------:R-:W-:Y:S01]  /*792c0*/  ISETP.LT.AND P2, PT, R3, UR6, !P1 ;  /* 0x0000000603007c0c */ /* 0x000fe2000cf41270 */
[----:B------:R-:W-:Y:S01]  /*792d0*/  ULDC UR6, c[0x0][0x228] ;  /* 0x00008a0000067ab9 */ /* 0x000fe20000000800 */
[----:B------:R-:W-:Y:S01]  /*792e0*/  ISETP.LT.AND P5, PT, R2, UR8, !P0 ;  /* 0x0000000802007c0c */ /* 0x000fe2000c7a1270 */
[----:B------:R-:W-:Y:S01]  /*792f0*/  VIADD R178, R0, 0x18d ;  /* 0x0000018d00b27836 */ /* 0x000fe20000000000 */
[----:B------:R-:W-:Y:S01]  /*79300*/  ISETP.GE.AND P1, PT, R6, UR4, PT ;  /* 0x0000000406007c0c */ /* 0x000fe2000bf26270 */
[----:B------:R-:W-:Y:S01]  /*79310*/  VIADD R6, R0, 0x18b ;  /* 0x0000018b00067836 */ /* 0x000fe20000000000 */
[----:B------:R-:W-:Y:S01]  /*79320*/  ULDC UR4, c[0x0][0x22c] ;  /* 0x00008b0000047ab9 */ /* 0x000fe20000000800 */
[----:B------:R-:W-:Y:S01]  /*79330*/  ULDC UR8, c[0x0][0x228] ;  /* 0x00008a0000087ab9 */ /* 0x000fe20000000800 */
[----:B---3--:R-:W-:-:S05]  /*79340*/  PRMT R7, R180, 0x7770, RZ ;  /* 0x00007770b4077816 */ /* 0x008fca00000000ff */
[----:B------:R0:W-:Y:S01]  /*79350*/  @P3 STG.E.U8 desc[UR44][R236.64], R7 ;  /* 0x00000007ec003986 */ /* 0x0001e2000c10112c */
[----:B------:R-:W-:Y:S01]  /*79360*/  ISETP.GE.AND P3, PT, R6, UR4, PT ;  /* 0x0000000406007c0c */ /* 0x000fe2000bf66270 */
[----:B------:R-:W-:Y:S01]  /*79370*/  ULDC UR4, c[0x0][0x228] ;  /* 0x00008a0000047ab9 */ /* 0x000fe20000000800 */
[C---:B------:R-:W-:Y:S02]  /*79380*/  PRMT R6, R180.reuse, 0x7772, RZ ;  /* 0x00007772b4067816 */ /* 0x040fe400000000ff */
[----:B------:R-:W-:Y:S01]  /*79390*/  ISETP.LT.AND P0, PT, R3, UR4, !P0 ;  /* 0x0000000403007c0c */ /* 0x000fe2000c701270 */
[----:B------:R-:W-:Y:S01]  /*793a0*/  ULDC UR4, c[0x0][0x22c] ;  /* 0x00008b0000047ab9 */ /* 0x000fe20000000800 */
[----:B0-----:R-:W-:-:S05]  /*793b0*/  PRMT R7, R180, 0x7771, RZ ;  /* 0x00007771b4077816 */ /* 0x001fca00000000ff */
[----:B----4-:R0:W-:Y:S04]  /*793c0*/  @P2 STG.E.U8 desc[UR44][R186.64], R7 ;  /* 0x00000007ba002986 */ /* 0x0101e8000c10112c */
[----:B------:R1:W-:Y:S01]  /*793d0*/  @P5 STG.E.U8 desc[UR44][R188.64], R6 ;  /* 0x00000006bc005986 */ /* 0x0003e2000c10112c */
[----:B------:R-:W-:Y:S01]  /*793e0*/  ISETP.LT.AND P5, PT, R2, UR6, !P1 ;  /* 0x0000000602007c0c */ /* 0x000fe2000cfa1270 */
[----:B------:R-:W-:Y:S01]  /*793f0*/  IMAD.MOV.U32 R237, RZ, RZ, R251 ;  /* 0x000000ffffed7224 */ /* 0x000fe200078e00fb */
[----:B------:R-:W-:Y:S01]  /*79400*/  PRMT R180, R180, 0x7773, RZ ;  /* 0x00007773b4b47816 */ /* 0x000fe200000000ff */
[----:B------:R-:W-:Y:S01]  /*79410*/  ULDC UR6, c[0x0][0x228] ;  /* 0x00008a0000067ab9 */ /* 0x000fe20000000800 */
[----:B0-----:R-:W-:Y:S01]  /*79420*/  PRMT R7, R181, 0x7770, RZ ;  /* 0x00007770b5077816 */ /* 0x001fe200000000ff */
[----:B------:R-:W3:Y:S01]  /*79430*/  LDL.LU.64 R186, [R1+0x4c0] ;  /* 0x0004c00001ba7983 */ /* 0x000ee20000300a00 */
[----:B-1----:R-:W-:-:S03]  /*79440*/  VIADD R6, R0, 0x18c ;  /* 0x0000018c00067836 */ /* 0x002fc60000000000 */
[----:B------:R-:W4:Y:S02]  /*79450*/  LDL.LU.64 R250, [R1+0x4b8] ;  /* 0x0004b80001fa7983 */ /* 0x000f240000300a00 */
[----:B------:R-:W-:Y:S01]  /*79460*/  ISETP.GE.AND P2, PT, R6, UR4, PT ;  /* 0x0000000406007c0c */ /* 0x000fe2000bf46270 */
[----:B------:R-:W-:Y:S01]  /*79470*/  ULDC UR4, c[0x0][0x228] ;  /* 0x00008a0000047ab9 */ /* 0x000fe20000000800 */
[----:B------:R0:W-:Y:S01]  /*79480*/  @P0 STG.E.U8 desc[UR44][R184.64], R180 ;  /* 0x000000b4b8000986 */ /* 0x0001e2000c10112c */
[----:B------:R-:W-:Y:S01]  /*79490*/  ISETP.LT.AND P6, PT, R2, UR4, !P3 ;  /* 0x0000000402007c0c */ /* 0x000fe2000dfc1270 */
[----:B------:R-:W-:Y:S02]  /*794a0*/  ULDC UR4, c[0x0][0x22c] ;  /* 0x00008b0000047ab9 */ /* 0x000fe40000000800 */
[----:B------:R-:W4:Y:S01]  /*794b0*/  LDL.LU.64 R188, [R1+0x4b0] ;  /* 0x0004b00001bc7983 */ /* 0x000f220000300a00 */
[----:B------:R-:W-:Y:S01]  /*794c0*/  ISETP.GE.AND P0, PT, R178, UR4, PT ;  /* 0x00000004b2007c0c */ /* 0x000fe2000bf06270 */
[----:B------:R-:W-:-:S02]  /*794d0*/  ULDC UR4, c[0x0][0x228] ;  /* 0x00008a0000047ab9 */ /* 0x000fc40000000800 */
[----:B0-----:R-:W4:Y:S04]  /*794e0*/  LDL.LU.64 R184, [R1+0x4a8] ;  /* 0x0004a80001b87983 */ /* 0x001f280000300a00 */
[----:B--2---:R0:W-:Y:S04]  /*794f0*/  @P5 STG.E.U8 desc[UR44][R182.64], R7 ;  /* 0x00000007b6005986 */ /* 0x0041e8000c10112c */
[----:B0-----:R-:W2:Y:S04]  /*79500*/  LDL.LU.64 R182, [R1+0x1b98] ;  /* 0x001b980001b67983 */ /* 0x001ea80000300a00 */
[----:B------:R-:W3:Y:S01]  /*79510*/  LDL.LU.64 R178, [R1+0x4d0] ;  /* 0x0004d00001b27983 */ /* 0x000ee20000300a00 */
[----:B------:R-:W-:Y:S01]  /*79520*/  ISETP.LT.AND P1, PT, R3, UR8, !P1 ;  /* 0x0000000803007c0c */ /* 0x000fe2000cf21270 */
[----:B------:R-:W-:Y:S01]  /*79530*/  ULDC UR8, c[0x0][0x228] ;  /* 0x00008a0000087ab9 */ /* 0x000fe20000000800 */
[----:B------:R-:W-:-:S02]  /*79540*/  PRMT R6, R181, 0x7771, RZ ;  /* 0x00007771b5067816 */ /* 0x000fc400000000ff */
[----:B------:R-:W-:Y:S01]  /*79550*/  ISETP.LT.AND P3, PT, R3, UR6, !P3 ;  /* 0x0000000603007c0c */ /* 0x000fe2000df61270 */
[----:B------:R-:W-:-:S08]  /*79560*/  ULDC UR6, c[0x0][0x228] ;  /* 0x00008a0000067ab9 */ /* 0x000fd00000000800 */
[----:B---3--:R0:W-:Y:S02]  /*79570*/  @P1 STG.E.U8 desc[UR44][R178.64], R6 ;  /* 0x00000006b2001986 */ /* 0x0081e4000c10112c */
[----:B0-----:R-:W-:-:S05]  /*79580*/  PRMT R6, R181, 0x7772, RZ ;  /* 0x00007772b5067816 */ /* 0x001fca00000000ff */
[----:B--2---:R0:W-:Y:S04]  /*79590*/  @P6 STG.E.U8 desc[UR44][R182.64], R6 ;  /* 0x00000006b6006986 */ /* 0x0041e8000c10112c */
[----:B0-----:R-:W2:Y:S01]  /*795a0*/  LDL.LU.64 R182, [R1+0x1b90] ;  /* 0x001b900001b67983 */ /* 0x001ea20000300a00 */
[----:B------:R-:W-:Y:S02]  /*795b0*/  PRMT R181, R181, 0x7773, RZ ;  /* 0x00007773b5b57816 */ /* 0x000fe400000000ff */
[----:B------:R-:W-:Y:S01]  /*795c0*/  ISETP.LT.AND P5, PT, R2, UR4, !P2 ;  /* 0x0000000402007c0c */ /* 0x000fe2000d7a1270 */
[----:B------:R-:W3:Y:S01]  /*795d0*/  LDL.LU.64 R178, [R1+0x4a0] ;  /* 0x0004a00001b27983 */ /* 0x000ee20000300a00 */
[----:B------:R-:W-:Y:S01]  /*795e0*/  VIADD R6, R0, 0x1f4 ;  /* 0x000001f400067836 */ /* 0x000fe20000000000 */
[----:B------:R-:W-:-:S02]  /*795f0*/  ULDC UR4, c[0x0][0x228] ;  /* 0x00008a0000047ab9 */ /* 0x000fc40000000800 */
[----:B------:R0:W-:Y:S01]  /*79600*/  @P3 STG.E.U8 desc[UR44][R186.64], R181 ;  /* 0x000000b5ba003986 */ /* 0x0001e2000c10112c */
[----:B------:R-:W-:Y:S01]  /*79610*/  ISETP.LT.AND P2, PT, R3, UR4, !P2 ;  /* 0x0000000403007c0c */ /* 0x000fe2000d741270 */
[----:B------:R-:W-:Y:S01]  /*79620*/  ULDC UR4, c[0x0][0x22c] ;  /* 0x00008b0000047ab9 */ /* 0x000fe20000000800 */
[----:B------:R-:W-:Y:S01]  /*79630*/  ISETP.LT.AND P3, PT, R2, UR6, !P0 ;  /* 0x0000000602007c0c */ /* 0x000fe2000c761270 */
[----:B------:R-:W-:Y:S01]  /*79640*/  ULDC UR6, c[0x0][0x228] ;  /* 0x00008a0000067ab9 */ /* 0x000fe20000000800 */
[----:B------:R-:W-:Y:S01]  /*79650*/  ISETP.GE.AND P1, PT, R6, UR9, PT ;  /* 0x0000000906007c0c */ /* 0x000fe2000bf26270 */
[----:B------:R-:W-:Y:S01]  /*79660*/  VIADD R6, R0, 0x18e ;  /* 0x0000018e00067836 */ /* 0x000fe20000000000 */
[----:B0-----:R-:W3:Y:S04]  /*79670*/  LDL.LU.64 R180, [R1+0x498] ;  /* 0x0004980001b47983 */ /* 0x001ee80000300a00 */
[----:B------:R-:W3:Y:S01]  /*79680*/  LDL.LU.64 R186, [R1+0x490] ;  /* 0x0004900001ba7983 */ /* 0x000ee20000300a00 */
[----:B--2---:R-:W-:-:S05]  /*79690*/  PRMT R7, R182, 0x7770, RZ ;  /* 0x00007770b6077816 */ /* 0x004fca00000000ff */
[----:B----4-:R0:W-:Y:S01]  /*796a0*/  @P5 STG.E.U8 desc[UR44][R250.64], R7 ;  /* 0x00000007fa005986 */ /* 0x0101e2000c10112c */
[----:B------:R-:W-:Y:S01]  /*796b0*/  ISETP.GE.AND P5, PT, R6, UR4, PT ;  /* 0x0000000406007c0c */ /* 0x000fe2000bfa6270 */
[----:B------:R-:W-:Y:S01]  /*796c0*/  ULDC UR4, c[0x0][0x228] ;  /* 0x00008a0000047ab9 */ /* 0x000fe20000000800 */
[C---:B------:R-:W-:Y:S02]  /*796d0*/  PRMT R6, R182.reuse, 0x7772, RZ ;  /* 0x00007772b6067816 */ /* 0x040fe400000000ff */
[----:B0-----:R-:W-:-:S05]  /*796e0*/  PRMT R7, R182, 0x7771, RZ ;  /* 0x00007771b6077816 */ /* 0x001fca00000000ff */
[----:B------:R0:W-:Y:S04]  /*796f0*/  @P2 STG.E.U8 desc[UR44][R188.64], R7 ;  /* 0x00000007bc002986 */ /* 0x0001e8000c10112c */
[----:B------:R1:W-:Y:S04]  /*79700*/  @P3 STG.E.U8 desc[UR44][R184.64], R6 ;  /* 0x00000006b8003986 */ /* 0x0003e8000c10112c */
[----:B0-----:R-:W2:Y:S04]  /*79710*/  LDL.LU.64 R188, [R1+0x488] ;  /* 0x0004880001bc7983 */ /* 0x001ea80000300a00 */
[----:B-1----:R-:W4:Y:S01]  /*79720*/  LDL.LU.64 R184, [R1+0x480] ;  /* 0x0004800001b87983 */ /* 0x002f220000300a00 */
[C---:B------:R-:W-:Y:S01]  /*79730*/  ISETP.LT.AND P0, PT, R3.reuse, UR4, !P0 ;  /* 0x0000000403007c0c */ /* 0x040fe2000c701270 */
[----:B------:R-:W-:Y:S01]  /*79740*/  ULDC UR4, c[0x0][0x228] ;  /* 0x00008a0000047ab9 */ /* 0x000fe20000000800 */
[----:B------:R-:W-:Y:S01]  /*79750*/  VIADD R6, R0, 0x18f ;  /* 0x0000018f00067836 */ /* 0x000fe20000000000 */
[----:B------:R-:W-:Y:S01]  /*79760*/  ISETP.LT.AND P3, PT, R2, UR4, !P5 ;  /* 0x0000000402007c0c */ /* 0x000fe2000ef61270 */
[----:B------:R-:W-:Y:S01]  /*79770*/  ULDC UR4, c[0x0][0x22c] ;  /* 0x00008b0000047ab9 */ /* 0x000fe20000000800 */
[----:B------:R-:W-:Y:S01]  /*79780*/  PRMT R182, R182, 0x7773, RZ ;  /* 0x00007773b6b67816 */ /* 0x000fe200000000ff */
[----:B------:R-:W4:Y:S01]  /*79790*/  LDL.LU R251, [R1] ;  /* 0x0000000001fb7983 */ /* 0x000f220000300800 */
[----:B------:R-:W-:Y:S01]  /*797a0*/  ISETP.GE.AND P2, PT, R6, UR4, PT ;  /* 0x0000000406007c0c */ /* 0x000fe2000bf46270 */
[----:B------:R-:W-:Y:S01]  /*797b0*/  VIADD R6, R0, 0x190 ;  /* 0x0000019000067836 */ /* 0x000fe20000000000 */
[----:B------:R-:W-:Y:S01]  /*797c0*/  ISETP.LT.AND P5, PT, R3, UR6, !P5 ;  /* 0x0000000603007c0c */ /* 0x000fe2000efa1270 */
[----:B------:R-:W-:Y:S01]  /*797d0*/  ULDC UR4, c[0x0][0x22c] ;  /* 0x00008b0000047ab9 */ /* 0x000fe20000000800 */
[C---:B------:R-:W-:Y:S01]  /*797e0*/  PRMT R7, R183.reuse, 0x7770, RZ ;  /* 0x00007770b7077816 */ /* 0x040fe200000000ff */
[----:B------:R-:W-:Y:S01]  /*797f0*/  ULDC UR6, c[0x0][0x228] ;  /* 0x00008a0000067ab9 */ /* 0x000fe20000000800 */
[----:B---3--:R0:W-:Y:S01]  /*79800*/  @P0 STG.E.U8 desc[UR44][R178.64], R182 ;  /* 0x000000b6b2000986 */ /* 0x0081e2000c10112c */
[----:B------:R-:W-:Y:S01]  /*79810*/  ISETP.GE.AND P0, PT, R6, UR4, PT ;  /* 0x0000000406007c0c */ /* 0x000fe2000bf06270 */
[----:B------:R-:W-:Y:S01]  /*79820*/  ULDC UR4, c[0x0][0x228] ;  /* 0x00008a0000047ab9 */ /* 0x000fe20000000800 */
[----:B------:R-:W-:Y:S01]  /*79830*/  PRMT R6, R183, 0x7771, RZ ;  /* 0x00007771b7067816 */ /* 0x000fe200000000ff */
[----:B------:R1:W-:Y:S01]  /*79840*/  @P3 STG.E.U8 desc[UR44][R180.64], R7 ;  /* 0x00000007b4003986 */ /* 0x0003e2000c10112c */
[----:B------:R-:W-:Y:S01]  /*79850*/  ISETP.LT.AND P3, PT, R2, UR4, !P2 ;  /* 0x0000000402007c0c */ /* 0x000fe2000d761270 */
[----:B------:R-:W-:Y:S01]  /*79860*/  ULDC UR4, c[0x0][0x22c] ;  /* 0x00008b0000047ab9 */ /* 0x000fe20000000800 */
[----:B------:R-:W-:Y:S01]  /*79870*/  ISETP.LT.AND P2, PT, R3, UR6, !P2 ;  /* 0x0000000603007c0c */ /* 0x000fe2000d741270 */
[----:B------:R-:W-:Y:S01]  /*79880*/  ULDC UR6, c[0x0][0x228] ;  /* 0x00008a0000067ab9 */ /* 0x000fe20000000800 */
[----:B0-----:R-:W3:Y:S04]  /*79890*/  LDL.LU.64 R178, [R1+0x478] ;  /* 0x0004780001b27983 */ /* 0x001ee80000300a00 */
[----:B------:R0:W-:Y:S01]  /*798a0*/  @P5 STG.E.U8 desc[UR44][R186.64], R6 ;  /* 0x00000006ba005986 */ /* 0x0001e2000c10112c */
[----:B-1----:R-:W-:-:S02]  /*798b0*/  PRMT R7, R183, 0x7772, RZ ;  /* 0x00007772b7077816 */ /* 0x002fc400000000ff */
[----:B------:R-:W-:Y:S01]  /*798c0*/  PRMT R183, R183, 0x7773, RZ ;  /* 0x00007773b7b77816 */ /* 0x000fe200000000ff */
[----:B0-----:R-:W3:Y:S04]  /*798d0*/  LDL.LU.64 R186, [R1+0x470] ;  /* 0x0004700001ba7983 */ /* 0x001ee80000300a00 */
[----:B--2---:R0:W-:Y:S04]  /*798e0*/  @P3 STG.E.U8 desc[UR44][R188.64], R7 ;  /* 0x00000007bc003986 */ /* 0x0041e8000c10112c */
[----:B----4-:R1:W-:Y:S04]  /*798f0*/  @P2 STG.E.U8 desc[UR44][R184.64], R183 ;  /* 0x000000b7b8002986 */ /* 0x0103e8000c10112c */
[----:B0-----:R-:W2:Y:S04]  /*79900*/  LDL.LU.64 R188, [R1+0x460] ;  /* 0x0004600001bc7983 */ /* 0x001ea80000300a00 */
[----:B------:R-:W4:Y:S04]  /*79910*/  LDL.LU.64 R180, [R1+0x458] ;  /* 0x0004580001b47983 */ /* 0x000f280000300a00 */
[----:B-1----:R-:W2:Y:S04]  /*79920*/  LDL.LU.64 R182, [R1+0x468] ;  /* 0x0004680001b67983 */ /* 0x002ea80000300a00 */
[----:B------:R-:W4:Y:S01]  /*79930*/  LDL.LU.64 R184, [R1+0x450] ;  /* 0x0004500001b87983 */ /* 0x000f220000300a00 */
[----:B------:R-:W-:Y:S01]  /*79940*/  VIADD R6, R0, 0x191 ;  /* 0x0000019100067836 */ /* 0x000fe20000000000 */
[----:B------:R-:W-:Y:S01]  /*79950*/  ISETP.LT.AND P6, PT, R2, UR8, !P0 ;  /* 0x0000000802007c0c */ /* 0x000fe2000c7c1270 */
[----:B------:R-:W-:Y:S01]  /*79960*/  VIADD R7, R0, 0x193 ;  /* 0x0000019300077836 */ /* 0x000fe20000000000 */
[----:B------:R-:W-:-:S02]  /*79970*/  ULDC UR8, c[0x0][0x228] ;  /* 0x00008a0000087ab9 */ /* 0x000fc40000000800 */
[----:B------:R-:W-:Y:S01]  /*79980*/  ISETP.GE.AND P5, PT, R6, UR4, PT ;  /* 0x0000000406007c0c */ /* 0x000fe2000bfa6270 */
[----:B------:R-:W-:Y:S01]  /*79990*/  VIADD R6, R0, 0x192 ;  /* 0x0000019200067836 */ /* 0x000fe20000000000 */
[----:B------:R-:W-:-:S04]  /*799a0*/  ULDC UR4, c[0x0][0x22c] ;  /* 0x00008b0000047ab9 */ /* 0x000fc80000000800 */
[----:B------:R-:W-:Y:S01]  /*799b0*/  ISETP.GE.AND P3, PT, R6, UR4, PT ;  /* 0x0000000406007c0c */ /* 0x000fe2000bf66270 */
[----:B------:R-:W-:Y:S02]  /*799c0*/  ULDC UR4, c[0x0][0x228] ;  /* 0x00008a0000047ab9 */ /* 0x000fe40000000800 */
[----:B------:R-:W-:Y:S01]  /*799d0*/  ISETP.LT.AND P0, PT, R3, UR4, !P0 ;  /* 0x0000000403007c0c */ /* 0x000fe2000c701270 */
[----:B------:R-:W-:Y:S01]  /*799e0*/  ULDC UR4, c[0x0][0x22c] ;  /* 0x00008b0000047ab9 */ /* 0x000fe20000000800 */
[----:B------:R-:W-:-:S05]  /*799f0*/  PRMT R6, R251, 0x7770, RZ ;  /* 0x00007770fb067816 */ /* 0x000fca00000000ff */
[----:B---3--:R0:W-:Y:S01]  /*79a00*/  @P6 STG.E.U8 desc[UR44][R178.64], R6 ;  /* 0x00000006b2006986 */ /* 0x0081e2000c10112c */
[----:B------:R-:W-:Y:S01]  /*79a10*/  ISETP.LT.AND P6, PT, R2, UR6, !P5 ;  /* 0x0000000602007c0c */ /* 0x000fe2000efc1270 */
[----:B------:R-:W-:Y:S01]  /*79a20*/  ULDC UR6, c[0x0][0x228] ;  /* 0x00008a0000067ab9 */ /* 0x000fe20000000800 */
[----:B------:R-:W-:Y:S01]  /*79a30*/  ISETP.GE.AND P2, PT, R7, UR4, PT ;  /* 0x0000000407007c0c */ /* 0x000fe2000bf46270 */
[----:B------:R-:W-:Y:S01]  /*79a40*/  ULDC UR4, c[0x0][0x228] ;  /* 0x00008a0000047ab9 */ /* 0x000fe20000000800 */
[----:B0-----:R-:W-:-:S05]  /*79a50*/  PRMT R6, R251, 0x7771, RZ ;  /* 0x00007771fb067816 */ /* 0x001fca00000000ff */
[----:B------:R0:W-:Y:S01]  /*79a60*/  @P0 STG.E.U8 desc[UR44][R186.64], R6 ;  /* 0x00000006ba000986 */ /* 0x0001e2000c10112c */
[----:B------:R-:W-:Y:S01]  /*79a70*/  PRMT R7, R251, 0x7772, RZ ;  /* 0x00007772fb077816 */ /* 0x000fe200000000ff */
[----:B------:R-:W-:Y:S01]  /*79a80*/  VIADD R178, R0, 0x194 ;  /* 0x0000019400b27836 */ /* 0x000fe20000000000 */
[C---:B------:R-:W-:Y:S01]  /*79a90*/  ISETP.LT.AND P5, PT, R3.reuse, UR6, !P5 ;  /* 0x0000000603007c0c */ /* 0x040fe2000efa1270 */
[----:B------:R-:W-:Y:S01]  /*79aa0*/  ULDC UR6, c[0x0][0x228] ;  /* 0x00008a0000067ab9 */ /* 0x000fe20000000800 */
[----:B------:R-:W-:Y:S01]  /*79ab0*/  ISETP.LT.AND P0, PT, R2, UR4, !P3 ;  /* 0x0000000402007c0c */ /* 0x000fe2000df01270 */
[----:B------:R-:W-:Y:S01]  /*79ac0*/  ULDC UR4, c[0x0][0x22c] ;  /* 0x00008b0000047ab9 */ /* 0x000fe20000000800 */
[----:B0-----:R-:W3:Y:S04]  /*79ad0*/  LDL.LU.64 R186, [R1+0x448] ;  /* 0x0004480001ba7983 */ /* 0x001ee80000300a00 */
[----:B------:R-:W3:Y:S01]  /*79ae0*/  LDL.LU R250, [R1+0x8] ;  /* 0x0000080001fa7983 */ /* 0x000ee20000300800 */
[----:B------:R-:W-:Y:S01]  /*79af0*/  ISETP.LT.AND P3, PT, R3, UR6, !P3 ;  /* 0x0000000603007c0c */ /* 0x000fe2000df61270 */
[----:B------:R-:W-:Y:S01]  /*79b00*/  ULDC UR6, c[0x0][0x228] ;  /* 0x00008a0000067ab9 */ /* 0x000fe20000000800 */
[----:B------:R-:W-:Y:S01]  /*79b10*/  PRMT R6, R251, 0x7773, RZ ;  /* 0x00007773fb067816 */ /* 0x000fe200000000ff */
[----:B--2---:R0:W-:Y:S01]  /*79b20*/  @P6 STG.E.U8 desc[UR44][R182.64], R7 ;  /* 0x00000007b6006986 */ /* 0x0041e2000c10112c */
[----:B------:R-:W-:Y:S01]  /*79b30*/  ISETP.GE.AND P6, PT, R178, UR4, PT ;  /* 0x00000004b2007c0c */ /* 0x000fe2000bfc6270 */
[----:B------:R-:W-:-:S02]  /*79b40*/  ULDC UR4, c[0x0][0x228] ;  /* 0x00008a0000047ab9 */ /* 0x000fc40000000800 */
[----:B0-----:R-:W2:Y:S04]  /*79b50*/  LDL.LU.64 R182, [R1+0x438] ;  /* 0x0004380001b67983 */ /* 0x001ea80000300a00 */
[----:B------:R-:W2:Y:S01]  /*79b60*/  LDL.LU.64 R178, [R1+0x440] ;  /* 0x0004400001b27983 */ /* 0x000ea20000300a00 */
[----:B------:R-:W-:-:S03]  /*79b70*/  PRMT R7, R237, 0x7770, RZ ;  /* 0x00007770ed077816 */ /* 0x000fc600000000ff */
[----:B------:R0:W-:Y:S04]  /*79b80*/  @P5 STG.E.U8 desc[UR44][R188.64], R6 ;  /* 0x00000006bc005986 */ /* 0x0001e8000c10112c */
[----:B----4-:R1:W-:Y:S01]  /*79b90*/  @P0 STG.E.U8 desc[UR44][R180.64], R7 ;  /* 0x00000007b4000986 */ /* 0x0103e2000c10112c */
[----:B0-----:R-:W-:-:S03]  /*79ba0*/  PRMT R6, R237, 0x7771, RZ ;  /* 0x00007771ed067816 */ /* 0x001fc600000000ff */
[----:B------:R-:W4:Y:S04]  /*79bb0*/  LDL.LU.64 R188, [R1+0x1b88] ;  /* 0x001b880001bc7983 */ /* 0x000f280000300a00 */
[----:B------:R0:W-:Y:S04]  /*79bc0*/  @P3 STG.E.U8 desc[UR44][R184.64], R6 ;  /* 0x00000006b8003986 */ /* 0x0001e8000c10112c */
[----:B-1----:R-:W4:Y:S04]  /*79bd0*/  LDL.LU.64 R180, [R1+0x430] ;  /* 0x0004300001b47983 */ /* 0x002f280000300a00 */
[----:B0-----:R-:W4:Y:S01]  /*79be0*/  LDL.LU.64 R184, [R1+0x428] ;  /* 0x0004280001b87983 */ /* 0x001f220000300a00 */
[----:B------:R-:W-:Y:S01]  /*79bf0*/  ISETP.LT.AND P0, PT, R2, UR4, !P2 ;  /* 0x0000000402007c0c */ /* 0x000fe2000d701270 */
[----:B------:R-:W-:Y:S01]  /*79c00*/  VIADD R6, R0, 0x195 ;  /* 0x0000019500067836 */ /* 0x000fe20000000000 */
[----:B------:R-:W-:Y:S01]  /*79c10*/  PRMT R7, R237, 0x7772, RZ ;  /* 0x00007772ed077816 */ /* 0x000fe200000000ff */
[----:B------:R-:W-:Y:S01]  /*79c20*/  ULDC UR4, c[0x0][0x22c] ;  /* 0x00008b0000047ab9 */ /* 0x000fe20000000800 */
[----:B------:R-:W-:Y:S01]  /*79c30*/  ISETP.LT.AND P2, PT, R3, UR6, !P2 ;  /* 0x0000000603007c0c */ /* 0x000fe2000d741270 */
[----:B------:R-:W-:Y:S01]  /*79c40*/  ULDC UR6, c[0x0][0x228] ;  /* 0x00008a0000067ab9 */ /* 0x000fe20000000800 */
[----:B------:R-:W-:Y:S01]  /*79c50*/  ISETP.LT.AND P5, PT, R2, UR8, !P6 ;  /* 0x0000000802007c0c */ /* 0x000fe2000f7a1270 */
[----:B------:R-:W4:Y:S01]  /*79c60*/  LDL.LU R251, [R1+0xc] ;  /* 0x00000c0001fb7983 */ /* 0x000f220000300800 */
[----:B------:R-:W-:Y:S01]  /*79c70*/  ISETP.GE.AND P3, PT, R6, UR4, PT ;  /* 0x0000000406007c0c */ /* 0x000fe2000bf66270 */
[----:B------:R-:W-:Y:S01]  /*79c80*/  VIADD R6, R0, 0x196 ;  /* 0x0000019600067836 */ /* 0x000fe20000000000 */
[----:B------:R-:W-:Y:S01]  /*79c90*/  ULDC UR4, c[0x0][0x22c] ;  /* 0x00008b0000047ab9 */ /* 0x000fe20000000800 */
[----:B------:R-:W-:-:S02]  /*79ca0*/  ULDC UR8, c[0x0][0x228] ;  /* 0x00008a0000087ab9 */ /* 0x000fc40000000800 */
[----:B---3--:R0:W-:Y:S01]  /*79cb0*/  @P0 STG.E.U8 desc[UR44][R186.64], R7 ;  /* 0x00000007ba000986 */ /* 0x0081e2000c10112c */
[----:B------:R-:W-:Y:S01]  /*79cc0*/  ISETP.GE.AND P0, PT, R6, UR4, PT ;  /* 0x0000000406007c0c */ /* 0x000fe2000bf06270 */
[----:B------:R-:W-:Y:S01]  /*79cd0*/  ULDC UR4, c[0x0][0x228] ;  /* 0x00008a0000047ab9 */ /* 0x000fe20000000800 */
[----:B------:R-:W-:Y:S01]  /*79ce0*/  PRMT R6, R250, 0x7770, RZ ;  /* 0x00007770fa067816 */ /* 0x000fe200000000ff */
[----:B0-----:R-:W-:Y:S01]  /*79cf0*/  IMAD.MOV.U32 R7, RZ, RZ, R237 ;  /* 0x000000ffff077224 */ /* 0x001fe200078e00ed */
[----:B------:R-:W-:Y:S01]  /*79d00*/  ISETP.LT.AND P6, PT, R3, UR4, !P6 ;  /* 0x0000000403007c0c */ /* 0x000fe2000f7c1270 */
[----:B------:R-:W-:Y:S01]  /*79d10*/  ULDC UR4, c[0x0][0x22c] ;  /* 0x00008b0000047ab9 */ /* 0x000fe20000000800 */
[----:B------:R-:W3:Y:S02]  /*79d20*/  LDL.LU.64 R236, [R1+0x420] ;  /* 0x0004200001ec7983 */ /* 0x000ee40000300a00 */
[----:B------:R-:W-:Y:S02]  /*79d30*/  PRMT R7, R7, 0x7773, RZ ;  /* 0x0000777307077816 */ /* 0x000fe400000000ff */
[----:B------:R-:W3:Y:S04]  /*79d40*/  LDL.LU.64 R186, [R1+0x418] ;  /* 0x0004180001ba7983 */ /* 0x000ee80000300a00 */
[----:B--2---:R0:W-:Y:S04]  /*79d50*/  @P2 STG.E.U8 desc[UR44][R178.64], R7 ;  /* 0x00000007b2002986 */ /* 0x0041e8000c10112c */
[----:B------:R1:W-:Y:S01]  /*79d60*/  @P5 STG.E.U8 desc[UR44][R182.64], R6 ;  /* 0x00000006b6005986 */ /* 0x0003e2000c10112c */
[----:B------:R-:W-:Y:S01]  /*79d70*/  ISETP.LT.AND P5, PT, R2, UR6, !P3 ;  /* 0x0000000602007c0c */ /* 0x000fe2000dfa1270 */
[----:B------:R-:W-:Y:S01]  /*79d80*/  ULDC UR6, c[0x0][0x228] ;  /* 0x00008a0000067ab9 */ /* 0x000fe20000000800 */
[----:B0-----:R-:W-:Y:S01]  /*79d90*/  VIADD R7, R0, 0x197 ;  /* 0x0000019700077836 */ /* 0x001fe20000000000 */
[C---:B-1----:R-:W-:Y:S01]  /*79da0*/  PRMT R6, R250.reuse, 0x7771, RZ ;  /* 0x00007771fa067816 */ /* 0x042fe200000000ff */
[----:B------:R-:W2:Y:S03]  /*79db0*/  LDL.LU.64 R182, [R1+0x408] ;  /* 0x0004080001b67983 */ /* 0x000ea60000300a00 */
[----:B------:R-:W-:Y:S01]  /*79dc0*/  ISETP.GE.AND P2, PT, R7, UR4, PT ;  /* 0x0000000407007c0c */ /* 0x000fe2000bf46270 */
[----:B------:R-:W-:Y:S01]  /*79dd0*/  ULDC UR4, c[0x0][0x228] ;  /* 0x00008a0000047ab9 */ /* 0x000fe20000000800 */
[----:B------:R-:W-:Y:S01]  /*79de0*/  PRMT R7, R250, 0x7772, RZ ;  /* 0x00007772fa077816 */ /* 0x000fe200000000ff */
[----:B----4-:R0:W-:Y:S04]  /*79df0*/  @P6 STG.E.U8 desc[UR44][R180.64], R6 ;  /* 0x00000006b4006986 */ /* 0x0101e8000c10112c */
[----:B------:R1:W-:Y:S04]  /*79e00*/  @P5 STG.E.U8 desc[UR44][R184.64], R7 ;  /* 0x00000007b8005986 */ /* 0x0003e8000c10112c */
[----:B0-----:R-:W4:Y:S04]  /*79e10*/  LDL.LU.64 R180, [R1+0x3f8] ;  /* 0x0003f80001b47983 */ /* 0x001f280000300a00 */
[----:B-1----:R-:W2:Y:S01]  /*79e20*/  LDL.LU.64 R184, [R1+0x1b80] ;  /* 0x001b800001b87983 */ /* 0x002ea20000300a00 */
[C---:B------:R-:W-:Y:S01]  /*79e30*/  ISETP.LT.AND P3, PT, R3.reuse, UR6, !P3 ;  /* 0x0000000603007c0c */ /* 0x040fe2000df61270 */
[----:B------:R-:W-:Y:S01]  /*79e40*/  ULDC UR6, c[0x0][0x228] ;  /* 0x00008a0000067ab9 */ /* 0x000fe20000000800 */
[----:B------:R-:W-:Y:S01]  /*79e50*/  ISETP.LT.AND P6, PT, R2, UR4, !P0 ;  /* 0x0000000402007c0c */ /* 0x000fe2000c7c1270 */
[----:B------:R-:W-:Y:S01]  /*79e60*/  VIADD R178, R0, 0x198 ;  /* 0x0000019800b27836 */ /* 0x000fe20000000000 */
[----:B------:R-:W-:Y:S01]  /*79e70*/  ISETP.LT.AND P0, PT, R3, UR6, !P0 ;  /* 0x0000000603007c0c */ /* 0x000fe2000c701270 */
[----:B------:R-:W-:Y:S01]  /*79e80*/  ULDC UR4, c[0x0][0x22c] ;  /* 0x00008b0000047ab9 */ /* 0x000fe20000000800 */
[----:B------:R-:W-:Y:S01]  /*79e90*/  PRMT R6, R250, 0x7773, RZ ;  /* 0x00007773fa067816 */ /* 0x000fe200000000ff */
[----:B------:R-:W-:Y:S01]  /*79ea0*/  ULDC UR6, c[0x0][0x228] ;  /* 0x00008a0000067ab9 */ /* 0x000fe20000000800 */
[----:B------:R-:W-:-:S02]  /*79eb0*/  PRMT R7, R251, 0x7770, RZ ;  /* 0x00007770fb077816 */ /* 0x000fc400000000ff */
[----:B------:R-:W-:Y:S01]  /*79ec0*/  ISETP.GE.AND P5, PT, R178, UR4, PT ;  /* 0x00000004b2007c0c */ /* 0x000fe2000bfa6270 */
[----:B------:R-:W-:Y:S01]  /*79ed0*/  ULDC UR4, c[0x0][0x228] ;  /* 0x00008a0000047ab9 */ /* 0x000fe20000000800 */
[----:B------:R-:W4:Y:S04]  /*79ee0*/  LDL.LU.64 R178, [R1+0x400] ;  /* 0x0004000001b27983 */ /* 0x000f280000300a00 */
[----:B---3--:R0:W-:Y:S04]  /*79ef0*/  @P3 STG.E.U8 desc[UR44][R236.64], R6 ;  /* 0x00000006ec003986 */ /* 0x0081e8000c10112c */
[----:B------:R-:W-:Y:S01]  /*79f00*/  @P6 STG.E.U8 desc[UR44][R186.64], R7 ;  /* 0x00000007ba006986 */ /* 0x000fe2000c10112c */
[----:B0-----:R-:W-:-:S03]  /*79f10*/  PRMT R6, R251, 0x7771, RZ ;  /* 0x00007771fb067816 */ /* 0x001fc600000000ff */
[----:B------:R-:W3:Y:S04]  /*79f20*/  LDL.LU.64 R236, [R1+0x3f0] ;  /* 0x0003f00001ec7983 */ /* 0x000ee80000300a00 */
[----:B--2---:R0:W-:Y:S04]  /*79f30*/  @P0 STG.E.U8 desc[UR44][R184.64], R6 ;  /* 0x00000006b8000986 */ /* 0x0041e8000c10112c */
[----:B0-----:R-:W2:Y:S04]  /*79f40*/  LDL.LU.64 R184, [R1+0x1b78] ;  /* 0x001b780001b87983 */ /* 0x001ea80000300a00 */
[----:B------:R-:W3:Y:S01]  /*79f50*/  LDL.LU.64 R186, [R1+0x3e8] ;  /* 0x0003e80001ba7983 */ /* 0x000ee20000300a00 */
[----:B------:R-:W-:Y:S01]  /*79f60*/  ISETP.LT.AND P3, PT, R2, UR4, !P2 ;  /* 0x0000000402007c0c */ /* 0x000fe2000d761270 */
[----:B------:R-:W-:Y:S01]  /*79f70*/  VIADD R6, R0, 0x199 ;  /* 0x0000019900067836 */ /* 0x000fe20000000000 */
[----:B------:R-:W-:Y:S01]  /*79f80*/  ULDC UR4, c[0x0][0x22c] ;  /* 0x00008b0000047ab9 */ /* 0x000fe20000000800 */
[----:B------:R-:W-:Y:S01]  /*79f90*/  ISETP.LT.AND P2, PT, R3, UR6, !P2 ;  /* 0x0000000603007c0c */ /* 0x000fe2000d741270 */
[----:B------:R-:W-:Y:S01]  /*79fa0*/  ULDC UR6, c[0x0][0x228] ;  /* 0x00008a0000067ab9 */ /* 0x000fe20000000800 */
[----:B------:R-:W-:-:S02]  /*79fb0*/  PRMT R7, R251, 0x7772, RZ ;  /* 0x00007772fb077816 */ /* 0x000fc400000000ff */
[----:B------:R-:W-:Y:S01]  /*79fc0*/  ISETP.GE.AND P0, PT, R6, UR4, PT ;  /* 0x0000000406007c0c */ /* 0x000fe2000bf06270 */
[----:B------:R-:W-:Y:S01]  /*79fd0*/  VIADD R6, R0, 0x19a ;  /* 0x0000019a00067836 */ /* 0x000fe20000000000 */
[----:B------:R-:W-:Y:S01]  /*79fe0*/  ISETP.LT.AND P6, PT, R2, UR8, !P5 ;  /* 0x0000000802007c0c */ /* 0x000fe2000efc1270 */
[----:B------:R-:W-:Y:S01]  /*79ff0*/  ULDC UR4, c[0x0][0x22c] ;  /* 0x00008b0000047ab9 */ /* 0x000fe20000000800 */
[----:B------:R-:W-:Y:S02]  /*7a000*/  ULDC UR8, c[0x0][0x228] ;  /* 0x00008a0000087ab9 */ /* 0x000fe40000000800 */
[----:B------:R0:W-:Y:S01]  /*7a010*/  @P3 STG.E.U8 desc[UR44][R182.64], R7 ;  /* 0x00000007b6003986 */ /* 0x0001e2000c10112c */
[----:B------:R-:W-:Y:S01]  /*7a020*/  ISETP.GE.AND P3, PT, R6, UR4, PT ;  /* 0x0000000406007c0c */ /* 0x000fe2000bf66270 */
[----:B------:R-:W-:Y:S02]  /*7a030*/  ULDC UR4, c[0x0][0x228] ;  /* 0x00008a0000047ab9 */ /* 0x000fe40000000800 */
[----:B------:R-:W-:Y:S01]  /*7a040*/  ISETP.LT.AND P5, PT, R3, UR4, !P5 ;  /* 0x0000000403007c0c */ /* 0x000fe2000efa1270 */
[----:B------:R-:W-:Y:S01]  /*7a050*/  ULDC UR4, c[0x0][0x22c] ;  /* 0x00008b0000047ab9 */ /* 0x000fe20000000800 */
[----:B0-----:R-:W-:Y:S01]  /*7a060*/  PRMT R7, R251, 0x7773, RZ ;  /* 0x00007773fb077816 */ /* 0x001fe200000000ff */
[----:B------:R-:W3:Y:S04]  /*7a070*/  LDL.LU.64 R182, [R1+0x3e0] ;  /* 0x0003e00001b67983 */ /* 0x000ee80000300a00 */
[----:B----4-:R0:W-:Y:S04]  /*7a080*/  @P2 STG.E.U8 desc[UR44][R178.64], R7 ;  /* 0x00000007b2002986 */ /* 0x0101e8000c10112c */
[----:B------:R-:W4:Y:S01]  /*7a090*/  LDL.LU.64 R250, [R1+0x3d8] ;  /* 0x0003d80001fa7983 */ /* 0x000f220000300a00 */
[----:B--2---:R-:W-:-:S05]  /*7a0a0*/  PRMT R6, R184, 0x7770, RZ ;  /* 0x00007770b8067816 */ /* 0x004fca00000000ff */
[----:B------:R1:W-:Y:S01]  /*7a0b0*/  @P6 STG.E.U8 desc[UR44][R180.64], R6 ;  /* 0x00000006b4006986 */ /* 0x0003e2000c10112c */
[----:B------:R-:W-:Y:S01]  /*7a0c0*/  ISETP.LT.AND P6, PT, R2, UR6, !P0 ;  /* 0x0000000602007c0c */ /* 0x000fe2000c7c1270 */
[----:B0-----:R-:W-:Y:S01]  /*7a0d0*/  VIADD R7, R0, 0x19b ;  /* 0x0000019b00077836 */ /* 0x001fe20000000000 */
[----:B------:R-:W-:Y:S01]  /*7a0e0*/  ULDC UR6, c[0x0][0x228] ;  /* 0x00008a0000067ab9 */ /* 0x000fe20000000800 */
[----:B-1----:R-:W-:-:S05]  /*7a0f0*/  PRMT R6, R184, 0x7771, RZ ;  /* 0x00007771b8067816 */ /* 0x002fca00000000ff */
[----:B---3--:R0:W-:Y:S02]  /*7a100*/  @P5 STG.E.U8 desc[UR44][R236.64], R6 ;  /* 0x00000006ec005986 */ /* 0x0081e4000c10112c */
[----:B0-----:R-:W-:Y:S02]  /*7a110*/  PRMT R6, R184, 0x7772, RZ ;  /* 0x00007772b8067816 */ /* 0x001fe400000000ff */
[----:B------:R-:W2:Y:S04]  /*7a120*/  LDL.LU.64 R236, [R1+0x3c8] ;  /* 0x0003c80001ec7983 */ /* 0x000ea80000300a00 */
[----:B------:R-:W3:Y:S04]  /*7a130*/  LDL.LU.64 R178, [R1+0x3c0] ;  /* 0x0003c00001b27983 */ /* 0x000ee80000300a00 */
[----:B------:R-:W3:Y:S04]  /*7a140*/  LDL.LU.64 R180, [R1+0x3b8] ;  /* 0x0003b80001b47983 */ /* 0x000ee80000300a00 */
[----:B------:R0:W-:Y:S04]  /*7a150*/  @P6 STG.E.U8 desc[UR44][R186.64], R6 ;  /* 0x00000006ba006986 */ /* 0x0001e8000c10112c */
[----:B0-----:R-:W2:Y:S01]  /*7a160*/  LDL.LU.64 R186, [R1+0x1b70] ;  /* 0x001b700001ba7983 */ /* 0x001ea20000300a00 */
[----:B------:R-:W-:Y:S01]  /*7a170*/  ISETP.GE.AND P2, PT, R7, UR4, PT ;  /* 0x0000000407007c0c */ /* 0x000fe2000bf46270 */
[----:B------:R-:W-:Y:S01]  /*7a180*/  ULDC UR4, c[0x0][0x228] ;  /* 0x00008a0000047ab9 */ /* 0x000fe20000000800 */
        /* <DEDUP_REMOVED lines=8> */
[----:B------:R-:W-:Y:S01]  /*7a210*/  ISETP.GE.AND P6, PT, R7, UR4, PT ;  /* 0x0000000407007c0c */ /* 0x000fe2000bfc6270 */
[----:B------:R-:W-:Y:S01]  /*7a220*/  ULDC UR4, c[0x0][0x228] ;  /* 0x00008a0000047ab9 */ /* 0x000fe20000000800 */
[----:B------:R-:W-:-:S02]  /*7a230*/  PRMT R7, R185, 0x7770, RZ ;  /* 0x00007770b9077816 */ /* 0x000fc400000000ff */
[----:B------:R-:W-:Y:S01]  /*7a240*/  PRMT R6, R185, 0x7771, RZ ;  /* 0x00007771b9067816 */ /* 0x000fe200000000ff */
[----:B------:R-:W-:Y:S04]  /*7a250*/  @P0 STG.E.U8 desc[UR44][R182.64], R184 ;  /* 0x000000b8b6000986 */ /* 0x000fe8000c10112c */
[----:B----4-:R0:W-:Y:S04]  /*7a260*/  @P5 STG.E.U8 desc[UR44][R250.64], R7 ;  /* 0x00000007fa005986 */ /* 0x0101e8000c10112c */
[----:B0-----:R-:W4:Y:S01]  /*7a270*/  LDL.LU.64 R250, [R1+0x3b0] ;  /* 0x0003b00001fa7983 */ /* 0x001f220000300a00 */
[----:B------:R-:W-:Y:S01]  /*7a280*/  ISETP.LT.AND P0, PT, R2, UR4, !P2 ;  /* 0x0000000402007c0c */ /* 0x000fe2000d701270 */
[----:B------:R-:W-:Y:S01]  /*7a290*/  ULDC UR4, c[0x0][0x22c] ;  /* 0x00008b0000047ab9 */ /* 0x000fe20000000800 */
[----:B------:R-:W-:Y:S01]  /*7a2a0*/  ISETP.LT.AND P2, PT, R3, UR6, !P2 ;  /* 0x0000000603007c0c */ /* 0x000fe2000d741270 */
[----:B------:R-:W-:Y:S01]  /*7a2b0*/  ULDC UR6, c[0x0][0x228] ;  /* 0x00008a0000067ab9 */ /* 0x000fe20000000800 */
[----:B--2---:R0:W-:Y:S04]  /*7a2c0*/  @P3 STG.E.U8 desc[UR44][R186.64], R6 ;  /* 0x00000006ba003986 */ /* 0x0041e8000c10112c */
[----:B0-----:R-:W2:Y:S01]  /*7a2d0*/  LDL.LU.64 R186, [R1+0x1b68] ;  /* 0x001b680001ba7983 */ /* 0x001ea20000300a00 */
[----:B------:R-:W-:-:S02]  /*7a2e0*/  PRMT R7, R185, 0x7772, RZ ;  /* 0x00007772b9077816 */ /* 0x000fc400000000ff */
[----:B------:R-:W-:Y:S01]  /*7a2f0*/  PRMT R185, R185, 0x7773, RZ ;  /* 0x00007773b9b97816 */ /* 0x000fe200000000ff */
[----:B------:R-:W4:Y:S04]  /*7a300*/  LDL.LU.64 R182, [R1+0x3a0] ;  /* 0x0003a00001b67983 */ /* 0x000f280000300a00 */
[----:B------:R0:W-:Y:S04]  /*7a310*/  @P0 STG.E.U8 desc[UR44][R236.64], R7 ;  /* 0x00000007ec000986 */ /* 0x0001e8000c10112c */
[----:B---3--:R1:W-:Y:S04]  /*7a320*/  @P2 STG.E.U8 desc[UR44][R178.64], R185 ;  /* 0x000000b9b2002986 */ /* 0x0083e8000c10112c */
[----:B0-----:R-:W3:Y:S04]  /*7a330*/  LDL.LU.64 R236, [R1+0x398] ;  /* 0x0003980001ec7983 */ /* 0x001ee80000300a00 */
[----:B-1----:R-:W3:Y:S01]  /*7a340*/  LDL.LU.64 R184, [R1+0x3a8] ;  /* 0x0003a80001b87983 */ /* 0x002ee20000300a00 */
        /* <DEDUP_REMOVED lines=11> */
[----:B--2---:R-:W-:-:S05]  /*7a400*/  PRMT R6, R186, 0x7770, RZ ;  /* 0x00007770ba067816 */ /* 0x004fca00000000ff */
[----:B------:R0:W-:Y:S02]  /*7a410*/  @P5 STG.E.U8 desc[UR44][R180.64], R6 ;  /* 0x00000006b4005986 */ /* 0x0001e4000c10112c */
[----:B0-----:R-:W-:-:S05]  /*7a420*/  PRMT R6, R186, 0x7771, RZ ;  /* 0x00007771ba067816 */ /* 0x001fca00000000ff */
[----:B----4-:R0:W-:Y:S04]  /*7a430*/  @P6 STG.E.U8 desc[UR44][R250.64], R6 ;  /* 0x00000006fa006986 */ /* 0x0101e8000c10112c */
[----:B0-----:R-:W2:Y:S01]  /*7a440*/  LDL.LU.64 R250, [R1+0x388] ;  /* 0x0003880001fa7983 */ /* 0x001ea20000300a00 */
[C---:B------:R-:W-:Y:S01]  /*7a450*/  ISETP.LT.AND P5, PT, R2.reuse, UR6, !P3 ;  /* 0x0000000602007c0c */ /* 0x040fe2000dfa1270 */
[----:B------:R-:W-:Y:S01]  /*7a460*/  ULDC UR6, c[0x0][0x228] ;  /* 0x00008a0000067ab9 */ /* 0x000fe20000000800 */
[----:B------:R-:W-:Y:S01]  /*7a470*/  ISETP.GE.AND P2, PT, R7, UR4, PT ;  /* 0x0000000407007c0c */ /* 0x000fe2000bf46270 */
[----:B------:R-:W-:Y:S01]  /*7a480*/  ULDC UR4, c[0x0][0x228] ;  /* 0x00008a0000047ab9 */ /* 0x000fe20000000800 */
[C---:B------:R-:W-:Y:S01]  /*7a490*/  ISETP.LT.AND P3, PT, R3.reuse, UR6, !P3 ;  /* 0x0000000603007c0c */ /* 0x040fe2000df61270 */
[----:B------:R-:W-:Y:S01]  /*7a4a0*/  ULDC UR6, c[0x0][0x228] ;  /* 0x00008a0000067ab9 */ /* 0x000fe20000000800 */
[----:B------:R-:W-:Y:S01]  /*7a4b0*/  ISETP.LT.AND P6, PT, R2, UR4, !P0 ;  /* 0x0000000402007c0c */ /* 0x000fe2000c7c1270 */
[----:B------:R-:W-:Y:S01]  /*7a4c0*/  VIADD R7, R0, 0x1a0 ;  /* 0x000001a000077836 */ /* 0x000fe20000000000 */
[C---:B------:R-:W-:Y:S01]  /*7a4d0*/  PRMT R6, R186.reuse, 0x7772, RZ ;  /* 0x00007772ba067816 */ /* 0x040fe200000000ff */
[----:B------:R-:W-:Y:S01]  /*7a4e0*/  ULDC UR4, c[0x0][0x22c] ;  /* 0x00008b0000047ab9 */ /* 0x000fe20000000800 */
[----:B------:R-:W-:Y:S01]  /*7a4f0*/  ISETP.LT.AND P0, PT, R3, UR6, !P0 ;  /* 0x0000000603007c0c */ /* 0x000fe2000c701270 */
[----:B------:R-:W4:Y:S01]  /*7a500*/  LDL.LU.64 R178, [R1+0x380] ;  /* 0x0003800001b27983 */ /* 0x000f220000300a00 */
[----:B------:R-:W-:Y:S01]  /*7a510*/  PRMT R186, R186, 0x7773, RZ ;  /* 0x00007773baba7816 */ /* 0x000fe200000000ff */
[----:B------:R-:W-:-:S02]  /*7a520*/  ULDC UR6, c[0x0][0x228] ;  /* 0x00008a0000067ab9 */ /* 0x000fc40000000800 */
[----:B---3--:R0:W-:Y:S01]  /*7a530*/  @P5 STG.E.U8 desc[UR44][R184.64], R6 ;  /* 0x00000006b8005986 */ /* 0x0081e2000c10112c */
[----:B------:R-:W-:Y:S01]  /*7a540*/  ISETP.GE.AND P5, PT, R7, UR4, PT ;  /* 0x0000000407007c0c */ /* 0x000fe2000bfa6270 */
[----:B------:R-:W-:Y:S01]  /*7a550*/  ULDC UR4, c[0x0][0x228] ;  /* 0x00008a0000047ab9 */ /* 0x000fe20000000800 */
[C---:B------:R-:W-:Y:S01]  /*7a560*/  PRMT R7, R187.reuse, 0x7770, RZ ;  /* 0x00007770bb077816 */ /* 0x040fe200000000ff */
[----:B------:R-:W-:Y:S04]  /*7a570*/  @P3 STG.E.U8 desc[UR44][R182.64], R186 ;  /* 0x000000bab6003986 */ /* 0x000fe8000c10112c */
[----:B------:R-:W3:Y:S01]  /*7a580*/  LDL.LU.64 R180, [R1+0x378] ;  /* 0x0003780001b47983 */ /* 0x000ee20000300a00 */
[----:B0-----:R-:W-:-:S03]  /*7a590*/  PRMT R6, R187, 0x7771, RZ ;  /* 0x00007771bb067816 */ /* 0x001fc600000000ff */
[----:B------:R0:W-:Y:S04]  /*7a5a0*/  @P6 STG.E.U8 desc[UR44][R236.64], R7 ;  /* 0x00000007ec006986 */ /* 0x0001e8000c10112c */
[----:B------:R1:W-:Y:S04]  /*7a5b0*/  @P0 STG.E.U8 desc[UR44][R188.64], R6 ;  /* 0x00000006bc000986 */ /* 0x0003e8000c10112c */
[----:B0-----:R-:W3:Y:S04]  /*7a5c0*/  LDL.LU.64 R236, [R1+0x370] ;  /* 0x0003700001ec7983 */ /* 0x001ee80000300a00 */
[----:B-1----:R-:W3:Y:S01]  /*7a5d0*/  LDL.LU.64 R188, [R1+0x1b60] ;  /* 0x001b600001bc7983 */ /* 0x002ee20000300a00 */
[----:B------:R-:W-:-:S02]  /*7a5e0*/  ISETP.LT.AND P3, PT, R2, UR4, !P2 ;  /* 0x0000000402007c0c */ /* 0x000fc4000d761270 */
[----:B------:R-:W-:Y:S01]  /*7a5f0*/  PRMT R7, R187, 0x7772, RZ ;  /* 0x00007772bb077816 */ /* 0x000fe200000000ff */
[----:B------:R-:W3:Y:S01]  /*7a600*/  LDL.LU.64 R184, [R1+0x368] ;  /* 0x0003680001b87983 */ /* 0x000ee20000300a00 */
[----:B------:R-:W-:Y:S01]  /*7a610*/  VIADD R6, R0, 0x1a1 ;  /* 0x000001a100067836 */ /* 0x000fe20000000000 */
[----:B------:R-:W-:Y:S02]  /*7a620*/  ULDC UR4, c[0x0][0x22c] ;  /* 0x00008b0000047ab9 */ /* 0x000fe40000000800 */
[----:B------:R-:W3:Y:S06]  /*7a630*/  LDL.LU.64 R182, [R1+0x360] ;  /* 0x0003600001b67983 */ /* 0x000eec0000300a00 */
[----:B--2---:R0:W-:Y:S04]  /*7a640*/  @P3 STG.E.U8 desc[UR44][R250.64], R7 ;  /* 0x00000007fa003986 */ /* 0x0041e8000c10112c */
[----:B0-----:R-:W2:Y:S01]  /*7a650*/  LDL.LU.64 R250, [R1+0x358] ;  /* 0x0003580001fa7983 */ /* 0x001ea20000300a00 */
[----:B------:R-:W-:Y:S01]  /*7a660*/  ISETP.GE.AND P0, PT, R6, UR4, PT ;  /* 0x0000000406007c0c */ /* 0x000fe2000bf06270 */
[----:B------:R-:W-:Y:S01]  /*7a670*/  VIADD R6, R0, 0x1a2 ;  /* 0x000001a200067836 */ /* 0x000fe20000000000 */
[----:B------:R-:W-:Y:S01]  /*7a680*/  ISETP.LT.AND P2, PT, R3, UR6, !P2 ;  /* 0x0000000603007c0c */ /* 0x000fe2000d741270 */
[----:B------:R-:W-:Y:S01]  /*7a690*/  ULDC UR4, c[0x0][0x22c] ;  /* 0x00008b0000047ab9 */ /* 0x000fe20000000800 */
[----:B------:R-:W-:Y:S01]  /*7a6a0*/  ISETP.LT.AND P6, PT, R2, UR8, !P5 ;  /* 0x0000000802007c0c */ /* 0x000fe2000efc1270 */
[----:B------:R-:W-:Y:S01]  /*7a6b0*/  ULDC UR6, c[0x0][0x228] ;  /* 0x00008a0000067ab9 */ /* 0x000fe20000000800 */
[----:B------:R-:W-:Y:S01]  /*7a6c0*/  ISETP.GE.AND P3, PT, R6, UR4, PT ;  /* 0x0000000406007c0c */ /* 0x000fe2000bf66270 */
[----:B------:R-:W-:Y:S01]  /*7a6d0*/  ULDC UR4, c[0x0][0x228] ;  /* 0x00008a0000047ab9 */ /* 0x000fe20000000800 */
[----:B------:R-:W-:Y:S01]  /*7a6e0*/  PRMT R187, R187, 0x7773, RZ ;  /* 0x00007773bbbb7816 */ /* 0x000fe200000000ff */
[----:B------:R-:W-:Y:S01]  /*7a6f0*/  VIADD R7, R0, 0x1a3 ;  /* 0x000001a300077836 */ /* 0x000fe20000000000 */
[----:B------:R-:W-:Y:S01]  /*7a700*/  ISETP.LT.AND P5, PT, R3, UR4, !P5 ;  /* 0x0000000403007c0c */ /* 0x000fe2000efa1270 */
[----:B------:R-:W-:Y:S01]  /*7a710*/  ULDC UR4, c[0x0][0x22c] ;  /* 0x00008b0000047ab9 */ /* 0x000fe20000000800 */
[----:B------:R-:W-:-:S03]  /*7a720*/  ULDC UR8, c[0x0][0x228] ;  /* 0x00008a0000087ab9 */ /* 0x000fc60000000800 */
[----:B----4-:R-:W-:Y:S01]  /*7a730*/  @P2 STG.E.U8 desc[UR44][R178.64], R187 ;  /* 0x000000bbb2002986 */ /* 0x010fe2000c10112c */
[----:B------:R-:W-:Y:S01]  /*7a740*/  ISETP.GE.AND P2, PT, R7, UR4, PT ;  /* 0x0000000407007c0c */ /* 0x000fe2000bf46270 */
[----:B------:R-:W-:Y:S01]  /*7a750*/  ULDC UR4, c[0x0][0x228] ;  /* 0x00008a0000047ab9 */ /* 0x000fe20000000800 */
[----:B---3--:R-:W-:-:S05]  /*7a760*/  PRMT R6, R188, 0x7770, RZ ;  /* 0x00007770bc067816 */ /* 0x008fca00000000ff */
[----:B------:R0:W-:Y:S01]  /*7a770*/  @P6 STG.E.U8 desc[UR44][R180.64], R6 ;  /* 0x00000006b4006986 */ /* 0x0001e2000c10112c */
[----:B------:R-:W-:Y:S01]  /*7a780*/  ISETP.LT.AND P6, PT, R2, UR6, !P0 ;  /* 0x0000000602007c0c */ /* 0x000fe2000c7c1270 */
[----:B------:R-:W-:Y:S01]  /*7a790*/  ULDC UR6, c[0x0][0x228] ;  /* 0x00008a0000067ab9 */ /* 0x000fe20000000800 */
[----:B0-----:R-:W-:-:S05]  /*7a7a0*/  PRMT R6, R188, 0x7771, RZ ;  /* 0x00007771bc067816 */ /* 0x001fca00000000ff */
[----:B------:R0:W-:Y:S01]  /*7a7b0*/  @P5 STG.E.U8 desc[UR44][R236.64], R6 ;  /* 0x00000006ec005986 */ /* 0x0001e2000c10112c */
[C---:B------:R-:W-:Y:S01]  /*7a7c0*/  ISETP.LT.AND P0, PT, R3.reuse, UR6, !P0 ;  /* 0x0000000603007c0c */ /* 0x040fe2000c701270 */
[----:B------:R-:W-:Y:S01]  /*7a7d0*/  ULDC UR6, c[0x0][0x228] ;  /* 0x00008a0000067ab9 */ /* 0x000fe20000000800 */
[----:B------:R-:W-:Y:S01]  /*7a7e0*/  ISETP.LT.AND P5, PT, R2, UR4, !P3 ;  /* 0x0000000402007c0c */ /* 0x000fe2000dfa1270 */
[----:B------:R-:W-:Y:S01]  /*7a7f0*/  VIADD R7, R0, 0x1a4 ;  /* 0x000001a400077836 */ /* 0x000fe20000000000 */
[----:B0-----:R-:W3:Y:S01]  /*7a800*/  LDL.LU.64 R236, [R1+0x348] ;  /* 0x0003480001ec7983 */ /* 0x001ee20000300a00 */
[C---:B------:R-:W-:Y:S01]  /*7a810*/  PRMT R6, R188.reuse, 0x7772, RZ ;  /* 0x00007772bc067816 */ /* 0x040fe200000000ff */
[----:B------:R-:W-:Y:S01]  /*7a820*/  ULDC UR4, c[0x0][0x22c] ;  /* 0x00008b0000047ab9 */ /* 0x000fe20000000800 */
[----:B------:R-:W-:Y:S01]  /*7a830*/  ISETP.LT.AND P3, PT, R3, UR6, !P3 ;  /* 0x0000000603007c0c */ /* 0x000fe2000df61270 */
[----:B------:R-:W4:Y:S01]  /*7a840*/  LDL.LU.64 R178, [R1+0x340] ;  /* 0x0003400001b27983 */ /* 0x000f220000300a00 */
[----:B------:R-:W-:Y:S01]  /*7a850*/  PRMT R188, R188, 0x7773, RZ ;  /* 0x00007773bcbc7816 */ /* 0x000fe200000000ff */
[----:B------:R-:W-:-:S02]  /*7a860*/  ULDC UR6, c[0x0][0x228] ;  /* 0x00008a0000067ab9 */ /* 0x000fc40000000800 */
[----:B------:R0:W-:Y:S01]  /*7a870*/  @P6 STG.E.U8 desc[UR44][R184.64], R6 ;  /* 0x00000006b8006986 */ /* 0x0001e2000c10112c */
[----:B------:R-:W-:Y:S01]  /*7a880*/  ISETP.GE.AND P6, PT, R7, UR4, PT ;  /* 0x0000000407007c0c */ /* 0x000fe2000bfc6270 */
[----:B------:R-:W-:Y:S01]  /*7a890*/  ULDC UR4, c[0x0][0x228] ;  /* 0x00008a0000047ab9 */ /* 0x000fe20000000800 */
[C---:B------:R-:W-:Y:S01]  /*7a8a0*/  PRMT R7, R189.reuse, 0x7770, RZ ;  /* 0x00007770bd077816 */ /* 0x040fe200000000ff */
[----:B------:R-:W-:Y:S04]  /*7a8b0*/  @P0 STG.E.U8 desc[UR44][R182.64], R188 ;  /* 0x000000bcb6000986 */ /* 0x000fe8000c10112c */
[----:B------:R-:W4:Y:S01]  /*7a8c0*/  LDL.LU.64 R180, [R1+0x338] ;  /* 0x0003380001b47983 */ /* 0x000f220000300a00 */
[----:B0-----:R-:W-:-:S03]  /*7a8d0*/  PRMT R6, R189, 0x7771, RZ ;  /* 0x00007771bd067816 */ /* 0x001fc600000000ff */
[----:B--2---:R0:W-:Y:S04]  /*7a8e0*/  @P5 STG.E.U8 desc[UR44][R250.64], R7 ;  /* 0x00000007fa005986 */ /* 0x0041e8000c10112c */
[----:B------:R1:W-:Y:S04]  /*7a8f0*/  @P3 STG.E.U8 desc[UR44][R190.64], R6 ;  /* 0x00000006be003986 */ /* 0x0003e8000c10112c */
[----:B0-----:R-:W2:Y:S04]  /*7a900*/  LDL.LU.64 R250, [R1+0x330] ;  /* 0x0003300001fa7983 */ /* 0x001ea80000300a00 */
[----:B-1----:R-:W2:Y:S01]  /*7a910*/  LDL.LU.64 R190, [R1+0x1b58] ;  /* 0x001b580001be7983 */ /* 0x002ea20000300a00 */
[----:B------:R-:W-:-:S02]  /*7a920*/  ISETP.LT.AND P0, PT, R2, UR4, !P2 ;  /* 0x0000000402007c0c */ /* 0x000fc4000d701270 */
[----:B------:R-:W-:Y:S01]  /*7a930*/  PRMT R7, R189, 0x7772, RZ ;  /* 0x00007772bd077816 */ /* 0x000fe200000000ff */
[----:B------:R-:W2:Y:S01]  /*7a940*/  LDL.LU.64 R184, [R1+0x328] ;  /* 0x0003280001b87983 */ /* 0x000ea20000300a00 */
[----:B------:R-:W-:Y:S01]  /*7a950*/  VIADD R6, R0, 0x1a5 ;  /* 0x000001a500067836 */ /* 0x000fe20000000000 */
[----:B------:R-:W-:Y:S02]  /*7a960*/  ULDC UR4, c[0x0][0x22c] ;  /* 0x00008b0000047ab9 */ /* 0x000fe40000000800 */
[----:B------:R-:W2:Y:S02]  /*7a970*/  LDL.LU.64 R182, [R1+0x320] ;  /* 0x0003200001b67983 */ /* 0x000ea40000300a00 */
[----:B------:R-:W-:Y:S01]  /*7a980*/  ISETP.GE.AND P3, PT, R6, UR4, PT ;  /* 0x0000000406007c0c */ /* 0x000fe2000bf66270 */
[----:B------:R-:W-:Y:S01]  /*7a990*/  VIADD R6, R0, 0x1a6 ;  /* 0x000001a600067836 */ /* 0x000fe20000000000 */
[----:B------:R-:W-:Y:S01]  /*7a9a0*/  ISETP.LT.AND P2, PT, R3, UR6, !P2 ;  /* 0x0000000603007c0c */ /* 0x000fe2000d741270 */
[----:B------:R-:W-:Y:S01]  /*7a9b0*/  ULDC UR4, c[0x0][0x22c] ;  /* 0x00008b0000047ab9 */ /* 0x000fe20000000800 */
[----:B------:R-:W-:Y:S01]  /*7a9c0*/  ISETP.LT.AND P5, PT, R2, UR8, !P6 ;  /* 0x0000000802007c0c */ /* 0x000fe2000f7a1270 */
[----:B------:R-:W-:Y:S01]  /*7a9d0*/  ULDC UR6, c[0x0][0x228] ;  /* 0x00008a0000067ab9 */ /* 0x000fe20000000800 */
[----:B------:R-:W-:Y:S01]  /*7a9e0*/  PRMT R189, R189, 0x7773, RZ ;  /* 0x00007773bdbd7816 */ /* 0x000fe200000000ff */
[----:B------:R-:W-:Y:S01]  /*7a9f0*/  ULDC UR8, c[0x0][0x228] ;  /* 0x00008a0000087ab9 */ /* 0x000fe20000000800 */
[----:B---3--:R0:W-:Y:S04]  /*7aa00*/  @P0 STG.E.U8 desc[UR44][R236.64], R7 ;  /* 0x00000007ec000986 */ /* 0x0081e8000c10112c */
[----:B0-----:R-:W3:Y:S01]  /*7aa10*/  LDL.LU.64 R236, [R1+0x318] ;  /* 0x0003180001ec7983 */ /* 0x001ee20000300a00 */
[----:B------:R-:W-:Y:S01]  /*7aa20*/  ISETP.GE.AND P0, PT, R6, UR4, PT ;  /* 0x0000000406007c0c */ /* 0x000fe2000bf06270 */
[----:B------:R-:W-:-:S02]  /*7aa30*/  ULDC UR4, c[0x0][0x228] ;  /* 0x00008a0000047ab9 */ /* 0x000fc40000000800 */
[----:B------:R-:W-:Y:S01]  /*7aa40*/  ISETP.LT.AND P6, PT, R3, UR4, !P6 ;  /* 0x0000000403007c0c */ /* 0x000fe2000f7c1270 */
[----:B----4-:R-:W-:Y:S01]  /*7aa50*/  @P2 STG.E.U8 desc[UR44][R178.64], R189 ;  /* 0x000000bdb2002986 */ /* 0x010fe2000c10112c */
[----:B------:R-:W-:Y:S01]  /*7aa60*/  VIADD R7, R0, 0x1a7 ;  /* 0x000001a700077836 */ /* 0x000fe20000000000 */
[----:B------:R-:W-:Y:S01]  /*7aa70*/  ULDC UR4, c[0x0][0x22c] ;  /* 0x00008b0000047ab9 */ /* 0x000fe20000000800 */
[----:B--2---:R-:W-:-:S05]  /*7aa80*/  PRMT R6, R190, 0x7770, RZ ;  /* 0x00007770be067816 */ /* 0x004fca00000000ff */
[----:B------:R0:W-:Y:S02]  /*7aa90*/  @P5 STG.E.U8 desc[UR44][R180.64], R6 ;  /* 0x00000006b4005986 */ /* 0x0001e4000c10112c */
[----:B0-----:R-:W-:-:S05]  /*7aaa0*/  PRMT R6, R190, 0x7771, RZ ;  /* 0x00007771be067816 */ /* 0x001fca00000000ff */
[----:B------:R0:W-:Y:S04]  /*7aab0*/  @P6 STG.E.U8 desc[UR44][R250.64], R6 ;  /* 0x00000006fa006986 */ /* 0x0001e8000c10112c */
        /* <DEDUP_REMOVED lines=22> */
[----:B---3--:R0:W-:Y:S04]  /*7ac20*/  @P6 STG.E.U8 desc[UR44][R236.64], R7 ;  /* 0x00000007ec006986 */ /* 0x0081e8000c10112c */
        /* <DEDUP_REMOVED lines=372> */
[----:B------:R-:W2:Y:S01]  /*7c370*/  LDL.LU.64 R182, [R1+0x120] ;  /* 0x0001200001b67983 */ /* 0x000ea20000300a00 */
[----:B------:R-:W-:Y:S01]  /*7c380*/  ISETP.LT.AND P2, PT, R3, UR6, !P2 ;  /* 0x0000000603007c0c */ /* 0x000fe2000d741270 */
[----:B------:R-:W-:Y:S01]  /*7c390*/  ULDC UR6, c[0x0][0x228] ;  /* 0x00008a0000067ab9 */ /* 0x000fe20000000800 */
[----:B------:R-:W-:Y:S01]  /*7c3a0*/  ISETP.LT.AND P5, PT, R2, UR8, !P6 ;  /* 0x0000000802007c0c */ /* 0x000fe2000f7a1270 */
[----:B------:R-:W-:Y:S01]  /*7c3b0*/  ULDC UR8, c[0x0][0x228] ;  /* 0x00008a0000087ab9 */ /* 0x000fe20000000800 */
[----:B------:R-:W-:Y:S01]  /*7c3c0*/  ISETP.GE.AND P3, PT, R6, UR4, PT ;  /* 0x0000000406007c0c */ /* 0x000fe2000bf66270 */
[----:B------:R-:W-:Y:S01]  /*7c3d0*/  VIADD R6, R0, 0x1c6 ;  /* 0x000001c600067836 */ /* 0x000fe20000000000 */
[----:B------:R-:W-:Y:S01]  /*7c3e0*/  ULDC UR4, c[0x0][0x22c] ;  /* 0x00008b0000047ab9 */ /* 0x000fe20000000800 */
[----:B------:R-:W-:Y:S01]  /*7c3f0*/  PRMT R205, R205, 0x7773, RZ ;  /* 0x00007773cdcd7816 */ /* 0x000fe200000000ff */
[----:B---3--:R0:W-:Y:S04]  /*7c400*/  @P0 STG.E.U8 desc[UR44][R236.64], R7 ;  /* 0x00000007ec000986 */ /* 0x0081e8000c10112c */
[----:B0-----:R-:W3:Y:S01]  /*7c410*/  LDL.LU.64 R236, [R1+0x118] ;  /* 0x0001180001ec7983 */ /* 0x001ee20000300a00 */
[----:B------:R-:W-:Y:S01]  /*7c420*/  ISETP.GE.AND P0, PT, R6, UR4, PT ;  /* 0x0000000406007c0c */ /* 0x000fe2000bf06270 */
[----:B------:R-:W-:-:S02]  /*7c430*/  ULDC UR4, c[0x0][0x228] ;  /* 0x00008a0000047ab9 */ /* 0x000fc40000000800 */
[----:B----4-:R-:W-:Y:S01]  /*7c440*/  @P2 STG.E.U8 desc[UR44][R178.64], R205 ;  /* 0x000000cdb2002986 */ /* 0x010fe2000c10112c */
[----:B--2---:R-:W-:-:S05]  /*7c450*/  PRMT R6, R206, 0x7770, RZ ;  /* 0x00007770ce067816 */ /* 0x004fca00000000ff */
[----:B------:R0:W-:Y:S04]  /*7c460*/  @P5 STG.E.U8 desc[UR44][R180.64], R6 ;  /* 0x00000006b4005986 */ /* 0x0001e8000c10112c */
[----:B0-----:R-:W2:Y:S01]  /*7c470*/  LDL.LU.64 R180, [R1+0x108] ;  /* 0x0001080001b47983 */ /* 0x001ea20000300a00 */
        /* <DEDUP_REMOVED lines=8> */
[C---:B------:R-:W-:Y:S01]  /*7c500*/  ISETP.LT.AND P3, PT, R3.reuse, UR6, !P3 ;  /* 0x0000000603007c0c */ /* 0x040fe2000df61270 */
[----:B------:R-:W-:Y:S01]  /*7c510*/  ULDC UR6, c[0x0][0x228] ;  /* 0x00008a0000067ab9 */ /* 0x000fe20000000800 */
[----:B------:R-:W-:Y:S01]  /*7c520*/  VIADD R7, R0, 0x1c8 ;  /* 0x000001c800077836 */ /* 0x000fe20000000000 */
[----:B------:R-:W4:Y:S04]  /*7c530*/  LDL.LU.64 R178, [R1+0x100] ;  /* 0x0001000001b27983 */ /* 0x000f280000300a00 */
[----:B------:R0:W-:Y:S01]  /*7c540*/  @P6 STG.E.U8 desc[UR44][R250.64], R6 ;  /* 0x00000006fa006986 */ /* 0x0001e2000c10112c */
[----:B------:R-:W-:Y:S01]  /*7c550*/  ISETP.LT.AND P6, PT, R2, UR4, !P0 ;  /* 0x0000000402007c0c */ /* 0x000fe2000c7c1270 */
[----:B------:R-:W-:Y:S01]  /*7c560*/  ULDC UR4, c[0x0][0x22c] ;  /* 0x00008b0000047ab9 */ /* 0x000fe20000000800 */
[----:B------:R-:W-:Y:S01]  /*7c570*/  ISETP.LT.AND P0, PT, R3, UR6, !P0 ;  /* 0x0000000603007c0c */ /* 0x000fe2000c701270 */
[----:B------:R-:W-:Y:S01]  /*7c580*/  ULDC UR6, c[0x0][0x228] ;  /* 0x00008a0000067ab9 */ /* 0x000fe20000000800 */
[C---:B0-----:R-:W-:Y:S01]  /*7c590*/  PRMT R6, R206.reuse, 0x7772, RZ ;  /* 0x00007772ce067816 */ /* 0x041fe200000000ff */
[----:B------:R-:W4:Y:S01]  /*7c5a0*/  LDL.LU.64 R250, [R1+0xf8] ;  /* 0x0000f80001fa7983 */ /* 0x000f220000300a00 */
[----:B------:R-:W-:-:S03]  /*7c5b0*/  PRMT R206, R206, 0x7773, RZ ;  /* 0x00007773cece7816 */ /* 0x000fc600000000ff */
[----:B------:R0:W-:Y:S01]  /*7c5c0*/  @P5 STG.E.U8 desc[UR44][R184.64], R6 ;  /* 0x00000006b8005986 */ /* 0x0001e2000c10112c */
[----:B------:R-:W-:Y:S01]  /*7c5d0*/  ISETP.GE.AND P5, PT, R7, UR4, PT ;  /* 0x0000000407007c0c */ /* 0x000fe2000bfa6270 */
[----:B------:R-:W-:Y:S01]  /*7c5e0*/  ULDC UR4, c[0x0][0x228] ;  /* 0x00008a0000047ab9 */ /* 0x000fe20000000800 */
[C---:B------:R-:W-:Y:S01]  /*7c5f0*/  PRMT R7, R207.reuse, 0x7770, RZ ;  /* 0x00007770cf077816 */ /* 0x040fe200000000ff */
[----:B------:R-:W-:Y:S01]  /*7c600*/  @P3 STG.E.U8 desc[UR44][R182.64], R206 ;  /* 0x000000ceb6003986 */ /* 0x000fe2000c10112c */
[----:B0-----:R-:W-:-:S03]  /*7c610*/  PRMT R6, R207, 0x7771, RZ ;  /* 0x00007771cf067816 */ /* 0x001fc600000000ff */
[----:B---3--:R-:W-:Y:S04]  /*7c620*/  @P6 STG.E.U8 desc[UR44][R236.64], R7 ;  /* 0x00000007ec006986 */ /* 0x008fe8000c10112c */
[----:B------:R0:W-:Y:S04]  /*7c630*/  @P0 STG.E.U8 desc[UR44][R208.64], R6 ;  /* 0x00000006d0000986 */ /* 0x0001e8000c10112c */
[----:B0-----:R-:W3:Y:S01]  /*7c640*/  LDL.LU.64 R208, [R1+0x1b10] ;  /* 0x001b100001d07983 */ /* 0x001ee20000300a00 */
[----:B------:R-:W-:Y:S02]  /*7c650*/  ISETP.LT.AND P3, PT, R2, UR4, !P2 ;  /* 0x0000000402007c0c */ /* 0x000fe4000d761270 */
[----:B------:R-:W-:Y:S01]  /*7c660*/  PRMT R7, R207, 0x7772, RZ ;  /* 0x00007772cf077816 */ /* 0x000fe200000000ff */
[----:B------:R-:W3:Y:S01]  /*7c670*/  LDL.LU.64 R236, [R1+0xf0] ;  /* 0x0000f00001ec7983 */ /* 0x000ee20000300a00 */
[----:B------:R-:W-:Y:S01]  /*7c680*/  VIADD R6, R0, 0x1c9 ;  /* 0x000001c900067836 */ /* 0x000fe20000000000 */
[----:B------:R-:W-:-:S02]  /*7c690*/  ULDC UR4, c[0x0][0x22c] ;  /* 0x00008b0000047ab9 */ /* 0x000fc40000000800 */
[----:B------:R-:W3:Y:S04]  /*7c6a0*/  LDL.LU.64 R184, [R1+0xe8] ;  /* 0x0000e80001b87983 */ /* 0x000ee80000300a00 */
[----:B------:R-:W3:Y:S04]  /*7c6b0*/  LDL.LU.64 R182, [R1+0xe0] ;  /* 0x0000e00001b67983 */ /* 0x000ee80000300a00 */
        /* <DEDUP_REMOVED lines=15> */
[----:B----4-:R0:W-:Y:S02]  /*7c7b0*/  @P2 STG.E.U8 desc[UR44][R178.64], R207 ;  /* 0x000000cfb2002986 */ /* 0x0101e4000c10112c */
[----:B0-----:R-:W-:-:S05]  /*7c7c0*/  VIADD R178, R0, 0x1cb ;  /* 0x000001cb00b27836 */ /* 0x001fca0000000000 */
[----:B------:R-:W-:Y:S01]  /*7c7d0*/  ISETP.GE.AND P2, PT, R178, UR4, PT ;  /* 0x00000004b2007c0c */ /* 0x000fe2000bf46270 */
[----:B------:R-:W-:Y:S01]  /*7c7e0*/  ULDC UR4, c[0x0][0x228] ;  /* 0x00008a0000047ab9 */ /* 0x000fe20000000800 */
[C---:B---3--:R-:W-:Y:S02]  /*7c7f0*/  PRMT R6, R208.reuse, 0x7770, RZ ;  /* 0x00007770d0067816 */ /* 0x048fe400000000ff */
[----:B------:R-:W-:-:S03]  /*7c800*/  PRMT R179, R208, 0x7771, RZ ;  /* 0x00007771d0b37816 */ /* 0x000fc600000000ff */
[----:B------:R0:W-:Y:S01]  /*7c810*/  @P6 STG.E.U8 desc[UR44][R250.64], R6 ;  /* 0x00000006fa006986 */ /* 0x0001e2000c10112c */
[C---:B------:R-:W-:Y:S01]  /*7c820*/  ISETP.LT.AND P6, PT, R2.reuse, UR6, !P0 ;  /* 0x0000000602007c0c */ /* 0x040fe2000c7c1270 */
[----:B------:R-:W-:Y:S02]  /*7c830*/  ULDC UR6, c[0x0][0x228] ;  /* 0x00008a0000067ab9 */ /* 0x000fe40000000800 */
[C---:B------:R-:W-:Y:S01]  /*7c840*/  ISETP.LT.AND P0, PT, R3.reuse, UR6, !P0 ;  /* 0x0000000603007c0c */ /* 0x040fe2000c701270 */
[----:B------:R1:W-:Y:S01]  /*7c850*/  @P5 STG.E.U8 desc[UR44][R236.64], R179 ;  /* 0x000000b3ec005986 */ /* 0x0003e2000c10112c */
[----:B------:R-:W-:Y:S01]  /*7c860*/  ULDC UR6, c[0x0][0x228] ;  /* 0x00008a0000067ab9 */ /* 0x000fe20000000800 */
[----:B------:R-:W-:Y:S01]  /*7c870*/  ISETP.LT.AND P5, PT, R2, UR4, !P3 ;  /* 0x0000000402007c0c */ /* 0x000fe2000dfa1270 */
[----:B------:R-:W-:Y:S01]  /*7c880*/  ULDC UR4, c[0x0][0x22c] ;  /* 0x00008b0000047ab9 */ /* 0x000fe20000000800 */
[C---:B------:R-:W-:Y:S02]  /*7c890*/  PRMT R178, R208.reuse, 0x7772, RZ ;  /* 0x00007772d0b27816 */ /* 0x040fe400000000ff */
[----:B------:R-:W-:Y:S01]  /*7c8a0*/  ISETP.LT.AND P3, PT, R3, UR6, !P3 ;  /* 0x0000000603007c0c */ /* 0x000fe2000df61270 */
[----:B0-----:R-:W3:Y:S01]  /*7c8b0*/  LDL.LU.64 R250, [R1+0xc8] ;  /* 0x0000c80001fa7983 */ /* 0x001ee20000300a00 */
[----:B------:R-:W-:Y:S01]  /*7c8c0*/  PRMT R208, R208, 0x7773, RZ ;  /* 0x00007773d0d07816 */ /* 0x000fe200000000ff */
[----:B------:R-:W-:Y:S01]  /*7c8d0*/  VIADD R6, R0, 0x1cd ;  /* 0x000001cd00067836 */ /* 0x000fe20000000000 */
[----:B------:R-:W-:Y:S01]  /*7c8e0*/  ULDC UR6, c[0x0][0x228] ;  /* 0x00008a0000067ab9 */ /* 0x000fe20000000800 */
[----:B------:R-:W-:Y:S01]  /*7c8f0*/  @P6 STG.E.U8 desc[UR44][R184.64], R178 ;  /* 0x000000b2b8006986 */ /* 0x000fe2000c10112c */
[----:B------:R-:W-:Y:S01]  /*7c900*/  ISETP.GE.AND P6, PT, R7, UR4, PT ;  /* 0x0000000407007c0c */ /* 0x000fe2000bfc6270 */
[----:B------:R-:W-:Y:S01]  /*7c910*/  ULDC UR4, c[0x0][0x228] ;  /* 0x00008a0000047ab9 */ /* 0x000fe20000000800 */
[----:B------:R-:W-:-:S02]  /*7c920*/  PRMT R7, R209, 0x7770, RZ ;  /* 0x00007770d1077816 */ /* 0x000fc400000000ff */
[C---:B-1----:R-:W-:Y:S01]  /*7c930*/  PRMT R179, R209.reuse, 0x7771, RZ ;  /* 0x00007771d1b37816 */ /* 0x042fe200000000ff */
[----:B------:R-:W-:Y:S04]  /*7c940*/  @P0 STG.E.U8 desc[UR44][R182.64], R208 ;  /* 0x000000d0b6000986 */ /* 0x000fe8000c10112c */
[----:B------:R-:W4:Y:S04]  /*7c950*/  LDL.LU.64 R236, [R1+0xc0] ;  /* 0x0000c00001ec7983 */ /* 0x000f280000300a00 */
[----:B--2---:R-:W-:Y:S04]  /*7c960*/  @P5 STG.E.U8 desc[UR44][R180.64], R7 ;  /* 0x00000007b4005986 */ /* 0x004fe8000c10112c */
[----:B------:R0:W-:Y:S04]  /*7c970*/  @P3 STG.E.U8 desc[UR44][R210.64], R179 ;  /* 0x000000b3d2003986 */ /* 0x0001e8000c10112c */
[----:B0-----:R-:W2:Y:S01]  /*7c980*/  LDL.LU.64 R210, [R1+0x1b08] ;  /* 0x001b080001d27983 */ /* 0x001ea20000300a00 */
[----:B------:R-:W-:Y:S01]  /*7c990*/  ISETP.LT.AND P0, PT, R2, UR4, !P2 ;  /* 0x0000000402007c0c */ /* 0x000fe2000d701270 */
[----:B------:R-:W-:Y:S01]  /*7c9a0*/  ULDC UR4, c[0x0][0x22c] ;  /* 0x00008b0000047ab9 */ /* 0x000fe20000000800 */
[----:B------:R-:W-:-:S02]  /*7c9b0*/  PRMT R178, R209, 0x7772, RZ ;  /* 0x00007772d1b27816 */ /* 0x000fc400000000ff */
[----:B------:R-:W-:Y:S01]  /*7c9c0*/  ISETP.GE.AND P3, PT, R6, UR4, PT ;  /* 0x0000000406007c0c */ /* 0x000fe2000bf66270 */
[----:B------:R-:W-:Y:S01]  /*7c9d0*/  VIADD R6, R0, 0x1ce ;  /* 0x000001ce00067836 */ /* 0x000fe20000000000 */
[----:B------:R-:W-:Y:S01]  /*7c9e0*/  ISETP.LT.AND P2, PT, R3, UR6, !P2 ;  /* 0x0000000603007c0c */ /* 0x000fe2000d741270 */
[----:B------:R-:W-:Y:S01]  /*7c9f0*/  ULDC UR4, c[0x0][0x22c] ;  /* 0x00008b0000047ab9 */ /* 0x000fe20000000800 */
[----:B------:R-:W-:Y:S01]  /*7ca00*/  ISETP.LT.AND P5, PT, R2, UR8, !P6 ;  /* 0x0000000802007c0c */ /* 0x000fe2000f7a1270 */
[----:B------:R-:W-:Y:S01]  /*7ca10*/  ULDC UR6, c[0x0][0x228] ;  /* 0x00008a0000067ab9 */ /* 0x000fe20000000800 */
[----:B------:R-:W-:Y:S01]  /*7ca20*/  PRMT R209, R209, 0x7773, RZ ;  /* 0x00007773d1d17816 */ /* 0x000fe200000000ff */
[----:B------:R-:W-:Y:S02]  /*7ca30*/  ULDC UR8, c[0x0][0x228] ;  /* 0x00008a0000087ab9 */ /* 0x000fe40000000800 */
[----:B---3--:R0:W-:Y:S01]  /*7ca40*/  @P0 STG.E.U8 desc[UR44][R250.64], R178 ;  /* 0x000000b2fa000986 */ /* 0x0081e2000c10112c */
[----:B------:R-:W-:Y:S01]  /*7ca50*/  ISETP.GE.AND P0, PT, R6, UR4, PT ;  /* 0x0000000406007c0c */ /* 0x000fe2000bf06270 */
[----:B------:R-:W-:-:S02]  /*7ca60*/  ULDC UR4, c[0x0][0x228] ;  /* 0x00008a0000047ab9 */ /* 0x000fc40000000800 */
[----:B------:R-:W-:Y:S01]  /*7ca70*/  ISETP.LT.AND P6, PT, R3, UR4, !P6 ;  /* 0x0000000403007c0c */ /* 0x000fe2000f7c1270 */
[----:B------:R-:W-:Y:S01]  /*7ca80*/  VIADD R6, R0, 0x1cf ;  /* 0x000001cf00067836 */ /* 0x000fe20000000000 */
[----:B------:R-:W-:Y:S01]  /*7ca90*/  ULDC UR4, c[0x0][0x22c] ;  /* 0x00008b0000047ab9 */ /* 0x000fe20000000800 */
[----:B----4-:R-:W-:Y:S03]  /*7caa0*/  @P2 STG.E.U8 desc[UR44][R236.64], R209 ;  /* 0x000000d1ec002986 */ /* 0x010fe6000c10112c */
[----:B------:R-:W-:Y:S01]  /*7cab0*/  ISETP.GE.AND P2, PT, R6, UR4, PT ;  /* 0x0000000406007c0c */ /* 0x000fe2000bf46270 */
[----:B------:R-:W-:Y:S01]  /*7cac0*/  ULDC UR4, c[0x0][0x228] ;  /* 0x00008a0000047ab9 */ /* 0x000fe20000000800 */
[----:B------:R-:W-:Y:S01]  /*7cad0*/  VIADD R6, R0, 0x1d0 ;  /* 0x000001d000067836 */ /* 0x000fe20000000000 */
[C---:B--2---:R-:W-:Y:S02]  /*7cae0*/  PRMT R7, R210.reuse, 0x7770, RZ ;  /* 0x00007770d2077816 */ /* 0x044fe400000000ff */
[----:B0-----:R-:W-:-:S03]  /*7caf0*/  PRMT R178, R210, 0x7771, RZ ;  /* 0x00007771d2b27816 */ /* 0x001fc600000000ff */
        /* <DEDUP_REMOVED lines=8> */
[----:B------:R-:W-:Y:S01]  /*7cb80*/  ISETP.LT.AND P0, PT, R3, UR6, !P0 ;  /* 0x0000000603007c0c */ /* 0x000fe2000c701270 */
[----:B------:R-:W-:Y:S01]  /*7cb90*/  ULDC UR6, c[0x0][0x228] ;  /* 0x00008a0000067ab9 */ /* 0x000fe20000000800 */
[C---:B0-----:R-:W-:Y:S01]  /*7cba0*/  PRMT R7, R210.reuse, 0x7772, RZ ;  /* 0x00007772d2077816 */ /* 0x041fe200000000ff */
[----:B------:R-:W2:Y:S01]  /*7cbb0*/  LDL.LU.64 R224, [R1+0x1b00] ;  /* 0x001b000001e07983 */ /* 0x000ea20000300a00 */
[----:B------:R-:W-:-:S02]  /*7cbc0*/  PRMT R210, R210, 0x7773, RZ ;  /* 0x00007773d2d27816 */ /* 0x000fc400000000ff */
[C---:B------:R-:W-:Y:S01]  /*7cbd0*/  PRMT R179, R211.reuse, 0x7771, RZ ;  /* 0x00007771d3b37816 */ /* 0x040fe200000000ff */
[----:B-1----:R-:W3:Y:S01]  /*7cbe0*/  LDL.LU.64 R226, [R1+0x1af8] ;  /* 0x001af80001e27983 */ /* 0x002ee20000300a00 */
[----:B------:R-:W-:-:S03]  /*7cbf0*/  PRMT R178, R211, 0x7770, RZ ;  /* 0x00007770d3b27816 */ /* 0x000fc600000000ff */
[----:B------:R0:W-:Y:S04]  /*7cc00*/  @P5 STG.E.U8 desc[UR44][R220.64], R7 ;  /* 0x00000007dc005986 */ /* 0x0001e8000c10112c */
[----:B------:R1:W-:Y:S04]  /*7cc10*/  @P3 STG.E.U8 desc[UR44][R222.64], R210 ;  /* 0x000000d2de003986 */ /* 0x0003e8000c10112c */
[----:B------:R4:W-:Y:S04]  /*7cc20*/  @P6 STG.E.U8 desc[UR44][R216.64], R178 ;  /* 0x000000b2d8006986 */ /* 0x0009e8000c10112c */
[----:B0-----:R-:W2:Y:S04]  /*7cc30*/  LDL.LU.64 R220, [R1+0x1af0] ;  /* 0x001af00001dc7983 */ /* 0x001ea80000300a00 */
[----:B-1----:R-:W3:Y:S04]  /*7cc40*/  LDL.LU.64 R222, [R1+0x1ae8] ;  /* 0x001ae80001de7983 */ /* 0x002ee80000300a00 */
[----:B----4-:R-:W4:Y:S04]  /*7cc50*/  LDL.LU.64 R216, [R1+0x1ae0] ;  /* 0x001ae00001d87983 */ /* 0x010f280000300a00 */
[----:B------:R0:W-:Y:S04]  /*7cc60*/  @P0 STG.E.U8 desc[UR44][R212.64], R179 ;  /* 0x000000b3d4000986 */ /* 0x0001e8000c10112c */
[----:B0-----:R-:W2:Y:S01]  /*7cc70*/  LDL.LU.64 R212, [R1+0x1ad8] ;  /* 0x001ad80001d47983 */ /* 0x001ea20000300a00 */
[----:B------:R-:W-:Y:S01]  /*7cc80*/  ISETP.GE.AND P5, PT, R6, UR4, PT ;  /* 0x0000000406007c0c */ /* 0x000fe2000bfa6270 */
[----:B------:R-:W-:-:S02]  /*7cc90*/  ULDC UR4, c[0x0][0x228] ;  /* 0x00008a0000047ab9 */ /* 0x000fc40000000800 */
[----:B------:R-:W-:Y:S02]  /*7cca0*/  ISETP.LT.AND P3, PT, R2, UR4, !P2 ;  /* 0x0000000402007c0c */ /* 0x000fe4000d761270 */
[----:B------:R-:W-:Y:S01]  /*7ccb0*/  PRMT R7, R211, 0x7772, RZ ;  /* 0x00007772d3077816 */ /* 0x000fe200000000ff */
[----:B------:R-:W-:Y:S01]  /*7ccc0*/  VIADD R6, R0, 0x1d1 ;  /* 0x000001d100067836 */ /* 0x000fe20000000000 */
[----:B------:R-:W-:Y:S01]  /*7ccd0*/  ISETP.LT.AND P2, PT, R3, UR6, !P2 ;  /* 0x0000000603007c0c */ /* 0x000fe2000d741270 */
[----:B------:R-:W-:Y:S01]  /*7cce0*/  ULDC UR4, c[0x0][0x22c] ;  /* 0x00008b0000047ab9 */ /* 0x000fe20000000800 */
[----:B------:R-:W-:Y:S01]  /*7ccf0*/  PRMT R211, R211, 0x7773, RZ ;  /* 0x00007773d3d37816 */ /* 0x000fe200000000ff */
[----:B------:R-:W-:-:S06]  /*7cd00*/  ULDC UR6, c[0x0][0x228] ;  /* 0x00008a0000067ab9 */ /* 0x000fcc0000000800 */
[----:B------:R0:W-:Y:S04]  /*7cd10*/  @P3 STG.E.U8 desc[UR44][R218.64], R7 ;  /* 0x00000007da003986 */ /* 0x0001e8000c10112c */
[----:B------:R1:W-:Y:S04]  /*7cd20*/  @P2 STG.E.U8 desc[UR44][R214.64], R211 ;  /* 0x000000d3d6002986 */ /* 0x0003e8000c10112c */
[----:B0-----:R-:W3:Y:S04]  /*7cd30*/  LDL.LU.64 R218, [R1+0x1ad0] ;  /* 0x001ad00001da7983 */ /* 0x001ee80000300a00 */
[----:B-1----:R-:W4:Y:S04]  /*7cd40*/  LDL.LU.64 R214, [R1+0x1ac8] ;  /* 0x001ac80001d67983 */ /* 0x002f280000300a00 */
[----:B------:R-:W3:Y:S04]  /*7cd50*/  LDL.LU R250, [R1+0x60] ;  /* 0x0000600001fa7983 */ /* 0x000ee80000300800 */
[----:B------:R-:W3:Y:S04]  /*7cd60*/  LDL.LU R236, [R1+0x64] ;  /* 0x0000640001ec7983 */ /* 0x000ee80000300800 */
[----:B------:R-:W3:Y:S01]  /*7cd70*/  LDL.LU R237, [R1+0x68] ;  /* 0x0000680001ed7983 */ /* 0x000ee20000300800 */
[----:B------:R-:W-:Y:S01]  /*7cd80*/  ISETP.LT.AND P6, PT, R2, UR8, !P5 ;  /* 0x0000000802007c0c */ /* 0x000fe2000efc1270 */
[----:B------:R-:W-:-:S02]  /*7cd90*/  ULDC UR8, c[0x0][0x228] ;  /* 0x00008a0000087ab9 */ /* 0x000fc40000000800 */
[----:B------:R-:W3:Y:S01]  /*7cda0*/  LDL.LU R251, [R1+0x6c] ;  /* 0x00006c0001fb7983 */ /* 0x000ee20000300800 */
[----:B------:R-:W-:Y:S01]  /*7cdb0*/  ISETP.GE.AND P0, PT, R6, UR4, PT ;  /* 0x0000000406007c0c */ /* 0x000fe2000bf06270 */
[----:B------:R-:W-:Y:S01]  /*7cdc0*/  VIADD R6, R0, 0x1d2 ;  /* 0x000001d200067836 */ /* 0x000fe20000000000 */
[----:B------:R-:W-:-:S04]  /*7cdd0*/  ULDC UR4, c[0x0][0x22c] ;  /* 0x00008b0000047ab9 */ /* 0x000fc80000000800 */
[----:B------:R-:W-:Y:S01]  /*7cde0*/  ISETP.GE.AND P3, PT, R6, UR4, PT ;  /* 0x0000000406007c0c */ /* 0x000fe2000bf66270 */
[----:B------:R-:W-:Y:S02]  /*7cdf0*/  ULDC UR4, c[0x0][0x228] ;  /* 0x00008a0000047ab9 */ /* 0x000fe40000000800 */
[----:B------:R-:W-:Y:S01]  /*7ce00*/  ISETP.LT.AND P5, PT, R3, UR4, !P5 ;  /* 0x0000000403007c0c */ /* 0x000fe2000efa1270 */
[----:B------:R-:W-:Y:S01]  /*7ce10*/  VIADD R6, R0, 0x1d3 ;  /* 0x000001d300067836 */ /* 0x000fe20000000000 */
[----:B------:R-:W-:-:S04]  /*7ce20*/  ULDC UR4, c[0x0][0x22c] ;  /* 0x00008b0000047ab9 */ /* 0x000fc80000000800 */
[----:B------:R-:W-:Y:S01]  /*7ce30*/  ISETP.GE.AND P2, PT, R6, UR4, PT ;  /* 0x0000000406007c0c */ /* 0x000fe2000bf46270 */
[----:B------:R-:W-:Y:S01]  /*7ce40*/  ULDC UR4, c[0x0][0x228] ;  /* 0x00008a0000047ab9 */ /* 0x000fe20000000800 */
[----:B------:R-:W-:Y:S01]  /*7ce50*/  VIADD R6, R0, 0x1d4 ;  /* 0x000001d400067836 */ /* 0x000fe20000000000 */
[----:B--2---:R-:W-:-:S05]  /*7ce60*/  PRMT R179, R212, 0x7770, RZ ;  /* 0x00007770d4b37816 */ /* 0x004fca00000000ff */
[----:B------:R0:W-:Y:S01]  /*7ce70*/  @P6 STG.E.U8 desc[UR44][R248.64], R179 ;  /* 0x000000b3f8006986 */ /* 0x0001e2000c10112c */
[----:B------:R-:W-:Y:S01]  /*7ce80*/  ISETP.LT.AND P6, PT, R2, UR6, !P0 ;  /* 0x0000000602007c0c */ /* 0x000fe2000c7c1270 */
[----:B------:R-:W-:Y:S01]  /*7ce90*/  ULDC UR6, c[0x0][0x228] ;  /* 0x00008a0000067ab9 */ /* 0x000fe20000000800 */
[----:B------:R-:W-:Y:S02]  /*7cea0*/  PRMT R7, R212, 0x7771, RZ ;  /* 0x00007771d4077816 */ /* 0x000fe400000000ff */
[----:B------:R-:W-:Y:S01]  /*7ceb0*/  ISETP.LT.AND P0, PT, R3, UR6, !P0 ;  /* 0x0000000603007c0c */ /* 0x000fe2000c701270 */
[----:B------:R-:W-:Y:S02]  /*7cec0*/  ULDC UR6, c[0x0][0x228] ;  /* 0x00008a0000067ab9 */ /* 0x000fe40000000800 */
[----:B------:R1:W-:Y:S01]  /*7ced0*/  @P5 STG.E.U8 desc[UR44][R246.64], R7 ;  /* 0x00000007f6005986 */ /* 0x0003e2000c10112c */
[----:B------:R-:W-:Y:S01]  /*7cee0*/  ISETP.LT.AND P5, PT, R2, UR4, !P3 ;  /* 0x0000000402007c0c */ /* 0x000fe2000dfa1270 */
[----:B------:R-:W-:Y:S01]  /*7cef0*/  ULDC UR4, c[0x0][0x22c] ;  /* 0x00008b0000047ab9 */ /* 0x000fe20000000800 */
[----:B0-----:R-:W-:-:S02]  /*7cf00*/  PRMT R179, R212, 0x7772, RZ ;  /* 0x00007772d4b37816 */ /* 0x001fc400000000ff */
[----:B------:R-:W-:Y:S01]  /*7cf10*/  ISETP.LT.AND P3, PT, R3, UR6, !P3 ;  /* 0x0000000603007c0c */ /* 0x000fe2000df61270 */
[----:B------:R-:W-:Y:S01]  /*7cf20*/  ULDC UR6, c[0x0][0x228] ;  /* 0x00008a0000067ab9 */ /* 0x000fe20000000800 */
[----:B------:R-:W-:Y:S01]  /*7cf30*/  PRMT R181, R212, 0x7773, RZ ;  /* 0x00007773d4b57816 */ /* 0x000fe200000000ff */
[----:B------:R0:W-:Y:S01]  /*7cf40*/  @P6 STG.E.U8 desc[UR44][R244.64], R179 ;  /* 0x000000b3f4006986 */ /* 0x0001e2000c10112c */
[----:B------:R-:W-:Y:S01]  /*7cf50*/  ISETP.GE.AND P6, PT, R6, UR4, PT ;  /* 0x0000000406007c0c */ /* 0x000fe2000bfc6270 */
[----:B------:R-:W-:Y:S02]  /*7cf60*/  ULDC UR4, c[0x0][0x228] ;  /* 0x00008a0000047ab9 */ /* 0x000fe40000000800 */
[----:B------:R-:W-:Y:S01]  /*7cf70*/  @P0 STG.E.U8 desc[UR44][R242.64], R181 ;  /* 0x000000b5f2000986 */ /* 0x000fe2000c10112c */
[----:B------:R-:W-:Y:S02]  /*7cf80*/  ISETP.LT.AND P0, PT, R2, UR4, !P2 ;  /* 0x0000000402007c0c */ /* 0x000fe4000d701270 */
[C---:B-1----:R-:W-:Y:S01]  /*7cf90*/  PRMT R7, R213.reuse, 0x7770, RZ ;  /* 0x00007770d5077816 */ /* 0x042fe200000000ff */
[----:B------:R-:W-:Y:S01]  /*7cfa0*/  VIADD R6, R0, 0x1d5 ;  /* 0x000001d500067836 */ /* 0x000fe20000000000 */
[----:B------:R-:W-:Y:S01]  /*7cfb0*/  PRMT R183, R213, 0x7771, RZ ;  /* 0x00007771d5b77816 */ /* 0x000fe200000000ff */
[----:B------:R-:W-:Y:S01]  /*7cfc0*/  ULDC UR4, c[0x0][0x22c] ;  /* 0x00008b0000047ab9 */ /* 0x000fe20000000800 */
[----:B------:R-:W-:Y:S01]  /*7cfd0*/  ISETP.LT.AND P2, PT, R3, UR6, !P2 ;  /* 0x0000000603007c0c */ /* 0x000fe2000d741270 */
[----:B------:R4:W-:Y:S01]  /*7cfe0*/  @P5 STG.E.U8 desc[UR44][R240.64], R7 ;  /* 0x00000007f0005986 */ /* 0x0009e2000c10112c */
[----:B------:R-:W-:Y:S01]  /*7cff0*/  ISETP.LT.AND P5, PT, R2, UR8, !P6 ;  /* 0x0000000802007c0c */ /* 0x000fe2000f7a1270 */
[----:B------:R-:W-:Y:S01]  /*7d000*/  ULDC UR6, c[0x0][0x228] ;  /* 0x00008a0000067ab9 */ /* 0x000fe20000000800 */
[C---:B0-----:R-:W-:Y:S01]  /*7d010*/  PRMT R179, R213.reuse, 0x7772, RZ ;  /* 0x00007772d5b37816 */ /* 0x041fe200000000ff */
[----:B------:R-:W-:Y:S01]  /*7d020*/  @P3 STG.E.U8 desc[UR44][R238.64], R183 ;  /* 0x000000b7ee003986 */ /* 0x000fe2000c10112c */
[----:B------:R-:W-:Y:S01]  /*7d030*/  ISETP.GE.AND P3, PT, R6, UR4, PT ;  /* 0x0000000406007c0c */ /* 0x000fe2000bf66270 */
[----:B------:R-:W-:Y:S01]  /*7d040*/  VIADD R6, R0, 0x1d6 ;  /* 0x000001d600067836 */ /* 0x000fe20000000000 */
[----:B------:R-:W-:Y:S01]  /*7d050*/  ULDC UR4, c[0x0][0x22c] ;  /* 0x00008b0000047ab9 */ /* 0x000fe20000000800 */
[----:B------:R0:W-:Y:S01]  /*7d060*/  @P0 STG.E.U8 desc[UR44][R234.64], R179 ;  /* 0x000000b3ea000986 */ /* 0x0001e2000c10112c */
[----:B------:R-:W-:Y:S01]  /*7d070*/  PRMT R213, R213, 0x7773, RZ ;  /* 0x00007773d5d57816 */ /* 0x000fe200000000ff */
[----:B------:R-:W-:Y:S01]  /*7d080*/  ULDC UR8, c[0x0][0x228] ;  /* 0x00008a0000087ab9 */ /* 0x000fe20000000800 */
[----:B------:R-:W-:Y:S01]  /*7d090*/  ISETP.GE.AND P0, PT, R6, UR4, PT ;  /* 0x0000000406007c0c */ /* 0x000fe2000bf06270 */
[----:B------:R-:W-:Y:S01]  /*7d0a0*/  ULDC UR4, c[0x0][0x228] ;  /* 0x00008a0000047ab9 */ /* 0x000fe20000000800 */
[----:B----4-:R-:W-:-:S02]  /*7d0b0*/  PRMT R7, R214, 0x7770, RZ ;  /* 0x00007770d6077816 */ /* 0x010fc400000000ff */
[C---:B------:R-:W-:Y:S01]  /*7d0c0*/  ISETP.LT.AND P6, PT, R3.reuse, UR4, !P6 ;  /* 0x0000000403007c0c */ /* 0x040fe2000f7c1270 */
[----:B------:R-:W-:Y:S01]  /*7d0d0*/  @P2 STG.E.U8 desc[UR44][R232.64], R213 ;  /* 0x000000d5e8002986 */ /* 0x000fe2000c10112c */
[----:B------:R-:W-:Y:S01]  /*7d0e0*/  VIADD R6, R0, 0x1d7 ;  /* 0x000001d700067836 */ /* 0x000fe20000000000 */
[----:B------:R-:W-:Y:S02]  /*7d0f0*/  ULDC UR4, c[0x0][0x22c] ;  /* 0x00008b0000047ab9 */ /* 0x000fe40000000800 */
[----:B------:R1:W-:Y:S01]  /*7d100*/  @P5 STG.E.U8 desc[UR44][R230.64], R7 ;  /* 0x00000007e6005986 */ /* 0x0003e2000c10112c */
[----:B------:R-:W-:Y:S01]  /*7d110*/  ISETP.LT.AND P5, PT, R2, UR6, !P3 ;  /* 0x0000000602007c0c */ /* 0x000fe2000dfa1270 */
[----:B------:R-:W-:Y:S01]  /*7d120*/  ULDC UR6, c[0x0][0x228] ;  /* 0x00008a0000067ab9 */ /* 0x000fe20000000800 */
[----:B0-----:R-:W-:Y:S02]  /*7d130*/  PRMT R179, R214, 0x7771, RZ ;  /* 0x00007771d6b37816 */ /* 0x001fe400000000ff */
[----:B------:R-:W-:Y:S01]  /*7d140*/  ISETP.LT.AND P3, PT, R3, UR6, !P3 ;  /* 0x0000000603007c0c */ /* 0x000fe2000df61270 */
[----:B------:R-:W-:Y:S01]  /*7d150*/  ULDC UR6, c[0x0][0x228] ;  /* 0x00008a0000067ab9 */ /* 0x000fe20000000800 */
[----:B------:R-:W-:Y:S01]  /*7d160*/  ISETP.GE.AND P2, PT, R6, UR4, PT ;  /* 0x0000000406007c0c */ /* 0x000fe2000bf46270 */
[----:B------:R-:W-:Y:S01]  /*7d170*/  ULDC UR4, c[0x0][0x228] ;  /* 0x00008a0000047ab9 */ /* 0x000fe20000000800 */
[----:B------:R0:W-:Y:S01]  /*7d180*/  @P6 STG.E.U8 desc[UR44][R228.64], R179 ;  /* 0x000000b3e4006986 */ /* 0x0001e2000c10112c */
[----:B------:R-:W-:Y:S01]  /*7d190*/  VIADD R6, R0, 0x1d8 ;  /* 0x000001d800067836 */ /* 0x000fe20000000000 */
[----:B-1----:R-:W-:-:S02]  /*7d1a0*/  PRMT R7, R214, 0x7772, RZ ;  /* 0x00007772d6077816 */ /* 0x002fc400000000ff */
[----:B------:R-:W-:Y:S01]  /*7d1b0*/  ISETP.LT.AND P6, PT, R2, UR4, !P0 ;  /* 0x0000000402007c0c */ /* 0x000fe2000c7c1270 */
[----:B------:R-:W-:Y:S01]  /*7d1c0*/  ULDC UR4, c[0x0][0x22c] ;  /* 0x00008b0000047ab9 */ /* 0x000fe20000000800 */
[----:B------:R-:W-:Y:S02]  /*7d1d0*/  ISETP.LT.AND P0, PT, R3, UR6, !P0 ;  /* 0x0000000603007c0c */ /* 0x000fe4000c701270 */
[----:B------:R-:W-:Y:S01]  /*7d1e0*/  PRMT R181, R214, 0x7773, RZ ;  /* 0x00007773d6b57816 */ /* 0x000fe200000000ff */
[----:B------:R1:W-:Y:S01]  /*7d1f0*/  @P5 STG.E.U8 desc[UR44][R176.64], R7 ;  /* 0x00000007b0005986 */ /* 0x0003e2000c10112c */
[----:B------:R-:W-:Y:S01]  /*7d200*/  ISETP.GE.AND P5, PT, R6, UR4, PT ;  /* 0x0000000406007c0c */ /* 0x000fe2000bfa6270 */
[----:B------:R-:W-:Y:S01]  /*7d210*/  ULDC UR4, c[0x0][0x228] ;  /* 0x00008a0000047ab9 */ /* 0x000fe20000000800 */
[C---:B0-----:R-:W-:Y:S01]  /*7d220*/  PRMT R179, R215.reuse, 0x7770, RZ ;  /* 0x00007770d7b37816 */ /* 0x041fe200000000ff */
[----:B------:R-:W-:Y:S01]  /*7d230*/  @P3 STG.E.U8 desc[UR44][R174.64], R181 ;  /* 0x000000b5ae003986 */ /* 0x000fe2000c10112c */
[----:B------:R-:W-:Y:S01]  /*7d240*/  ISETP.LT.AND P3, PT, R2, UR4, !P2 ;  /* 0x0000000402007c0c */ /* 0x000fe2000d761270 */
[----:B------:R-:W-:Y:S01]  /*7d250*/  VIADD R6, R0, 0x1d9 ;  /* 0x000001d900067836 */ /* 0x000fe20000000000 */
[----:B------:R-:W-:Y:S01]  /*7d260*/  PRMT R183, R215, 0x7771, RZ ;  /* 0x00007771d7b77816 */ /* 0x000fe200000000ff */
[----:B------:R-:W-:Y:S01]  /*7d270*/  ULDC UR6, c[0x0][0x228] ;  /* 0x00008a0000067ab9 */ /* 0x000fe20000000800 */
[----:B------:R-:W-:Y:S01]  /*7d280*/  @P6 STG.E.U8 desc[UR44][R172.64], R179 ;  /* 0x000000b3ac006986 */ /* 0x000fe2000c10112c */
[----:B------:R-:W-:Y:S01]  /*7d290*/  ULDC UR4, c[0x0][0x22c] ;  /* 0x00008b0000047ab9 */ /* 0x000fe20000000800 */
[----:B------:R-:W-:Y:S01]  /*7d2a0*/  ISETP.LT.AND P2, PT, R3, UR6, !P2 ;  /* 0x0000000603007c0c */ /* 0x000fe2000d741270 */
[----:B------:R-:W-:Y:S01]  /*7d2b0*/  ULDC UR6, c[0x0][0x228] ;  /* 0x00008a0000067ab9 */ /* 0x000fe20000000800 */
[----:B------:R0:W-:Y:S01]  /*7d2c0*/  @P0 STG.E.U8 desc[UR44][R170.64], R183 ;  /* 0x000000b7aa000986 */ /* 0x0001e2000c10112c */
[----:B------:R-:W-:Y:S01]  /*7d2d0*/  ISETP.LT.AND P6, PT, R2, UR8, !P5 ;  /* 0x0000000802007c0c */ /* 0x000fe2000efc1270 */
[----:B------:R-:W-:Y:S01]  /*7d2e0*/  ULDC UR8, c[0x0][0x228] ;  /* 0x00008a0000087ab9 */ /* 0x000fe20000000800 */
[----:B-1----:R-:W-:-:S02]  /*7d2f0*/  PRMT R7, R215, 0x7772, RZ ;  /* 0x00007772d7077816 */ /* 0x002fc400000000ff */
[----:B------:R-:W-:Y:S01]  /*7d300*/  ISETP.GE.AND P0, PT, R6, UR4, PT ;  /* 0x0000000406007c0c */ /* 0x000fe2000bf06270 */
[----:B------:R-:W-:Y:S01]  /*7d310*/  VIADD R6, R0, 0x1da ;  /* 0x000001da00067836 */ /* 0x000fe20000000000 */
[----:B------:R-:W-:Y:S01]  /*7d320*/  ULDC UR4, c[0x0][0x22c] ;  /* 0x00008b0000047ab9 */ /* 0x000fe20000000800 */
[----:B------:R1:W-:Y:S01]  /*7d330*/  @P3 STG.E.U8 desc[UR44][R168.64], R7 ;  /* 0x00000007a8003986 */ /* 0x0003e2000c10112c */
[----:B------:R-:W-:Y:S02]  /*7d340*/  PRMT R215, R215, 0x7773, RZ ;  /* 0x00007773d7d77816 */ /* 0x000fe400000000ff */
[----:B------:R-:W-:Y:S01]  /*7d350*/  ISETP.GE.AND P3, PT, R6, UR4, PT ;  /* 0x0000000406007c0c */ /* 0x000fe2000bf66270 */
[----:B------:R-:W-:Y:S01]  /*7d360*/  ULDC UR4, c[0x0][0x228] ;  /* 0x00008a0000047ab9 */ /* 0x000fe20000000800 */
[----:B0-----:R-:W-:Y:S02]  /*7d370*/  PRMT R171, R216, 0x7770, RZ ;  /* 0x00007770d8ab7816 */ /* 0x001fe400000000ff */
[----:B------:R-:W-:Y:S01]  /*7d380*/  ISETP.LT.AND P5, PT, R3, UR4, !P5 ;  /* 0x0000000403007c0c */ /* 0x000fe2000efa1270 */
[----:B------:R-:W-:Y:S01]  /*7d390*/  @P2 STG.E.U8 desc[UR44][R166.64], R215 ;  /* 0x000000d7a6002986 */ /* 0x000fe2000c10112c */
[----:B------:R-:W-:Y:S01]  /*7d3a0*/  VIADD R6, R0, 0x1db ;  /* 0x000001db00067836 */ /* 0x000fe20000000000 */
[----:B------:R-:W-:-:S02]  /*7d3b0*/  ULDC UR4, c[0x0][0x22c] ;  /* 0x00008b0000047ab9 */ /* 0x000fc40000000800 */
[----:B------:R0:W-:Y:S01]  /*7d3c0*/  @P6 STG.E.U8 desc[UR44][R164.64], R171 ;  /* 0x000000aba4006986 */ /* 0x0001e2000c10112c */
[----:B------:R-:W-:Y:S01]  /*7d3d0*/  ISETP.LT.AND P6, PT, R2, UR6, !P0 ;  /* 0x0000000602007c0c */ /* 0x000fe2000c7c1270 */
[----:B------:R-:W-:Y:S01]  /*7d3e0*/  ULDC UR6, c[0x0][0x228] ;  /* 0x00008a0000067ab9 */ /* 0x000fe20000000800 */
[----:B-1----:R-:W-:Y:S02]  /*7d3f0*/  PRMT R7, R216, 0x7771, RZ ;  /* 0x00007771d8077816 */ /* 0x002fe400000000ff */
[----:B------:R-:W-:Y:S01]  /*7d400*/  ISETP.LT.AND P0, PT, R3, UR6, !P0 ;  /* 0x0000000603007c0c */ /* 0x000fe2000c701270 */
[----:B------:R-:W-:Y:S01]  /*7d410*/  ULDC UR6, c[0x0][0x228] ;  /* 0x00008a0000067ab9 */ /* 0x000fe20000000800 */
[----:B------:R-:W-:Y:S01]  /*7d420*/  ISETP.GE.AND P2, PT, R6, UR4, PT ;  /* 0x0000000406007c0c */ /* 0x000fe2000bf46270 */
[----:B------:R-:W-:Y:S01]  /*7d430*/  ULDC UR4, c[0x0][0x228] ;  /* 0x00008a0000047ab9 */ /* 0x000fe20000000800 */
[----:B------:R1:W-:Y:S01]  /*7d440*/  @P5 STG.E.U8 desc[UR44][R140.64], R7 ;  /* 0x000000078c005986 */ /* 0x0003e2000c10112c */
[----:B------:R-:W-:Y:S01]  /*7d450*/  VIADD R6, R0, 0x1dc ;  /* 0x000001dc00067836 */ /* 0x000fe20000000000 */
[----:B0-----:R-:W-:-:S02]  /*7d460*/  PRMT R165, R216, 0x7772, RZ ;  /* 0x00007772d8a57816 */ /* 0x001fc400000000ff */
[----:B------:R-:W-:Y:S01]  /*7d470*/  ISETP.LT.AND P5, PT, R2, UR4, !P3 ;  /* 0x0000000402007c0c */ /* 0x000fe2000dfa1270 */
[----:B------:R-:W-:Y:S01]  /*7d480*/  ULDC UR4, c[0x0][0x22c] ;  /* 0x00008b0000047ab9 */ /* 0x000fe20000000800 */
[----:B------:R-:W-:Y:S02]  /*7d490*/  ISETP.LT.AND P3, PT, R3, UR6, !P3 ;  /* 0x0000000603007c0c */ /* 0x000fe4000df61270 */
[----:B------:R-:W-:Y:S01]  /*7d4a0*/  PRMT R167, R216, 0x7773, RZ ;  /* 0x00007773d8a77816 */ /* 0x000fe200000000ff */
[----:B------:R-:W-:Y:S01]  /*7d4b0*/  @P6 STG.E.U8 desc[UR44][R138.64], R165 ;  /* 0x000000a58a006986 */ /* 0x000fe2000c10112c */
[----:B------:R-:W-:Y:S01]  /*7d4c0*/  ISETP.GE.AND P6, PT, R6, UR4, PT ;  /* 0x0000000406007c0c */ /* 0x000fe2000bfc6270 */
[----:B------:R-:W-:Y:S01]  /*7d4d0*/  ULDC UR4, c[0x0][0x228] ;  /* 0x00008a0000047ab9 */ /* 0x000fe20000000800 */
[C---:B-1----:R-:W-:Y:S01]  /*7d4e0*/  PRMT R7, R217.reuse, 0x7770, RZ ;  /* 0x00007770d9077816 */ /* 0x042fe200000000ff */
[----:B------:R0:W-:Y:S01]  /*7d4f0*/  @P0 STG.E.U8 desc[UR44][R136.64], R167 ;  /* 0x000000a788000986 */ /* 0x0001e2000c10112c */
[----:B------:R-:W-:Y:S01]  /*7d500*/  ISETP.LT.AND P0, PT, R2, UR4, !P2 ;  /* 0x0000000402007c0c */ /* 0x000fe2000d701270 */
[----:B------:R-:W-:Y:S01]  /*7d510*/  VIADD R6, R0, 0x1dd ;  /* 0x000001dd00067836 */ /* 0x000fe20000000000 */
[----:B------:R-:W-:Y:S01]  /*7d520*/  PRMT R141, R217, 0x7771, RZ ;  /* 0x00007771d98d7816 */ /* 0x000fe200000000ff */
[----:B------:R-:W-:Y:S01]  /*7d530*/  ULDC UR6, c[0x0][0x228] ;  /* 0x00008a0000067ab9 */ /* 0x000fe20000000800 */
[----:B------:R3:W-:Y:S01]  /*7d540*/  @P5 STG.E.U8 desc[UR44][R132.64], R7 ;  /* 0x0000000784005986 */ /* 0x0007e2000c10112c */
[----:B------:R-:W-:Y:S01]  /*7d550*/  ULDC UR4, c[0x0][0x22c] ;  /* 0x00008b0000047ab9 */ /* 0x000fe20000000800 */
[----:B------:R-:W-:Y:S01]  /*7d560*/  ISETP.LT.AND P2, PT, R3, UR6, !P2 ;  /* 0x0000000603007c0c */ /* 0x000fe2000d741270 */
[----:B------:R-:W-:Y:S01]  /*7d570*/  ULDC UR6, c[0x0][0x228] ;  /* 0x00008a0000067ab9 */ /* 0x000fe20000000800 */
[----:B------:R-:W-:Y:S01]  /*7d580*/  @P3 STG.E.U8 desc[UR44][R134.64], R141 ;  /* 0x0000008d86003986 */ /* 0x000fe2000c10112c */
[----:B------:R-:W-:Y:S01]  /*7d590*/  ISETP.LT.AND P5, PT, R2, UR8, !P6 ;  /* 0x0000000802007c0c */ /* 0x000fe2000f7a1270 */
[----:B------:R-:W-:Y:S01]  /*7d5a0*/  ULDC UR8, c[0x0][0x228] ;  /* 0x00008a0000087ab9 */ /* 0x000fe20000000800 */
[----:B0-----:R-:W-:-:S02]  /*7d5b0*/  PRMT R137, R217, 0x7772, RZ ;  /* 0x00007772d9897816 */ /* 0x001fc400000000ff */
[----:B------:R-:W-:Y:S01]  /*7d5c0*/  ISETP.GE.AND P3, PT, R6, UR4, PT ;  /* 0x0000000406007c0c */ /* 0x000fe2000bf66270 */
[----:B------:R-:W-:Y:S01]  /*7d5d0*/  VIADD R6, R0, 0x1de ;  /* 0x000001de00067836 */ /* 0x000fe20000000000 */
[----:B------:R-:W-:Y:S01]  /*7d5e0*/  ULDC UR4, c[0x0][0x22c] ;  /* 0x00008b0000047ab9 */ /* 0x000fe20000000800 */
[----:B------:R0:W-:Y:S01]  /*7d5f0*/  @P0 STG.E.U8 desc[UR44][R130.64], R137 ;  /* 0x0000008982000986 */ /* 0x0001e2000c10112c */
[----:B------:R-:W-:Y:S02]  /*7d600*/  PRMT R217, R217, 0x7773, RZ ;  /* 0x00007773d9d97816 */ /* 0x000fe400000000ff */
[----:B------:R-:W-:Y:S01]  /*7d610*/  ISETP.GE.AND P0, PT, R6, UR4, PT ;  /* 0x0000000406007c0c */ /* 0x000fe2000bf06270 */
[----:B------:R-:W-:Y:S01]  /*7d620*/  ULDC UR4, c[0x0][0x228] ;  /* 0x00008a0000047ab9 */ /* 0x000fe20000000800 */
[----:B---3--:R-:W-:Y:S02]  /*7d630*/  PRMT R7, R218, 0x7770, RZ ;  /* 0x00007770da077816 */ /* 0x008fe400000000ff */
[----:B------:R-:W-:Y:S01]  /*7d640*/  ISETP.LT.AND P6, PT, R3, UR4, !P6 ;  /* 0x0000000403007c0c */ /* 0x000fe2000f7c1270 */
[----:B------:R-:W-:Y:S01]  /*7d650*/  @P2 STG.E.U8 desc[UR44][R126.64], R217 ;  /* 0x000000d97e002986 */ /* 0x000fe2000c10112c */
[----:B------:R-:W-:Y:S01]  /*7d660*/  VIADD R6, R0, 0x1df ;  /* 0x000001df00067836 */ /* 0x000fe20000000000 */
[----:B------:R-:W-:-:S02]  /*7d670*/  ULDC UR4, c[0x0][0x22c] ;  /* 0x00008b0000047ab9 */ /* 0x000fc40000000800 */
        /* <DEDUP_REMOVED lines=41> */
[----:B------:R0:W-:Y:S01]  /*7d910*/  @P2 STG.E.U8 desc[UR44][R110.64], R219 ;  /* 0x000000db6e002986 */ /* 0x0001e2000c10112c */
[----:B------:R-:W-:Y:S01]  /*7d920*/  VIADD R6, R0, 0x1e3 ;  /* 0x000001e300067836 */ /* 0x000fe20000000000 */
[----:B------:R-:W-:-:S02]  /*7d930*/  ULDC UR4, c[0x0][0x22c] ;  /* 0x00008b0000047ab9 */ /* 0x000fc40000000800 */
[----:B------:R2:W-:Y:S01]  /*7d940*/  @P6 STG.E.U8 desc[UR44][R112.64], R117 ;  /* 0x0000007570006986 */ /* 0x0005e2000c10112c */
[----:B------:R-:W-:Y:S01]  /*7d950*/  ISETP.LT.AND P6, PT, R2, UR6, !P0 ;  /* 0x0000000602007c0c */ /* 0x000fe2000c7c1270 */
[----:B------:R-:W-:Y:S01]  /*7d960*/  ULDC UR6, c[0x0][0x228] ;  /* 0x00008a0000067ab9 */ /* 0x000fe20000000800 */
[----:B-1----:R-:W-:Y:S02]  /*7d970*/  PRMT R7, R220, 0x7771, RZ ;  /* 0x00007771dc077816 */ /* 0x002fe400000000ff */
[C---:B------:R-:W-:Y:S01]  /*7d980*/  ISETP.LT.AND P0, PT, R3.reuse, UR6, !P0 ;  /* 0x0000000603007c0c */ /* 0x040fe2000c701270 */
[----:B------:R-:W-:Y:S01]  /*7d990*/  ULDC UR6, c[0x0][0x228] ;  /* 0x00008a0000067ab9 */ /* 0x000fe20000000800 */
[----:B------:R-:W-:Y:S01]  /*7d9a0*/  ISETP.GE.AND P2, PT, R6, UR4, PT ;  /* 0x0000000406007c0c */ /* 0x000fe2000bf46270 */
[----:B------:R-:W-:Y:S01]  /*7d9b0*/  ULDC UR4, c[0x0][0x228] ;  /* 0x00008a0000047ab9 */ /* 0x000fe20000000800 */
[----:B0-----:R-:W-:Y:S01]  /*7d9c0*/  PRMT R111, R220, 0x7772, RZ ;  /* 0x00007772dc6f7816 */ /* 0x001fe200000000ff */
[----:B------:R0:W-:Y:S01]  /*7d9d0*/  @P5 STG.E.U8 desc[UR44][R108.64], R7 ;  /* 0x000000076c005986 */ /* 0x0001e2000c10112c */
[----:B------:R-:W-:Y:S01]  /*7d9e0*/  VIADD R6, R0, 0x1e4 ;  /* 0x000001e400067836 */ /* 0x000fe20000000000 */
[----:B------:R-:W-:Y:S01]  /*7d9f0*/  ISETP.LT.AND P5, PT, R2, UR4, !P3 ;  /* 0x0000000402007c0c */ /* 0x000fe2000dfa1270 */
[----:B------:R-:W-:Y:S01]  /*7da00*/  ULDC UR4, c[0x0][0x22c] ;  /* 0x00008b0000047ab9 */ /* 0x000fe20000000800 */
[----:B------:R-:W-:-:S02]  /*7da10*/  ISETP.LT.AND P3, PT, R3, UR6, !P3 ;  /* 0x0000000603007c0c */ /* 0x000fc4000df61270 */
[----:B--2---:R-:W-:Y:S01]  /*7da20*/  PRMT R113, R220, 0x7773, RZ ;  /* 0x00007773dc717816 */ /* 0x004fe200000000ff */
[----:B------:R-:W-:Y:S01]  /*7da30*/  @P6 STG.E.U8 desc[UR44][R106.64], R111 ;  /* 0x0000006f6a006986 */ /* 0x000fe2000c10112c */
[----:B------:R-:W-:Y:S01]  /*7da40*/  ISETP.GE.AND P6, PT, R6, UR4, PT ;  /* 0x0000000406007c0c */ /* 0x000fe2000bfc6270 */
[----:B------:R-:W-:Y:S01]  /*7da50*/  ULDC UR4, c[0x0][0x228] ;  /* 0x00008a0000047ab9 */ /* 0x000fe20000000800 */
[----:B------:R-:W-:Y:S01]  /*7da60*/  ULDC UR6, c[0x0][0x228] ;  /* 0x00008a0000067ab9 */ /* 0x000fe20000000800 */
[----:B------:R1:W-:Y:S01]  /*7da70*/  @P0 STG.E.U8 desc[UR44][R104.64], R113 ;  /* 0x0000007168000986 */ /* 0x0003e2000c10112c */
[----:B------:R-:W-:Y:S02]  /*7da80*/  ISETP.LT.AND P0, PT, R2, UR4, !P2 ;  /* 0x0000000402007c0c */ /* 0x000fe4000d701270 */
[C---:B0-----:R-:W-:Y:S01]  /*7da90*/  PRMT R7, R221.reuse, 0x7770, RZ ;  /* 0x00007770dd077816 */ /* 0x041fe200000000ff */
[----:B------:R-:W-:Y:S01]  /*7daa0*/  VIADD R6, R0, 0x1e5 ;  /* 0x000001e500067836 */ /* 0x000fe20000000000 */
[----:B------:R-:W-:Y:S01]  /*7dab0*/  PRMT R109, R221, 0x7771, RZ ;  /* 0x00007771dd6d7816 */ /* 0x000fe200000000ff */
[----:B------:R-:W-:Y:S01]  /*7dac0*/  ULDC UR4, c[0x0][0x22c] ;  /* 0x00008b0000047ab9 */ /* 0x000fe20000000800 */
[----:B------:R-:W-:Y:S01]  /*7dad0*/  ISETP.LT.AND P2, PT, R3, UR6, !P2 ;  /* 0x0000000603007c0c */ /* 0x000fe2000d741270 */
[----:B------:R0:W-:Y:S01]  /*7dae0*/  @P5 STG.E.U8 desc[UR44][R100.64], R7 ;  /* 0x0000000764005986 */ /* 0x0001e2000c10112c */
[----:B------:R-:W-:Y:S01]  /*7daf0*/  ISETP.LT.AND P5, PT, R2, UR8, !P6 ;  /* 0x0000000802007c0c */ /* 0x000fe2000f7a1270 */
[----:B------:R-:W-:Y:S01]  /*7db00*/  ULDC UR6, c[0x0][0x228] ;  /* 0x00008a0000067ab9 */ /* 0x000fe20000000800 */
[----:B------:R-:W-:Y:S01]  /*7db10*/  ULDC UR8, c[0x0][0x228] ;  /* 0x00008a0000087ab9 */ /* 0x000fe20000000800 */
[----:B------:R-:W-:Y:S01]  /*7db20*/  @P3 STG.E.U8 desc[UR44][R102.64], R109 ;  /* 0x0000006d66003986 */ /* 0x000fe2000c10112c */
        /* <DEDUP_REMOVED lines=28> */
[----:B------:R0:W-:Y:S01]  /*7dcf0*/  @P5 STG.E.U8 desc[UR44][R90.64], R7 ;  /* 0x000000075a005986 */ /* 0x0001e2000c10112c */
[----:B------:R-:W-:Y:S01]  /*7dd00*/  ISETP.GE.AND P5, PT, R6, UR4, PT ;  /* 0x0000000406007c0c */ /* 0x000fe2000bfa6270 */
[----:B------:R-:W-:Y:S01]  /*7dd10*/  ULDC UR4, c[0x0][0x228] ;  /* 0x00008a0000047ab9 */ /* 0x000fe20000000800 */
[C---:B-1----:R-:W-:Y:S01]  /*7dd20*/  PRMT R93, R223.reuse, 0x7770, RZ ;  /* 0x00007770df5d7816 */ /* 0x042fe200000000ff */
        /* <DEDUP_REMOVED lines=20> */
[----:B-1----:R-:W-:Y:S02]  /*7de70*/  PRMT R85, R250, 0x7770, RZ ;  /* 0x00007770fa557816 */ /* 0x002fe400000000ff */
[----:B------:R-:W-:Y:S01]  /*7de80*/  ISETP.LT.AND P5, PT, R3, UR4, !P5 ;  /* 0x0000000403007c0c */ /* 0x000fe2000efa1270 */
[----:B------:R1:W-:Y:S01]  /*7de90*/  @P2 STG.E.U8 desc[UR44][R78.64], R223 ;  /* 0x000000df4e002986 */ /* 0x0003e2000c10112c */
[----:B------:R-:W-:Y:S01]  /*7dea0*/  VIADD R6, R0, 0x1eb ;  /* 0x000001eb00067836 */ /* 0x000fe20000000000 */
[----:B------:R-:W-:-:S02]  /*7deb0*/  ULDC UR4, c[0x0][0x22c] ;  /* 0x00008b0000047ab9 */ /* 0x000fc40000000800 */
[----:B------:R2:W-:Y:S01]  /*7dec0*/  @P6 STG.E.U8 desc[UR44][R80.64], R85 ;  /* 0x0000005550006986 */ /* 0x0005e2000c10112c */
[----:B------:R-:W-:Y:S01]  /*7ded0*/  ISETP.LT.AND P6, PT, R2, UR6, !P0 ;  /* 0x0000000602007c0c */ /* 0x000fe2000c7c1270 */
[----:B------:R-:W-:Y:S01]  /*7dee0*/  ULDC UR6, c[0x0][0x228] ;  /* 0x00008a0000067ab9 */ /* 0x000fe20000000800 */
[C---:B------:R-:W-:Y:S02]  /*7def0*/  ISETP.LT.AND P0, PT, R3.reuse, UR8, !P0 ;  /* 0x0000000803007c0c */ /* 0x040fe4000c701270 */
[----:B0-----:R-:W-:Y:S02]  /*7df00*/  PRMT R7, R250, 0x7771, RZ ;  /* 0x00007771fa077816 */ /* 0x001fe400000000ff */
[----:B------:R-:W-:Y:S01]  /*7df10*/  ISETP.GE.AND P2, PT, R6, UR4, PT ;  /* 0x0000000406007c0c */ /* 0x000fe2000bf46270 */
[----:B------:R-:W-:Y:S01]  /*7df20*/  ULDC UR4, c[0x0][0x228] ;  /* 0x00008a0000047ab9 */ /* 0x000fe20000000800 */
[----:B-1----:R-:W-:Y:S01]  /*7df30*/  PRMT R79, R250, 0x7772, RZ ;  /* 0x00007772fa4f7816 */ /* 0x002fe200000000ff */
[----:B------:R0:W-:Y:S01]  /*7df40*/  @P5 STG.E.U8 desc[UR44][R76.64], R7 ;  /* 0x000000074c005986 */ /* 0x0001e2000c10112c */
[----:B------:R-:W-:Y:S01]  /*7df50*/  VIADD R6, R0, 0x1ec ;  /* 0x000001ec00067836 */ /* 0x000fe20000000000 */
[----:B------:R-:W-:Y:S01]  /*7df60*/  ISETP.LT.AND P5, PT, R2, UR4, !P3 ;  /* 0x0000000402007c0c */ /* 0x000fe2000dfa1270 */
[----:B------:R-:W-:Y:S01]  /*7df70*/  ULDC UR4, c[0x0][0x22c] ;  /* 0x00008b0000047ab9 */ /* 0x000fe20000000800 */
[----:B------:R-:W-:-:S02]  /*7df80*/  ISETP.LT.AND P3, PT, R3, UR6, !P3 ;  /* 0x0000000603007c0c */ /* 0x000fc4000df61270 */
[----:B--2---:R-:W-:Y:S01]  /*7df90*/  PRMT R81, R250, 0x7773, RZ ;  /* 0x00007773fa517816 */ /* 0x004fe200000000ff */
[----:B------:R1:W-:Y:S01]  /*7dfa0*/  @P6 STG.E.U8 desc[UR44][R72.64], R79 ;  /* 0x0000004f48006986 */ /* 0x0003e2000c10112c */
[----:B------:R-:W-:Y:S01]  /*7dfb0*/  ISETP.GE.AND P6, PT, R6, UR4, PT ;  /* 0x0000000406007c0c */ /* 0x000fe2000bfc6270 */
[----:B------:R-:W-:Y:S01]  /*7dfc0*/  ULDC UR4, c[0x0][0x228] ;  /* 0x00008a0000047ab9 */ /* 0x000fe20000000800 */
[----:B------:R-:W-:Y:S01]  /*7dfd0*/  ULDC UR6, c[0x0][0x228] ;  /* 0x00008a0000067ab9 */ /* 0x000fe20000000800 */
[----:B------:R-:W-:Y:S01]  /*7dfe0*/  @P0 STG.E.U8 desc[UR44][R74.64], R81 ;  /* 0x000000514a000986 */ /* 0x000fe2000c10112c */
[----:B------:R-:W-:Y:S02]  /*7dff0*/  ISETP.LT.AND P0, PT, R2, UR4, !P2 ;  /* 0x0000000402007c0c */ /* 0x000fe4000d701270 */
[----:B0-----:R-:W-:Y:S01]  /*7e000*/  PRMT R7, R236, 0x7770, RZ ;  /* 0x00007770ec077816 */ /* 0x001fe200000000ff */
[----:B------:R-:W-:Y:S01]  /*7e010*/  VIADD R6, R0, 0x1f5 ;  /* 0x000001f500067836 */ /* 0x000fe20000000000 */
[----:B------:R-:W-:Y:S01]  /*7e020*/  PRMT R77, R236, 0x7771, RZ ;  /* 0x00007771ec4d7816 */ /* 0x000fe200000000ff */
[----:B------:R-:W-:-:S02]  /*7e030*/  ULDC UR4, c[0x0][0x228] ;  /* 0x00008a0000047ab9 */ /* 0x000fc40000000800 */
[----:B------:R0:W-:Y:S01]  /*7e040*/  @P5 STG.E.U8 desc[UR44][R68.64], R7 ;  /* 0x0000000744005986 */ /* 0x0001e2000c10112c */
[----:B------:R-:W-:Y:S01]  /*7e050*/  ISETP.LT.AND P2, PT, R3, UR4, !P2 ;  /* 0x0000000403007c0c */ /* 0x000fe2000d741270 */
[----:B------:R-:W-:Y:S01]  /*7e060*/  ULDC UR4, c[0x0][0x22c] ;  /* 0x00008b0000047ab9 */ /* 0x000fe20000000800 */
[----:B-1----:R-:W-:Y:S01]  /*7e070*/  PRMT R73, R236, 0x7772, RZ ;  /* 0x00007772ec497816 */ /* 0x002fe200000000ff */
[----:B------:R-:W-:Y:S01]  /*7e080*/  @P3 STG.E.U8 desc[UR44][R70.64], R77 ;  /* 0x0000004d46003986 */ /* 0x000fe2000c10112c */
[----:B------:R-:W-:Y:S01]  /*7e090*/  ISETP.GE.AND P3, PT, R6, UR7, PT ;  /* 0x0000000706007c0c */ /* 0x000fe2000bf66270 */
[----:B------:R-:W-:Y:S01]  /*7e0a0*/  VIADD R6, R0, 0x1ed ;  /* 0x000001ed00067836 */ /* 0x000fe20000000000 */
[----:B------:R-:W-:Y:S01]  /*7e0b0*/  ISETP.LT.AND P5, PT, R2, UR6, !P6 ;  /* 0x0000000602007c0c */ /* 0x000fe2000f7a1270 */
[----:B------:R1:W-:Y:S01]  /*7e0c0*/  @P0 STG.E.U8 desc[UR44][R66.64], R73 ;  /* 0x0000004942000986 */ /* 0x0003e2000c10112c */
[----:B------:R-:W-:Y:S01]  /*7e0d0*/  ULDC UR6, c[0x0][0x228] ;  /* 0x00008a0000067ab9 */ /* 0x000fe20000000800 */
[----:B------:R-:W-:Y:S01]  /*7e0e0*/  ULDC UR7, c[0x0][0x228] ;  /* 0x00008a0000077ab9 */ /* 0x000fe20000000800 */
[----:B------:R-:W-:Y:S01]  /*7e0f0*/  ISETP.GE.AND P0, PT, R6, UR4, PT ;  /* 0x0000000406007c0c */ /* 0x000fe2000bf06270 */
[----:B------:R-:W-:Y:S01]  /*7e100*/  ULDC UR4, c[0x0][0x228] ;  /* 0x00008a0000047ab9 */ /* 0x000fe20000000800 */
[----:B0-----:R-:W-:-:S02]  /*7e110*/  PRMT R7, R236, 0x7773, RZ ;  /* 0x00007773ec077816 */ /* 0x001fc400000000ff */
[----:B------:R-:W-:Y:S01]  /*7e120*/  ISETP.LT.AND P6, PT, R3, UR4, !P6 ;  /* 0x0000000403007c0c */ /* 0x000fe2000f7c1270 */
[----:B------:R-:W-:Y:S02]  /*7e130*/  ULDC UR4, c[0x0][0x228] ;  /* 0x00008a0000047ab9 */ /* 0x000fe40000000800 */
[----:B------:R0:W-:Y:S01]  /*7e140*/  @P2 STG.E.U8 desc[UR44][R62.64], R7 ;  /* 0x000000073e002986 */ /* 0x0001e2000c10112c */
[----:B------:R-:W-:Y:S01]  /*7e150*/  ISETP.LT.AND P2, PT, R2, UR4, !P0 ;  /* 0x0000000402007c0c */ /* 0x000fe2000c741270 */
[----:B------:R-:W-:Y:S01]  /*7e160*/  VIADD R6, R0, 0x1ee ;  /* 0x000001ee00067836 */ /* 0x000fe20000000000 */
[----:B------:R-:W-:Y:S01]  /*7e170*/  PRMT R69, R237, 0x7770, RZ ;  /* 0x00007770ed457816 */ /* 0x000fe200000000ff */
[----:B------:R-:W-:Y:S01]  /*7e180*/  ULDC UR4, c[0x0][0x22c] ;  /* 0x00008b0000047ab9 */ /* 0x000fe20000000800 */
[----:B------:R-:W-:Y:S01]  /*7e190*/  ISETP.LT.AND P0, PT, R3, UR6, !P0 ;  /* 0x0000000603007c0c */ /* 0x000fe2000c701270 */
[----:B------:R-:W-:Y:S01]  /*7e1a0*/  ULDC UR6, c[0x0][0x228] ;  /* 0x00008a0000067ab9 */ /* 0x000fe20000000800 */
[C---:B-1----:R-:W-:Y:S01]  /*7e1b0*/  PRMT R67, R237.reuse, 0x7771, RZ ;  /* 0x00007771ed437816 */ /* 0x042fe200000000ff */
[----:B------:R-:W-:Y:S01]  /*7e1c0*/  @P5 STG.E.U8 desc[UR44][R64.64], R69 ;  /* 0x0000004540005986 */ /* 0x000fe2000c10112c */
[----:B------:R-:W-:Y:S01]  /*7e1d0*/  ISETP.GE.AND P5, PT, R6, UR4, PT ;  /* 0x0000000406007c0c */ /* 0x000fe2000bfa6270 */
[----:B------:R-:W-:Y:S01]  /*7e1e0*/  VIADD R6, R0, 0x1ef ;  /* 0x000001ef00067836 */ /* 0x000fe20000000000 */
[----:B------:R-:W-:Y:S01]  /*7e1f0*/  ULDC UR4, c[0x0][0x22c] ;  /* 0x00008b0000047ab9 */ /* 0x000fe20000000800 */
[C---:B0-----:R-:W-:Y:S01]  /*7e200*/  PRMT R7, R237.reuse, 0x7772, RZ ;  /* 0x00007772ed077816 */ /* 0x041fe200000000ff */
[----:B------:R0:W-:Y:S01]  /*7e210*/  @P6 STG.E.U8 desc[UR44][R60.64], R67 ;  /* 0x000000433c006986 */ /* 0x0001e2000c10112c */
[----:B------:R-:W-:Y:S01]  /*7e220*/  ISETP.LT.AND P6, PT, R2, UR6, !P5 ;  /* 0x0000000602007c0c */ /* 0x000fe2000efc1270 */
[----:B------:R-:W-:Y:S01]  /*7e230*/  ULDC UR6, c[0x0][0x228] ;  /* 0x00008a0000067ab9 */ /* 0x000fe20000000800 */
[----:B------:R-:W-:Y:S01]  /*7e240*/  PRMT R63, R237, 0x7773, RZ ;  /* 0x00007773ed3f7816 */ /* 0x000fe200000000ff */
[----:B------:R1:W-:Y:S01]  /*7e250*/  @P2 STG.E.U8 desc[UR44][R56.64], R7 ;  /* 0x0000000738002986 */ /* 0x0003e2000c10112c */
[----:B------:R-:W-:Y:S01]  /*7e260*/  ISETP.GE.AND P2, PT, R6, UR4, PT ;  /* 0x0000000406007c0c */ /* 0x000fe2000bf46270 */
[----:B------:R-:W-:-:S02]  /*7e270*/  ULDC UR4, c[0x0][0x228] ;  /* 0x00008a0000047ab9 */ /* 0x000fc40000000800 */
[----:B------:R2:W-:Y:S01]  /*7e280*/  @P0 STG.E.U8 desc[UR44][R58.64], R63 ;  /* 0x0000003f3a000986 */ /* 0x0005e2000c10112c */
[----:B------:R-:W-:Y:S01]  /*7e290*/  ISETP.LT.AND P5, PT, R3, UR4, !P5 ;  /* 0x0000000403007c0c */ /* 0x000fe2000efa1270 */
[----:B------:R-:W-:Y:S01]  /*7e2a0*/  VIADD R6, R0, 0x1f0 ;  /* 0x000001f000067836 */ /* 0x000fe20000000000 */
[----:B------:R-:W-:Y:S01]  /*7e2b0*/  ISETP.LT.AND P0, PT, R2, UR6, !P2 ;  /* 0x0000000602007c0c */ /* 0x000fe2000d701270 */
[----:B------:R-:W-:Y:S01]  /*7e2c0*/  ULDC UR4, c[0x0][0x22c] ;  /* 0x00008b0000047ab9 */ /* 0x000fe20000000800 */
[C---:B0-----:R-:W-:Y:S01]  /*7e2d0*/  PRMT R61, R251.reuse, 0x7770, RZ ;  /* 0x00007770fb3d7816 */ /* 0x041fe200000000ff */
[----:B------:R-:W-:Y:S01]  /*7e2e0*/  ULDC UR6, c[0x0][0x228] ;  /* 0x00008a0000067ab9 */ /* 0x000fe20000000800 */
[----:B-1----:R-:W-:-:S03]  /*7e2f0*/  PRMT R7, R251, 0x7771, RZ ;  /* 0x00007771fb077816 */ /* 0x002fc600000000ff */
[----:B------:R-:W-:Y:S01]  /*7e300*/  @P6 STG.E.U8 desc[UR44][R54.64], R61 ;  /* 0x0000003d36006986 */ /* 0x000fe2000c10112c */
[----:B------:R-:W-:Y:S01]  /*7e310*/  ISETP.GE.AND P6, PT, R6, UR4, PT ;  /* 0x0000000406007c0c */ /* 0x000fe2000bfc6270 */
[----:B------:R-:W-:Y:S01]  /*7e320*/  ULDC UR4, c[0x0][0x228] ;  /* 0x00008a0000047ab9 */ /* 0x000fe20000000800 */
[----:B------:R-:W-:Y:S02]  /*7e330*/  PRMT R57, R251, 0x7772, RZ ;  /* 0x00007772fb397816 */ /* 0x000fe400000000ff */
[----:B------:R-:W-:Y:S01]  /*7e340*/  ISETP.LT.AND P2, PT, R3, UR4, !P2 ;  /* 0x0000000403007c0c */ /* 0x000fe2000d741270 */
[----:B------:R0:W-:Y:S01]  /*7e350*/  @P5 STG.E.U8 desc[UR44][R48.64], R7 ;  /* 0x0000000730005986 */ /* 0x0001e2000c10112c */
[----:B------:R-:W-:Y:S01]  /*7e360*/  ULDC UR4, c[0x0][0x228] ;  /* 0x00008a0000047ab9 */ /* 0x000fe20000000800 */
[----:B------:R-:W-:Y:S02]  /*7e370*/  VIADD R6, R0, 0x1f1 ;  /* 0x000001f100067836 */ /* 0x000fe40000000000 */
[----:B------:R-:W-:Y:S01]  /*7e380*/  @P0 STG.E.U8 desc[UR44][R52.64], R57 ;  /* 0x0000003934000986 */ /* 0x000fe2000c10112c */
[----:B------:R-:W-:Y:S01]  /*7e390*/  ISETP.LT.AND P0, PT, R2, UR4, !P6 ;  /* 0x0000000402007c0c */ /* 0x000fe2000f701270 */
[----:B------:R-:W-:Y:S01]  /*7e3a0*/  ULDC UR4, c[0x0][0x22c] ;  /* 0x00008b0000047ab9 */ /* 0x000fe20000000800 */
[----:B--2---:R-:W-:-:S02]  /*7e3b0*/  PRMT R59, R251, 0x7773, RZ ;  /* 0x00007773fb3b7816 */ /* 0x004fc400000000ff */
[C---:B------:R-:W-:Y:S01]  /*7e3c0*/  ISETP.LT.AND P6, PT, R3.reuse, UR6, !P6 ;  /* 0x0000000603007c0c */ /* 0x040fe2000f7c1270 */
[----:B------:R-:W-:Y:S01]  /*7e3d0*/  ULDC UR6, c[0x0][0x228] ;  /* 0x00008a0000067ab9 */ /* 0x000fe20000000800 */
[----:B------:R-:W-:Y:S01]  /*7e3e0*/  ISETP.GE.AND P5, PT, R6, UR4, PT ;  /* 0x0000000406007c0c */ /* 0x000fe2000bfa6270 */
[----:B------:R1:W-:Y:S01]  /*7e3f0*/  @P2 STG.E.U8 desc[UR44][R50.64], R59 ;  /* 0x0000003b32002986 */ /* 0x0003e2000c10112c */
[----:B0-----:R-:W-:Y:S01]  /*7e400*/  PRMT R7, R224, 0x7770, RZ ;  /* 0x00007770e0077816 */ /* 0x001fe200000000ff */
[----:B------:R-:W-:Y:S01]  /*7e410*/  VIADD R6, R0, 0x1f2 ;  /* 0x000001f200067836 */ /* 0x000fe20000000000 */
[----:B------:R-:W-:Y:S01]  /*7e420*/  ISETP.LT.AND P2, PT, R2, UR6, !P5 ;  /* 0x0000000602007c0c */ /* 0x000fe2000ef41270 */
[----:B------:R-:W-:Y:S01]  /*7e430*/  ULDC UR4, c[0x0][0x22c] ;  /* 0x00008b0000047ab9 */ /* 0x000fe20000000800 */
[----:B------:R-:W-:Y:S01]  /*7e440*/  PRMT R49, R224, 0x7771, RZ ;  /* 0x00007771e0317816 */ /* 0x000fe200000000ff */
[----:B------:R0:W-:Y:S01]  /*7e450*/  @P0 STG.E.U8 desc[UR44][R44.64], R7 ;  /* 0x000000072c000986 */ /* 0x0001e2000c10112c */
[----:B------:R-:W-:Y:S01]  /*7e460*/  ISETP.GE.AND P0, PT, R6, UR4, PT ;  /* 0x0000000406007c0c */ /* 0x000fe2000bf06270 */
[----:B------:R-:W-:Y:S01]  /*7e470*/  ULDC UR4, c[0x0][0x228] ;  /* 0x00008a0000047ab9 */ /* 0x000fe20000000800 */
[----:B------:R-:W-:Y:S01]  /*7e480*/  ULDC UR6, c[0x0][0x228] ;  /* 0x00008a0000067ab9 */ /* 0x000fe20000000800 */
[----:B------:R-:W-:Y:S01]  /*7e490*/  ISETP.LT.AND P5, PT, R3, UR4, !P5 ;  /* 0x0000000403007c0c */ /* 0x000fe2000efa1270 */
[----:B------:R2:W-:Y:S01]  /*7e4a0*/  @P6 STG.E.U8 desc[UR44][R46.64], R49 ;  /* 0x000000312e006986 */ /* 0x0005e2000c10112c */
[----:B-1----:R-:W-:Y:S01]  /*7e4b0*/  PRMT R51, R224, 0x7772, RZ ;  /* 0x00007772e0337816 */ /* 0x002fe200000000ff */
[----:B------:R-:W-:Y:S01]  /*7e4c0*/  VIADD R6, R0, 0x1f3 ;  /* 0x000001f300067836 */ /* 0x000fe20000000000 */
[----:B------:R-:W-:Y:S01]  /*7e4d0*/  ISETP.LT.AND P6, PT, R2, UR6, !P0 ;  /* 0x0000000602007c0c */ /* 0x000fe2000c7c1270 */
[----:B------:R-:W-:Y:S01]  /*7e4e0*/  ULDC UR4, c[0x0][0x22c] ;  /* 0x00008b0000047ab9 */ /* 0x000fe20000000800 */
[----:B------:R-:W-:Y:S01]  /*7e4f0*/  ULDC UR6, c[0x0][0x228] ;  /* 0x00008a0000067ab9 */ /* 0x000fe20000000800 */
[----:B------:R1:W-:Y:S01]  /*7e500*/  @P2 STG.E.U8 desc[UR44][R42.64], R51 ;  /* 0x000000332a002986 */ /* 0x0003e2000c10112c */
[----:B------:R-:W-:Y:S01]  /*7e510*/  ISETP.GE.AND P2, PT, R6, UR4, PT ;  /* 0x0000000406007c0c */ /* 0x000fe2000bf46270 */
[----:B------:R-:W-:Y:S01]  /*7e520*/  ULDC UR4, c[0x0][0x228] ;  /* 0x00008a0000047ab9 */ /* 0x000fe20000000800 */
[----:B0-----:R-:W-:-:S02]  /*7e530*/  PRMT R45, R224, 0x7773, RZ ;  /* 0x00007773e02d7816 */ /* 0x001fc400000000ff */
[----:B------:R-:W-:Y:S01]  /*7e540*/  ISETP.LT.AND P0, PT, R3, UR4, !P0 ;  /* 0x0000000403007c0c */ /* 0x000fe2000c701270 */
[----:B------:R-:W-:Y:S01]  /*7e550*/  ULDC UR4, c[0x0][0x228] ;  /* 0x00008a0000047ab9 */ /* 0x000fe20000000800 */
[----:B--2---:R-:W-:Y:S01]  /*7e560*/  PRMT R47, R225, 0x7770, RZ ;  /* 0x00007770e12f7816 */ /* 0x004fe200000000ff */
[----:B------:R-:W-:Y:S01]  /*7e570*/  @P5 STG.E.U8 desc[UR44][R38.64], R45 ;  /* 0x0000002d26005986 */ /* 0x000fe2000c10112c */
[C---:B------:R-:W-:Y:S01]  /*7e580*/  ISETP.LT.AND P5, PT, R2.reuse, UR6, !P2 ;  /* 0x0000000602007c0c */ /* 0x040fe2000d7a1270 */
[----:B------:R-:W-:Y:S01]  /*7e590*/  ULDC UR6, c[0x0][0x228] ;  /* 0x00008a0000067ab9 */ /* 0x000fe20000000800 */
[----:B------:R-:W-:Y:S01]  /*7e5a0*/  ISETP.LT.AND P2, PT, R3, UR4, !P2 ;  /* 0x0000000403007c0c */ /* 0x000fe2000d741270 */
[----:B------:R-:W-:Y:S01]  /*7e5b0*/  @P6 STG.E.U8 desc[UR44][R40.64], R47 ;  /* 0x0000002f28006986 */ /* 0x000fe2000c10112c */
[----:B------:R-:W-:Y:S01]  /*7e5c0*/  ISETP.LT.AND P6, PT, R2, UR6, !P1 ;  /* 0x0000000602007c0c */ /* 0x000fe2000cfc1270 */
[----:B------:R-:W-:Y:S01]  /*7e5d0*/  VIADD R7, R0, 0x1f6 ;  /* 0x000001f600077836 */ /* 0x000fe20000000000 */
[C---:B-1----:R-:W-:Y:S01]  /*7e5e0*/  PRMT R43, R225.reuse, 0x7771, RZ ;  /* 0x00007771e12b7816 */ /* 0x042fe200000000ff */
[----:B------:R-:W-:Y:S01]  /*7e5f0*/  ULDC UR4, c[0x0][0x228] ;  /* 0x00008a0000047ab9 */ /* 0x000fe20000000800 */
[C---:B------:R-:W-:Y:S01]  /*7e600*/  PRMT R49, R225.reuse, 0x7772, RZ ;  /* 0x00007772e1317816 */ /* 0x040fe200000000ff */
[----:B------:R-:W-:Y:S01]  /*7e610*/  ULDC UR6, c[0x0][0x228] ;  /* 0x00008a0000067ab9 */ /* 0x000fe20000000800 */
[----:B------:R-:W-:Y:S01]  /*7e620*/  PRMT R225, R225, 0x7773, RZ ;  /* 0x00007773e1e17816 */ /* 0x000fe200000000ff */
[----:B------:R-:W-:Y:S01]  /*7e630*/  @P0 STG.E.U8 desc[UR44][R36.64], R43 ;  /* 0x0000002b24000986 */ /* 0x000fe2000c10112c */
[----:B------:R-:W-:-:S02]  /*7e640*/  ISETP.GE.AND P0, PT, R7, UR13, PT ;  /* 0x0000000d07007c0c */ /* 0x000fc4000bf06270 */
[----:B------:R-:W-:Y:S01]  /*7e650*/  PRMT R7, R226, 0x7770, RZ ;  /* 0x00007770e2077816 */ /* 0x000fe200000000ff */
[----:B------:R-:W0:Y:S01]  /*7e660*/  LDS.128 R36, [R252] ;  /* 0x00000000fc247984 */ /* 0x000e220000000c00 */
[C---:B------:R-:W-:Y:S01]  /*7e670*/  ISETP.LT.AND P1, PT, R3.reuse, UR4, !P1 ;  /* 0x0000000403007c0c */ /* 0x040fe2000cf21270 */
[----:B------:R-:W-:Y:S02]  /*7e680*/  ULDC UR4, c[0x0][0x228] ;  /* 0x00008a0000047ab9 */ /* 0x000fe40000000800 */
[----:B------:R1:W-:Y:S04]  /*7e690*/  @P5 STG.E.U8 desc[UR44][R34.64], R49 ;  /* 0x0000003122005986 */ /* 0x0003e8000c10112c */
[----:B------:R2:W-:Y:S04]  /*7e6a0*/  @P2 STG.E.U8 desc[UR44][R30.64], R225 ;  /* 0x000000e11e002986 */ /* 0x0005e8000c10112c */
[----:B------:R3:W-:Y:S01]  /*7e6b0*/  @P6 STG.E.U8 desc[UR44][R32.64], R7 ;  /* 0x0000000720006986 */ /* 0x0007e2000c10112c */
[----:B------:R-:W-:Y:S01]  /*7e6c0*/  ISETP.LT.AND P6, PT, R2, UR4, !P3 ;  /* 0x0000000402007c0c */ /* 0x000fe2000dfc1270 */
[----:B------:R-:W-:Y:S01]  /*7e6d0*/  VIADD R6, R0, 0x1f7 ;  /* 0x000001f700067836 */ /* 0x000fe20000000000 */
[----:B------:R-:W-:Y:S01]  /*7e6e0*/  ISETP.LT.AND P3, PT, R3, UR6, !P3 ;  /* 0x0000000603007c0c */ /* 0x000fe2000df61270 */
[----:B------:R-:W-:Y:S01]  /*7e6f0*/  ULDC UR4, c[0x0][0x228] ;  /* 0x00008a0000047ab9 */ /* 0x000fe20000000800 */
[C---:B-1----:R-:W-:Y:S01]  /*7e700*/  PRMT R35, R226.reuse, 0x7771, RZ ;  /* 0x00007771e2237816 */ /* 0x042fe200000000ff */
[----:B------:R-:W-:Y:S01]  /*7e710*/  ULDC UR6, c[0x0][0x228] ;  /* 0x00008a0000067ab9 */ /* 0x000fe20000000800 */
[----:B--2---:R-:W-:-:S02]  /*7e720*/  PRMT R31, R226, 0x7772, RZ ;  /* 0x00007772e21f7816 */ /* 0x004fc400000000ff */
[----:B------:R-:W-:Y:S02]  /*7e730*/  ISETP.GE.AND P5, PT, R6, UR11, PT ;  /* 0x0000000b06007c0c */ /* 0x000fe4000bfa6270 */
[----:B---3--:R-:W-:Y:S01]  /*7e740*/  PRMT R33, R226, 0x7773, RZ ;  /* 0x00007773e2217816 */ /* 0x008fe200000000ff */
[----:B------:R1:W-:Y:S01]  /*7e750*/  @P1 STG.E.U8 desc[UR44][R12.64], R35 ;  /* 0x000000230c001986 */ /* 0x0003e2000c10112c */
[----:B------:R-:W-:Y:S01]  /*7e760*/  ISETP.LT.AND P1, PT, R2, UR4, !P0 ;  /* 0x0000000402007c0c */ /* 0x000fe2000c721270 */
[----:B------:R-:W-:Y:S02]  /*7e770*/  ULDC UR4, c[0x0][0x228] ;  /* 0x00008a0000047ab9 */ /* 0x000fe40000000800 */
[----:B------:R-:W-:Y:S01]  /*7e780*/  @P6 STG.E.U8 desc[UR44][R28.64], R31 ;  /* 0x0000001f1c006986 */ /* 0x000fe2000c10112c */
[----:B------:R-:W-:Y:S01]  /*7e790*/  ISETP.LT.AND P0, PT, R3, UR6, !P0 ;  /* 0x0000000603007c0c */ /* 0x000fe2000c701270 */
[----:B------:R-:W-:Y:S01]  /*7e7a0*/  VIADD R6, R0, 0x1f8 ;  /* 0x000001f800067836 */ /* 0x000fe20000000000 */
[----:B------:R-:W-:Y:S01]  /*7e7b0*/  ULDC UR6, c[0x0][0x228] ;  /* 0x00008a0000067ab9 */ /* 0x000fe20000000800 */
[----:B------:R2:W-:Y:S01]  /*7e7c0*/  @P3 STG.E.U8 desc[UR44][R16.64], R33 ;  /* 0x0000002110003986 */ /* 0x0005e2000c10112c */
[----:B------:R-:W-:Y:S01]  /*7e7d0*/  ISETP.LT.AND P3, PT, R2, UR4, !P5 ;  /* 0x0000000402007c0c */ /* 0x000fe2000ef61270 */
[----:B------:R-:W-:-:S02]  /*7e7e0*/  ULDC UR4, c[0x0][0x228] ;  /* 0x00008a0000047ab9 */ /* 0x000fc40000000800 */
[----:B------:R-:W-:Y:S01]  /*7e7f0*/  ISETP.LT.AND P5, PT, R3, UR4, !P5 ;  /* 0x0000000403007c0c */ /* 0x000fe2000efa1270 */
[----:B------:R-:W-:Y:S01]  /*7e800*/  ULDC UR4, c[0x0][0x228] ;  /* 0x00008a0000047ab9 */ /* 0x000fe20000000800 */
[----:B------:R-:W-:Y:S01]  /*7e810*/  ISETP.GE.AND P2, PT, R6, UR21, PT ;  /* 0x0000001506007c0c */ /* 0x000fe2000bf46270 */
[----:B------:R-:W-:Y:S01]  /*7e820*/  VIADD R6, R0, 0x1f9 ;  /* 0x000001f900067836 */ /* 0x000fe20000000000 */
[C---:B-1----:R-:W-:Y:S02]  /*7e830*/  PRMT R13, R227.reuse, 0x7770, RZ ;  /* 0x00007770e30d7816 */ /* 0x042fe400000000ff */
[C---:B------:R-:W-:Y:S02]  /*7e840*/  PRMT R35, R227.reuse, 0x7771, RZ ;  /* 0x00007771e3237816 */ /* 0x040fe400000000ff */
[C---:B--2---:R-:W-:Y:S01]  /*7e850*/  PRMT R17, R227.reuse, 0x7772, RZ ;  /* 0x00007772e3117816 */ /* 0x044fe200000000ff */
[----:B------:R1:W-:Y:S01]  /*7e860*/  @P1 STG.E.U8 desc[UR44][R24.64], R13 ;  /* 0x0000000d18001986 */ /* 0x0003e2000c10112c */
[----:B------:R-:W-:-:S02]  /*7e870*/  PRMT R227, R227, 0x7773, RZ ;  /* 0x00007773e3e37816 */ /* 0x000fc400000000ff */
[----:B------:R-:W-:Y:S01]  /*7e880*/  ISETP.GE.AND P6, PT, R6, UR19, PT ;  /* 0x0000001306007c0c */ /* 0x000fe2000bfc6270 */
[----:B------:R-:W-:Y:S01]  /*7e890*/  @P0 STG.E.U8 desc[UR44][R26.64], R35 ;  /* 0x000000231a000986 */ /* 0x000fe2000c10112c */
[----:B------:R-:W-:Y:S01]  /*7e8a0*/  ISETP.LT.AND P1, PT, R2, UR6, !P2 ;  /* 0x0000000602007c0c */ /* 0x000fe2000d721270 */
[----:B------:R-:W-:Y:S01]  /*7e8b0*/  VIADD R7, R0, 0x1fa ;  /* 0x000001fa00077836 */ /* 0x000fe20000000000 */
[----:B------:R-:W-:Y:S01]  /*7e8c0*/  ULDC UR6, c[0x0][0x228] ;  /* 0x00008a0000067ab9 */ /* 0x000fe20000000800 */
[----:B------:R2:W-:Y:S01]  /*7e8d0*/  @P3 STG.E.U8 desc[UR44][R22.64], R17 ;  /* 0x0000001116003986 */ /* 0x0005e2000c10112c */
[----:B------:R-:W-:Y:S01]  /*7e8e0*/  ISETP.LT.AND P2, PT, R3, UR4, !P2 ;  /* 0x0000000403007c0c */ /* 0x000fe2000d741270 */
[----:B------:R-:W-:Y:S02]  /*7e8f0*/  ULDC UR4, c[0x0][0x228] ;  /* 0x00008a0000047ab9 */ /* 0x000fe40000000800 */
[----:B------:R3:W-:Y:S01]  /*7e900*/  @P5 STG.E.U8 desc[UR44][R18.64], R227 ;  /* 0x000000e312005986 */ /* 0x0007e2000c10112c */
[----:B------:R-:W-:Y:S01]  /*7e910*/  ISETP.LT.AND P5, PT, R2, UR6, !P6 ;  /* 0x0000000602007c0c */ /* 0x000fe2000f7a1270 */
[----:B------:R-:W-:Y:S01]  /*7e920*/  VIADD R6, R0, 0x1fb ;  /* 0x000001fb00067836 */ /* 0x000fe20000000000 */
[----:B------:R-:W-:Y:S01]  /*7e930*/  ISETP.GE.AND P0, PT, R7, UR15, PT ;  /* 0x0000000f07007c0c */ /* 0x000fe2000bf06270 */
[----:B------:R-:W-:Y:S01]  /*7e940*/  ULDC UR6, c[0x0][0x228] ;  /* 0x00008a0000067ab9 */ /* 0x000fe20000000800 */
[----:B0-----:R-:W-:-:S02]  /*7e950*/  PRMT R7, R36, 0x7770, RZ ;  /* 0x0000777024077816 */ /* 0x001fc400000000ff */
[C---:B------:R-:W-:Y:S01]  /*7e960*/  ISETP.LT.AND P6, PT, R3.reuse, UR4, !P6 ;  /* 0x0000000403007c0c */ /* 0x040fe2000f7c1270 */
[----:B------:R-:W-:Y:S01]  /*7e970*/  ULDC UR4, c[0x0][0x228] ;  /* 0x00008a0000047ab9 */ /* 0x000fe20000000800 */
[----:B-1----:R-:W-:Y:S01]  /*7e980*/  PRMT R13, R36, 0x7771, RZ ;  /* 0x00007771240d7816 */ /* 0x002fe200000000ff */
[----:B------:R0:W-:Y:S01]  /*7e990*/  @P1 STG.E.U8 desc[UR44][R20.64], R7 ;  /* 0x0000000714001986 */ /* 0x0001e2000c10112c */
[----:B------:R-:W-:Y:S01]  /*7e9a0*/  ISETP.GE.AND P3, PT, R6, UR27, PT ;  /* 0x0000001b06007c0c */ /* 0x000fe2000bf66270 */
[----:B------:R-:W-:Y:S01]  /*7e9b0*/  VIADD R6, R0, 0x1fc ;  /* 0x000001fc00067836 */ /* 0x000fe20000000000 */
[----:B--2---:R-:W-:Y:S02]  /*7e9c0*/  PRMT R17, R36, 0x7772, RZ ;  /* 0x0000777224117816 */ /* 0x004fe400000000ff */
[----:B------:R-:W-:Y:S01]  /*7e9d0*/  ISETP.LT.AND P1, PT, R2, UR6, !P0 ;  /* 0x0000000602007c0c */ /* 0x000fe2000c721270 */
[----:B------:R1:W-:Y:S01]  /*7e9e0*/  @P2 STG.E.U8 desc[UR44][R14.64], R13 ;  /* 0x0000000d0e002986 */ /* 0x0003e2000c10112c */
[C---:B------:R-:W-:Y:S01]  /*7e9f0*/  ISETP.LT.AND P0, PT, R3.reuse, UR4, !P0 ;  /* 0x0000000403007c0c */ /* 0x040fe2000c701270 */
[----:B------:R-:W-:Y:S01]  /*7ea00*/  ULDC UR4, c[0x0][0x228] ;  /* 0x00008a0000047ab9 */ /* 0x000fe20000000800 */
[----:B---3--:R-:W-:Y:S01]  /*7ea10*/  PRMT R19, R36, 0x7773, RZ ;  /* 0x0000777324137816 */ /* 0x008fe200000000ff */
[----:B------:R-:W-:Y:S01]  /*7ea20*/  @P5 STG.E.U8 desc[UR44][R160.64], R17 ;  /* 0x00000011a0005986 */ /* 0x000fe2000c10112c */
[----:B------:R-:W-:Y:S01]  /*7ea30*/  ISETP.GE.AND P2, PT, R6, UR25, PT ;  /* 0x0000001906007c0c */ /* 0x000fe2000bf46270 */
[----:B------:R-:W-:Y:S01]  /*7ea40*/  ULDC UR6, c[0x0][0x228] ;  /* 0x00008a0000067ab9 */ /* 0x000fe20000000800 */
[----:B------:R-:W-:Y:S01]  /*7ea50*/  ISETP.LT.AND P5, PT, R2, UR4, !P3 ;  /* 0x0000000402007c0c */ /* 0x000fe2000dfa1270 */
[----:B------:R-:W-:Y:S01]  /*7ea60*/  ULDC UR4, c[0x0][0x228] ;  /* 0x00008a0000047ab9 */ /* 0x000fe20000000800 */
[----:B------:R-:W-:Y:S01]  /*7ea70*/  @P6 STG.E.U8 desc[UR44][R156.64], R19 ;  /* 0x000000139c006986 */ /* 0x000fe2000c10112c */
[----:B------:R-:W-:-:S02]  /*7ea80*/  ISETP.LT.AND P3, PT, R3, UR4, !P3 ;  /* 0x0000000403007c0c */ /* 0x000fc4000df61270 */
[C---:B0-----:R-:W-:Y:S01]  /*7ea90*/  PRMT R7, R37.reuse, 0x7770, RZ ;  /* 0x0000777025077816 */ /* 0x041fe200000000ff */
[----:B------:R-:W-:Y:S01]  /*7eaa0*/  VIADD R6, R0, 0x1fd ;  /* 0x000001fd00067836 */ /* 0x000fe20000000000 */
[----:B------:R-:W-:Y:S01]  /*7eab0*/  ISETP.LT.AND P6, PT, R2, UR6, !P2 ;  /* 0x0000000602007c0c */ /* 0x000fe2000d7c1270 */
[----:B------:R-:W-:Y:S01]  /*7eac0*/  VIADD R0, R0, 0x1fe ;  /* 0x000001fe00007836 */ /* 0x000fe20000000000 */
[C---:B-1----:R-:W-:Y:S01]  /*7ead0*/  PRMT R13, R37.reuse, 0x7771, RZ ;  /* 0x00007771250d7816 */ /* 0x042fe200000000ff */
[----:B------:R0:W-:Y:S01]  /*7eae0*/  @P1 STG.E.U8 desc[UR44][R158.64], R7 ;  /* 0x000000079e001986 */ /* 0x0001e2000c10112c */
[----:B------:R-:W-:Y:S01]  /*7eaf0*/  PRMT R15, R38, 0x7770, RZ ;  /* 0x00007770260f7816 */ /* 0x000fe200000000ff */
[----:B------:R-:W-:Y:S01]  /*7eb00*/  ULDC UR4, c[0x0][0x228] ;  /* 0x00008a0000047ab9 */ /* 0x000fe20000000800 */
[----:B------:R-:W-:Y:S01]  /*7eb10*/  ISETP.GE.AND P1, PT, R6, UR23, PT ;  /* 0x0000001706007c0c */ /* 0x000fe2000bf26270 */
[----:B------:R-:W-:Y:S01]  /*7eb20*/  @P0 STG.E.U8 desc[UR44][R152.64], R13 ;  /* 0x0000000d98000986 */ /* 0x000fe2000c10112c */
[----:B------:R-:W-:Y:S01]  /*7eb30*/  ISETP.GE.AND P0, PT, R0, UR5, PT ;  /* 0x0000000500007c0c */ /* 0x000fe2000bf06270 */
[----:B------:R-:W-:Y:S01]  /*7eb40*/  ULDC UR5, c[0x0][0x228] ;  /* 0x00008a0000057ab9 */ /* 0x000fe20000000800 */
[----:B------:R-:W-:Y:S01]  /*7eb50*/  ULDC UR6, c[0x0][0x228] ;  /* 0x00008a0000067ab9 */ /* 0x000fe20000000800 */
[----:B0-----:R-:W-:-:S02]  /*7eb60*/  PRMT R7, R37, 0x7772, RZ ;  /* 0x0000777225077816 */ /* 0x001fc400000000ff */
[----:B------:R-:W-:Y:S02]  /*7eb70*/  PRMT R37, R37, 0x7773, RZ ;  /* 0x0000777325257816 */ /* 0x000fe400000000ff */
[----:B------:R-:W-:Y:S01]  /*7eb80*/  ISETP.LT.AND P2, PT, R3, UR4, !P2 ;  /* 0x0000000403007c0c */ /* 0x000fe2000d741270 */
[----:B------:R0:W-:Y:S01]  /*7eb90*/  @P5 STG.E.U8 desc[UR44][R148.64], R7 ;  /* 0x0000000794005986 */ /* 0x0001e2000c10112c */
[----:B------:R-:W-:-:S03]  /*7eba0*/  ULDC UR4, c[0x0][0x228] ;  /* 0x00008a0000047ab9 */ /* 0x000fc60000000800 */
[----:B------:R-:W-:Y:S01]  /*7ebb0*/  @P3 STG.E.U8 desc[UR44][R154.64], R37 ;  /* 0x000000259a003986 */ /* 0x000fe2000c10112c */
[----:B------:R-:W-:-:S03]  /*7ebc0*/  ISETP.LT.AND P5, PT, R2, UR6, !P0 ;  /* 0x0000000602007c0c */ /* 0x000fc6000c7a1270 */
[----:B------:R1:W-:Y:S01]  /*7ebd0*/  @P6 STG.E.U8 desc[UR44][R150.64], R15 ;  /* 0x0000000f96006986 */ /* 0x0003e2000c10112c */
[C---:B------:R-:W-:Y:S01]  /*7ebe0*/  ISETP.LT.AND P6, PT, R2.reuse, UR5, !P1 ;  /* 0x0000000502007c0c */ /* 0x040fe2000cfc1270 */
[----:B------:R-:W-:Y:S01]  /*7ebf0*/  ULDC UR5, c[0x0][0x228] ;  /* 0x00008a0000057ab9 */ /* 0x000fe20000000800 */
[C---:B------:R-:W-:Y:S02]  /*7ec00*/  ISETP.LT.AND P1, PT, R3.reuse, UR4, !P1 ;  /* 0x0000000403007c0c */ /* 0x040fe4000cf21270 */
[C---:B------:R-:W-:Y:S02]  /*7ec10*/  ISETP.LT.AND P0, PT, R3.reuse, UR5, !P0 ;  /* 0x0000000503007c0c */ /* 0x040fe4000c701270 */
[----:B------:R-:W-:Y:S02]  /*7ec20*/  ISETP.LT.AND P3, PT, R2, UR7, !P4 ;  /* 0x0000000702007c0c */ /* 0x000fe4000e761270 */
[----:B------:R-:W-:Y:S02]  /*7ec30*/  ISETP.LT.AND P4, PT, R3, UR7, !P4 ;  /* 0x0000000703007c0c */ /* 0x000fe4000e781270 */
[----:B------:R-:W-:-:S02]  /*7ec40*/  PRMT R3, R38, 0x7771, RZ ;  /* 0x0000777126037816 */ /* 0x000fc400000000ff */
[C---:B0-----:R-:W-:Y:S02]  /*7ec50*/  PRMT R7, R38.reuse, 0x7772, RZ ;  /* 0x0000777226077816 */ /* 0x041fe400000000ff */
[----:B------:R-:W-:Y:S02]  /*7ec60*/  PRMT R13, R38, 0x7773, RZ ;  /* 0x00007773260d7816 */ /* 0x000fe400000000ff */
[C---:B-1----:R-:W-:Y:S01]  /*7ec70*/  PRMT R15, R39.reuse, 0x7770, RZ ;  /* 0x00007770270f7816 */ /* 0x042fe200000000ff */
[----:B------:R0:W-:Y:S01]  /*7ec80*/  @P2 STG.E.U8 desc[UR44][R142.64], R3 ;  /* 0x000000038e002986 */ /* 0x0001e2000c10112c */
[C---:B------:R-:W-:Y:S02]  /*7ec90*/  PRMT R17, R39.reuse, 0x7771, RZ ;  /* 0x0000777127117816 */ /* 0x040fe400000000ff */
[C---:B------:R-:W-:Y:S01]  /*7eca0*/  PRMT R19, R39.reuse, 0x7772, RZ ;  /* 0x0000777227137816 */ /* 0x040fe200000000ff */
[----:B------:R0:W-:Y:S04]  /*7ecb0*/  @P6 STG.E.U8 desc[UR44][R146.64], R7 ;  /* 0x0000000792006986 */ /* 0x0001e8000c10112c */
[----:B------:R0:W-:Y:S04]  /*7ecc0*/  @P1 STG.E.U8 desc[UR44][R144.64], R13 ;  /* 0x0000000d90001986 */ /* 0x0001e8000c10112c */
[----:B------:R0:W-:Y:S04]  /*7ecd0*/  @P5 STG.E.U8 desc[UR44][R162.64], R15 ;  /* 0x0000000fa2005986 */ /* 0x0001e8000c10112c */
[----:B------:R0:W-:Y:S04]  /*7ece0*/  @P0 STG.E.U8 desc[UR44][R4.64], R17 ;  /* 0x0000001104000986 */ /* 0x0001e8000c10112c */
[----:B------:R0:W-:Y:S01]  /*7ecf0*/  @P3 STG.E.U8 desc[UR44][R10.64], R19 ;  /* 0x000000130a003986 */ /* 0x0001e2000c10112c */
[----:B------:R-:W-:Y:S01]  /*7ed00*/  PRMT R39, R39, 0x7773, RZ ;  /* 0x0000777327277816 */ /* 0x000fe200000000ff */
[----:B------:R-:W-:Y:S06]  /*7ed10*/  @!P4 EXIT ;  /* 0x000000000000c94d */ /* 0x000fec0003800000 */
[----:B------:R-:W-:Y:S01]  /*7ed20*/  STG.E.U8 desc[UR44][R8.64], R39 ;  /* 0x0000002708007986 */ /* 0x000fe2000c10112c */
[----:B------:R-:W-:Y:S05]  /*7ed30*/  EXIT ;  /* 0x000000000000794d */ /* 0x000fea0003800000 */
.L_x_3:
[----:B------:R-:W-:-:S00]  /*7ed40*/  BRA `(.L_x_3) ;  /* 0xfffffffc00fc7947 */ /* 0x000fc0000383ffff */
[----:B------:R-:W-:-:S00]  /*7ed50*/  NOP ;  /* 0x0000000000007918 */ /* 0x000fc00000000000 */
        /* <DEDUP_REMOVED lines=10> */
.L_x_4:


//--------------------- .nv.shared.matmul_kernel  --------------------------
	.section	.nv.shared.matmul_kernel,"aw",@nobits
	.sectionflags	@""
	.align	16
	.zero		1024


//--------------------- .nv.shared.reserved.0     --------------------------
	.section	.nv.shared.reserved.0,"aw",@nobits
	.weak		__nv_reservedSMEM_offset_0_alias
	.size		__nv_reservedSMEM_offset_0_alias, 0, 0
	.other		__nv_reservedSMEM_offset_0_alias,@"STO_CUDA_RESERVED_SHARED STV_DEFAULT"
__nv_reservedSMEM_offset_0_alias:
	.zero		0


//--------------------- .nv.constant0.matmul_kernel --------------------------
	.section	.nv.constant0.matmul_kernel,"a",@progbits
	.sectionflags	@""
	.align	4
.nv.constant0.matmul_kernel:
	.zero		608


//--------------------- SYMBOLS --------------------------

	.type		.nv.reservedSmem.offset0,@object
	.size		.nv.reservedSmem.offset0,0x4
